//
// Generated by NVIDIA NVVM Compiler
//
// Compiler Build ID: CL-36424714
// Cuda compilation tools, release 13.0, V13.0.88
// Based on NVVM 20.0.0
//

.version 9.0
.target sm_100
.address_size 64

	// .globl	_Z11sha1_kernelPhPKhj
.const .align 4 .b8 const_base_ctx[92];
.const .align 1 .b8 const_suffix[8];
.const .align 4 .u32 const_suffix_len;

.visible .entry _Z11sha1_kernelPhPKhj(
	.param .u64 .ptr .align 1 _Z11sha1_kernelPhPKhj_param_0,
	.param .u64 .ptr .align 1 _Z11sha1_kernelPhPKhj_param_1,
	.param .u32 _Z11sha1_kernelPhPKhj_param_2
)
{
	.local .align 16 .b8 	__local_depot0[496];
	.reg .b64 	%SP;
	.reg .b64 	%SPL;
	.reg .pred 	%p<44>;
	.reg .b16 	%rs<122>;
	.reg .b32 	%r<4379>;
	.reg .b64 	%rd<173>;

	mov.u64 	%SPL, __local_depot0;
	ld.param.u32 	%r154, [_Z11sha1_kernelPhPKhj_param_2];
	add.u64 	%rd1, %SPL, 0;
	add.u64 	%rd2, %SPL, 384;
	add.u64 	%rd3, %SPL, 320;
	add.u64 	%rd4, %SPL, 392;
	mov.b32 	%r4332, 1732584193;
	st.local.u32 	[%rd4], %r4332;
	mov.b32 	%r4331, -271733879;
	st.local.u32 	[%rd4+4], %r4331;
	mov.b32 	%r4330, -1732584194;
	st.local.u32 	[%rd4+8], %r4330;
	mov.b32 	%r4329, 271733878;
	st.local.u32 	[%rd4+12], %r4329;
	mov.b32 	%r4328, -1009589776;
	st.local.u32 	[%rd4+16], %r4328;
	shl.b32 	%r1, %r154, 3;
	st.local.u32 	[%rd4+20], %r1;
	shr.u32 	%r2, %r154, 29;
	st.local.u32 	[%rd4+24], %r2;
	setp.lt.u32 	%p1, %r154, 64;
	mov.b32 	%r4338, 0;
	@%p1 bra 	$L__BB0_9;
	ld.param.u64 	%rd151, [_Z11sha1_kernelPhPKhj_param_1];
	cvta.to.global.u64 	%rd5, %rd151;
	ld.global.u8 	%rs1, [%rd5+2];
	ld.global.u8 	%r162, [%rd5];
	ld.global.u8 	%r163, [%rd5+1];
	prmt.b32 	%r164, %r162, %r163, 0x3340U;
	cvt.u32.u16 	%r165, %rs1;
	ld.global.u8 	%r166, [%rd5+3];
	prmt.b32 	%r167, %r165, %r166, 0x3340U;
	prmt.b32 	%r168, %r164, %r167, 0x5410U;
	st.local.u32 	[%rd4+28], %r168;
	ld.global.u8 	%rs2, [%rd5+6];
	ld.global.u8 	%r169, [%rd5+4];
	ld.global.u8 	%r170, [%rd5+5];
	prmt.b32 	%r171, %r169, %r170, 0x3340U;
	cvt.u32.u16 	%r172, %rs2;
	ld.global.u8 	%r173, [%rd5+7];
	prmt.b32 	%r174, %r172, %r173, 0x3340U;
	prmt.b32 	%r175, %r171, %r174, 0x5410U;
	st.local.u32 	[%rd4+32], %r175;
	ld.global.u8 	%rs3, [%rd5+10];
	ld.global.u8 	%r176, [%rd5+8];
	ld.global.u8 	%r177, [%rd5+9];
	prmt.b32 	%r178, %r176, %r177, 0x3340U;
	cvt.u32.u16 	%r179, %rs3;
	ld.global.u8 	%r180, [%rd5+11];
	prmt.b32 	%r181, %r179, %r180, 0x3340U;
	prmt.b32 	%r182, %r178, %r181, 0x5410U;
	st.local.u32 	[%rd4+36], %r182;
	ld.global.u8 	%rs4, [%rd5+14];
	ld.global.u8 	%r183, [%rd5+12];
	ld.global.u8 	%r184, [%rd5+13];
	prmt.b32 	%r185, %r183, %r184, 0x3340U;
	cvt.u32.u16 	%r186, %rs4;
	ld.global.u8 	%r187, [%rd5+15];
	prmt.b32 	%r188, %r186, %r187, 0x3340U;
	prmt.b32 	%r189, %r185, %r188, 0x5410U;
	st.local.u32 	[%rd4+40], %r189;
	ld.global.u8 	%rs5, [%rd5+18];
	ld.global.u8 	%r190, [%rd5+16];
	ld.global.u8 	%r191, [%rd5+17];
	prmt.b32 	%r192, %r190, %r191, 0x3340U;
	cvt.u32.u16 	%r193, %rs5;
	ld.global.u8 	%r194, [%rd5+19];
	prmt.b32 	%r195, %r193, %r194, 0x3340U;
	prmt.b32 	%r196, %r192, %r195, 0x5410U;
	st.local.u32 	[%rd4+44], %r196;
	ld.global.u8 	%rs6, [%rd5+22];
	ld.global.u8 	%r197, [%rd5+20];
	ld.global.u8 	%r198, [%rd5+21];
	prmt.b32 	%r199, %r197, %r198, 0x3340U;
	cvt.u32.u16 	%r200, %rs6;
	ld.global.u8 	%r201, [%rd5+23];
	prmt.b32 	%r202, %r200, %r201, 0x3340U;
	prmt.b32 	%r203, %r199, %r202, 0x5410U;
	st.local.u32 	[%rd4+48], %r203;
	ld.global.u8 	%rs7, [%rd5+26];
	ld.global.u8 	%r204, [%rd5+24];
	ld.global.u8 	%r205, [%rd5+25];
	prmt.b32 	%r206, %r204, %r205, 0x3340U;
	cvt.u32.u16 	%r207, %rs7;
	ld.global.u8 	%r208, [%rd5+27];
	prmt.b32 	%r209, %r207, %r208, 0x3340U;
	prmt.b32 	%r210, %r206, %r209, 0x5410U;
	st.local.u32 	[%rd4+52], %r210;
	ld.global.u8 	%rs8, [%rd5+30];
	ld.global.u8 	%r211, [%rd5+28];
	ld.global.u8 	%r212, [%rd5+29];
	prmt.b32 	%r213, %r211, %r212, 0x3340U;
	cvt.u32.u16 	%r214, %rs8;
	ld.global.u8 	%r215, [%rd5+31];
	prmt.b32 	%r216, %r214, %r215, 0x3340U;
	prmt.b32 	%r217, %r213, %r216, 0x5410U;
	st.local.u32 	[%rd4+56], %r217;
	ld.global.u8 	%rs9, [%rd5+34];
	ld.global.u8 	%r218, [%rd5+32];
	ld.global.u8 	%r219, [%rd5+33];
	prmt.b32 	%r220, %r218, %r219, 0x3340U;
	cvt.u32.u16 	%r221, %rs9;
	ld.global.u8 	%r222, [%rd5+35];
	prmt.b32 	%r223, %r221, %r222, 0x3340U;
	prmt.b32 	%r224, %r220, %r223, 0x5410U;
	st.local.u32 	[%rd4+60], %r224;
	ld.global.u8 	%rs10, [%rd5+38];
	ld.global.u8 	%r225, [%rd5+36];
	ld.global.u8 	%r226, [%rd5+37];
	prmt.b32 	%r227, %r225, %r226, 0x3340U;
	cvt.u32.u16 	%r228, %rs10;
	ld.global.u8 	%r229, [%rd5+39];
	prmt.b32 	%r230, %r228, %r229, 0x3340U;
	prmt.b32 	%r231, %r227, %r230, 0x5410U;
	st.local.u32 	[%rd4+64], %r231;
	ld.global.u8 	%rs11, [%rd5+42];
	ld.global.u8 	%r232, [%rd5+40];
	ld.global.u8 	%r233, [%rd5+41];
	prmt.b32 	%r234, %r232, %r233, 0x3340U;
	cvt.u32.u16 	%r235, %rs11;
	ld.global.u8 	%r236, [%rd5+43];
	prmt.b32 	%r237, %r235, %r236, 0x3340U;
	prmt.b32 	%r238, %r234, %r237, 0x5410U;
	st.local.u32 	[%rd4+68], %r238;
	ld.global.u8 	%rs12, [%rd5+46];
	ld.global.u8 	%r239, [%rd5+44];
	ld.global.u8 	%r240, [%rd5+45];
	prmt.b32 	%r241, %r239, %r240, 0x3340U;
	cvt.u32.u16 	%r242, %rs12;
	ld.global.u8 	%r243, [%rd5+47];
	prmt.b32 	%r244, %r242, %r243, 0x3340U;
	prmt.b32 	%r245, %r241, %r244, 0x5410U;
	st.local.u32 	[%rd4+72], %r245;
	ld.global.u8 	%rs13, [%rd5+50];
	ld.global.u8 	%r246, [%rd5+48];
	ld.global.u8 	%r247, [%rd5+49];
	prmt.b32 	%r248, %r246, %r247, 0x3340U;
	cvt.u32.u16 	%r249, %rs13;
	ld.global.u8 	%r250, [%rd5+51];
	prmt.b32 	%r251, %r249, %r250, 0x3340U;
	prmt.b32 	%r252, %r248, %r251, 0x5410U;
	st.local.u32 	[%rd4+76], %r252;
	ld.global.u8 	%rs14, [%rd5+54];
	ld.global.u8 	%r253, [%rd5+52];
	ld.global.u8 	%r254, [%rd5+53];
	prmt.b32 	%r255, %r253, %r254, 0x3340U;
	cvt.u32.u16 	%r256, %rs14;
	ld.global.u8 	%r257, [%rd5+55];
	prmt.b32 	%r258, %r256, %r257, 0x3340U;
	prmt.b32 	%r259, %r255, %r258, 0x5410U;
	st.local.u32 	[%rd4+80], %r259;
	ld.global.u8 	%rs15, [%rd5+58];
	ld.global.u8 	%r260, [%rd5+56];
	ld.global.u8 	%r261, [%rd5+57];
	prmt.b32 	%r262, %r260, %r261, 0x3340U;
	cvt.u32.u16 	%r263, %rs15;
	ld.global.u8 	%r264, [%rd5+59];
	prmt.b32 	%r265, %r263, %r264, 0x3340U;
	prmt.b32 	%r266, %r262, %r265, 0x5410U;
	st.local.u32 	[%rd4+84], %r266;
	ld.global.u8 	%rs16, [%rd5+62];
	ld.global.u8 	%r267, [%rd5+60];
	ld.global.u8 	%r268, [%rd5+61];
	prmt.b32 	%r269, %r267, %r268, 0x3340U;
	cvt.u32.u16 	%r270, %rs16;
	ld.global.u8 	%r271, [%rd5+63];
	prmt.b32 	%r272, %r270, %r271, 0x3340U;
	prmt.b32 	%r273, %r269, %r272, 0x5410U;
	st.local.u32 	[%rd4+88], %r273;
	shl.b32 	%r274, %r162, 24;
	shl.b32 	%r275, %r163, 16;
	and.b32  	%r276, %r275, 16711680;
	or.b32  	%r277, %r276, %r274;
	mul.wide.u16 	%r278, %rs1, 256;
	or.b32  	%r279, %r277, %r278;
	or.b32  	%r3, %r279, %r166;
	shl.b32 	%r280, %r169, 24;
	shl.b32 	%r281, %r170, 16;
	and.b32  	%r282, %r281, 16711680;
	or.b32  	%r283, %r282, %r280;
	mul.wide.u16 	%r284, %rs2, 256;
	or.b32  	%r285, %r283, %r284;
	or.b32  	%r286, %r285, %r173;
	shl.b32 	%r287, %r176, 24;
	shl.b32 	%r288, %r177, 16;
	and.b32  	%r289, %r288, 16711680;
	or.b32  	%r290, %r289, %r287;
	mul.wide.u16 	%r291, %rs3, 256;
	or.b32  	%r292, %r290, %r291;
	or.b32  	%r293, %r292, %r180;
	shl.b32 	%r294, %r183, 24;
	shl.b32 	%r295, %r184, 16;
	and.b32  	%r296, %r295, 16711680;
	or.b32  	%r297, %r296, %r294;
	mul.wide.u16 	%r298, %rs4, 256;
	or.b32  	%r299, %r297, %r298;
	or.b32  	%r300, %r299, %r187;
	st.local.v4.u32 	[%rd1], {%r3, %r286, %r293, %r300};
	shl.b32 	%r301, %r190, 24;
	shl.b32 	%r302, %r191, 16;
	and.b32  	%r303, %r302, 16711680;
	or.b32  	%r304, %r303, %r301;
	mul.wide.u16 	%r305, %rs5, 256;
	or.b32  	%r306, %r304, %r305;
	or.b32  	%r307, %r306, %r194;
	shl.b32 	%r308, %r197, 24;
	shl.b32 	%r309, %r198, 16;
	and.b32  	%r310, %r309, 16711680;
	or.b32  	%r311, %r310, %r308;
	mul.wide.u16 	%r312, %rs6, 256;
	or.b32  	%r313, %r311, %r312;
	or.b32  	%r314, %r313, %r201;
	shl.b32 	%r315, %r204, 24;
	shl.b32 	%r316, %r205, 16;
	and.b32  	%r317, %r316, 16711680;
	or.b32  	%r318, %r317, %r315;
	mul.wide.u16 	%r319, %rs7, 256;
	or.b32  	%r320, %r318, %r319;
	or.b32  	%r321, %r320, %r208;
	shl.b32 	%r322, %r211, 24;
	shl.b32 	%r323, %r212, 16;
	and.b32  	%r324, %r323, 16711680;
	or.b32  	%r325, %r324, %r322;
	mul.wide.u16 	%r326, %rs8, 256;
	or.b32  	%r327, %r325, %r326;
	or.b32  	%r328, %r327, %r215;
	st.local.v4.u32 	[%rd1+16], {%r307, %r314, %r321, %r328};
	shl.b32 	%r329, %r218, 24;
	shl.b32 	%r330, %r219, 16;
	and.b32  	%r331, %r330, 16711680;
	or.b32  	%r332, %r331, %r329;
	mul.wide.u16 	%r333, %rs9, 256;
	or.b32  	%r334, %r332, %r333;
	or.b32  	%r335, %r334, %r222;
	shl.b32 	%r336, %r225, 24;
	shl.b32 	%r337, %r226, 16;
	and.b32  	%r338, %r337, 16711680;
	or.b32  	%r339, %r338, %r336;
	mul.wide.u16 	%r340, %rs10, 256;
	or.b32  	%r341, %r339, %r340;
	or.b32  	%r342, %r341, %r229;
	shl.b32 	%r343, %r232, 24;
	shl.b32 	%r344, %r233, 16;
	and.b32  	%r345, %r344, 16711680;
	or.b32  	%r346, %r345, %r343;
	mul.wide.u16 	%r347, %rs11, 256;
	or.b32  	%r348, %r346, %r347;
	or.b32  	%r349, %r348, %r236;
	shl.b32 	%r350, %r239, 24;
	shl.b32 	%r351, %r240, 16;
	and.b32  	%r352, %r351, 16711680;
	or.b32  	%r353, %r352, %r350;
	mul.wide.u16 	%r354, %rs12, 256;
	or.b32  	%r355, %r353, %r354;
	or.b32  	%r356, %r355, %r243;
	st.local.v4.u32 	[%rd1+32], {%r335, %r342, %r349, %r356};
	shl.b32 	%r357, %r246, 24;
	shl.b32 	%r358, %r247, 16;
	and.b32  	%r359, %r358, 16711680;
	or.b32  	%r360, %r359, %r357;
	mul.wide.u16 	%r361, %rs13, 256;
	or.b32  	%r362, %r360, %r361;
	or.b32  	%r363, %r362, %r250;
	shl.b32 	%r364, %r253, 24;
	shl.b32 	%r365, %r254, 16;
	and.b32  	%r366, %r365, 16711680;
	or.b32  	%r367, %r366, %r364;
	mul.wide.u16 	%r368, %rs14, 256;
	or.b32  	%r369, %r367, %r368;
	or.b32  	%r370, %r369, %r257;
	shl.b32 	%r371, %r260, 24;
	shl.b32 	%r372, %r261, 16;
	and.b32  	%r373, %r372, 16711680;
	or.b32  	%r374, %r373, %r371;
	mul.wide.u16 	%r375, %rs15, 256;
	or.b32  	%r376, %r374, %r375;
	or.b32  	%r377, %r376, %r264;
	shl.b32 	%r378, %r267, 24;
	shl.b32 	%r379, %r268, 16;
	and.b32  	%r380, %r379, 16711680;
	or.b32  	%r381, %r380, %r378;
	mul.wide.u16 	%r382, %rs16, 256;
	or.b32  	%r383, %r381, %r382;
	or.b32  	%r384, %r383, %r271;
	st.local.v4.u32 	[%rd1+48], {%r363, %r370, %r377, %r384};
	mov.b32 	%r4319, 16;
$L__BB0_2:
	mul.wide.u32 	%rd71, %r4319, 4;
	add.s64 	%rd72, %rd1, %rd71;
	ld.local.u32 	%r385, [%rd72+-12];
	ld.local.v2.u32 	{%r386, %r387}, [%rd72+-32];
	xor.b32  	%r388, %r386, %r385;
	ld.local.v4.u32 	{%r389, %r390, %r391, %r392}, [%rd72+-64];
	mov.b64 	%rd73, {%r391, %r392};
	xor.b32  	%r393, %r388, %r391;
	xor.b32  	%r394, %r393, %r389;
	shf.l.wrap.b32 	%r395, %r394, %r394, 1;
	ld.local.u32 	%r396, [%rd72+-8];
	xor.b32  	%r397, %r387, %r396;
	xor.b32  	%r398, %r397, %r392;
	xor.b32  	%r399, %r398, %r390;
	shf.l.wrap.b32 	%r400, %r399, %r399, 1;
	st.local.v2.u32 	[%rd72], {%r395, %r400};
	ld.local.u32 	%r401, [%rd72+-4];
	ld.local.u32 	%r402, [%rd72+-24];
	xor.b32  	%r403, %r402, %r401;
	ld.local.u32 	%r404, [%rd72+-48];
	xor.b32  	%r405, %r403, %r404;
	cvt.u32.u64 	%r406, %rd73;
	xor.b32  	%r407, %r405, %r406;
	shf.l.wrap.b32 	%r408, %r407, %r407, 1;
	st.local.u32 	[%rd72+8], %r408;
	ld.local.u32 	%r409, [%rd72+-20];
	ld.local.u32 	%r410, [%rd72+-44];
	xor.b32  	%r411, %r409, %r410;
	{ .reg .b32 tmp; mov.b64 {tmp, %r412}, %rd73; }
	xor.b32  	%r413, %r411, %r412;
	xor.b32  	%r414, %r413, %r395;
	shf.l.wrap.b32 	%r415, %r414, %r414, 1;
	st.local.u32 	[%rd72+12], %r415;
	add.s32 	%r4319, %r4319, 4;
	setp.ne.s32 	%p2, %r4319, 80;
	@%p2 bra 	$L__BB0_2;
	add.s32 	%r417, %r3, -1615554381;
	shf.l.wrap.b32 	%r418, %r417, %r417, 5;
	ld.local.u32 	%r419, [%rd1+4];
	add.s32 	%r420, %r418, %r419;
	add.s32 	%r421, %r420, 1722862861;
	not.b32 	%r422, %r421;
	shf.l.wrap.b32 	%r423, %r421, %r421, 5;
	and.b32  	%r424, %r417, 1506887872;
	sub.s32 	%r425, 1615554380, %r3;
	and.b32  	%r426, %r425, 2079550178;
	or.b32  	%r427, %r424, %r426;
	ld.local.v2.u32 	{%r428, %r429}, [%rd1+8];
	add.s32 	%r430, %r427, %r423;
	add.s32 	%r431, %r430, %r428;
	add.s32 	%r432, %r431, -214083945;
	shf.l.wrap.b32 	%r433, %r417, %r417, 30;
	shf.l.wrap.b32 	%r434, %r432, %r432, 5;
	and.b32  	%r435, %r421, %r433;
	and.b32  	%r436, %r422, 1506887872;
	or.b32  	%r437, %r435, %r436;
	add.s32 	%r438, %r437, %r434;
	add.s32 	%r439, %r438, %r429;
	add.s32 	%r440, %r439, -696916869;
	shf.l.wrap.b32 	%r441, %r421, %r421, 30;
	shf.l.wrap.b32 	%r442, %r440, %r440, 5;
	and.b32  	%r443, %r432, %r441;
	not.b32 	%r444, %r432;
	and.b32  	%r445, %r433, %r444;
	or.b32  	%r446, %r443, %r445;
	ld.local.v4.u32 	{%r447, %r448, %r449, %r450}, [%rd1+16];
	add.s32 	%r451, %r446, %r442;
	add.s32 	%r452, %r451, %r447;
	add.s32 	%r453, %r452, -1269579175;
	shf.l.wrap.b32 	%r454, %r432, %r432, 30;
	shf.l.wrap.b32 	%r455, %r453, %r453, 5;
	and.b32  	%r456, %r440, %r454;
	not.b32 	%r457, %r440;
	and.b32  	%r458, %r441, %r457;
	or.b32  	%r459, %r456, %r458;
	add.s32 	%r460, %r433, %r459;
	add.s32 	%r461, %r460, %r455;
	add.s32 	%r462, %r461, %r448;
	add.s32 	%r463, %r462, 1518500249;
	shf.l.wrap.b32 	%r464, %r440, %r440, 30;
	shf.l.wrap.b32 	%r465, %r463, %r463, 5;
	and.b32  	%r466, %r453, %r464;
	not.b32 	%r467, %r453;
	and.b32  	%r468, %r454, %r467;
	or.b32  	%r469, %r466, %r468;
	add.s32 	%r470, %r441, %r469;
	add.s32 	%r471, %r470, %r465;
	add.s32 	%r472, %r471, %r449;
	add.s32 	%r473, %r472, 1518500249;
	shf.l.wrap.b32 	%r474, %r453, %r453, 30;
	shf.l.wrap.b32 	%r475, %r473, %r473, 5;
	and.b32  	%r476, %r463, %r474;
	not.b32 	%r477, %r463;
	and.b32  	%r478, %r464, %r477;
	or.b32  	%r479, %r476, %r478;
	add.s32 	%r480, %r454, %r479;
	add.s32 	%r481, %r480, %r475;
	add.s32 	%r482, %r481, %r450;
	add.s32 	%r483, %r482, 1518500249;
	shf.l.wrap.b32 	%r484, %r463, %r463, 30;
	shf.l.wrap.b32 	%r485, %r483, %r483, 5;
	and.b32  	%r486, %r473, %r484;
	not.b32 	%r487, %r473;
	and.b32  	%r488, %r474, %r487;
	or.b32  	%r489, %r486, %r488;
	ld.local.v4.u32 	{%r490, %r491, %r492, %r493}, [%rd1+32];
	add.s32 	%r494, %r464, %r489;
	add.s32 	%r495, %r494, %r485;
	add.s32 	%r496, %r495, %r490;
	add.s32 	%r497, %r496, 1518500249;
	shf.l.wrap.b32 	%r498, %r473, %r473, 30;
	shf.l.wrap.b32 	%r499, %r497, %r497, 5;
	and.b32  	%r500, %r483, %r498;
	not.b32 	%r501, %r483;
	and.b32  	%r502, %r484, %r501;
	or.b32  	%r503, %r500, %r502;
	add.s32 	%r504, %r474, %r503;
	add.s32 	%r505, %r504, %r499;
	add.s32 	%r506, %r505, %r491;
	add.s32 	%r507, %r506, 1518500249;
	shf.l.wrap.b32 	%r508, %r483, %r483, 30;
	shf.l.wrap.b32 	%r509, %r507, %r507, 5;
	and.b32  	%r510, %r497, %r508;
	not.b32 	%r511, %r497;
	and.b32  	%r512, %r498, %r511;
	or.b32  	%r513, %r510, %r512;
	add.s32 	%r514, %r484, %r513;
	add.s32 	%r515, %r514, %r509;
	add.s32 	%r516, %r515, %r492;
	add.s32 	%r517, %r516, 1518500249;
	shf.l.wrap.b32 	%r518, %r497, %r497, 30;
	shf.l.wrap.b32 	%r519, %r517, %r517, 5;
	and.b32  	%r520, %r507, %r518;
	not.b32 	%r521, %r507;
	and.b32  	%r522, %r508, %r521;
	or.b32  	%r523, %r520, %r522;
	add.s32 	%r524, %r498, %r523;
	add.s32 	%r525, %r524, %r519;
	add.s32 	%r526, %r525, %r493;
	add.s32 	%r527, %r526, 1518500249;
	shf.l.wrap.b32 	%r528, %r507, %r507, 30;
	shf.l.wrap.b32 	%r529, %r527, %r527, 5;
	and.b32  	%r530, %r517, %r528;
	not.b32 	%r531, %r517;
	and.b32  	%r532, %r518, %r531;
	or.b32  	%r533, %r530, %r532;
	ld.local.v4.u32 	{%r534, %r535, %r536, %r537}, [%rd1+48];
	add.s32 	%r538, %r508, %r533;
	add.s32 	%r539, %r538, %r529;
	add.s32 	%r540, %r539, %r534;
	add.s32 	%r541, %r540, 1518500249;
	shf.l.wrap.b32 	%r542, %r517, %r517, 30;
	shf.l.wrap.b32 	%r543, %r541, %r541, 5;
	and.b32  	%r544, %r527, %r542;
	not.b32 	%r545, %r527;
	and.b32  	%r546, %r528, %r545;
	or.b32  	%r547, %r544, %r546;
	add.s32 	%r548, %r518, %r547;
	add.s32 	%r549, %r548, %r543;
	add.s32 	%r550, %r549, %r535;
	add.s32 	%r551, %r550, 1518500249;
	shf.l.wrap.b32 	%r552, %r527, %r527, 30;
	shf.l.wrap.b32 	%r553, %r551, %r551, 5;
	and.b32  	%r554, %r541, %r552;
	not.b32 	%r555, %r541;
	and.b32  	%r556, %r542, %r555;
	or.b32  	%r557, %r554, %r556;
	add.s32 	%r558, %r528, %r557;
	add.s32 	%r559, %r558, %r553;
	add.s32 	%r560, %r559, %r536;
	add.s32 	%r561, %r560, 1518500249;
	shf.l.wrap.b32 	%r562, %r541, %r541, 30;
	shf.l.wrap.b32 	%r563, %r561, %r561, 5;
	and.b32  	%r564, %r551, %r562;
	not.b32 	%r565, %r551;
	and.b32  	%r566, %r552, %r565;
	or.b32  	%r567, %r564, %r566;
	add.s32 	%r568, %r542, %r567;
	add.s32 	%r569, %r568, %r563;
	add.s32 	%r570, %r569, %r537;
	add.s32 	%r571, %r570, 1518500249;
	shf.l.wrap.b32 	%r572, %r551, %r551, 30;
	shf.l.wrap.b32 	%r573, %r571, %r571, 5;
	and.b32  	%r574, %r561, %r572;
	not.b32 	%r575, %r561;
	and.b32  	%r576, %r562, %r575;
	or.b32  	%r577, %r574, %r576;
	ld.local.v4.u32 	{%r578, %r579, %r580, %r581}, [%rd1+64];
	add.s32 	%r582, %r552, %r577;
	add.s32 	%r583, %r582, %r573;
	add.s32 	%r584, %r583, %r578;
	add.s32 	%r585, %r584, 1518500249;
	shf.l.wrap.b32 	%r586, %r561, %r561, 30;
	shf.l.wrap.b32 	%r587, %r585, %r585, 5;
	and.b32  	%r588, %r571, %r586;
	not.b32 	%r589, %r571;
	and.b32  	%r590, %r572, %r589;
	or.b32  	%r591, %r588, %r590;
	add.s32 	%r592, %r562, %r591;
	add.s32 	%r593, %r592, %r587;
	add.s32 	%r594, %r593, %r579;
	add.s32 	%r595, %r594, 1518500249;
	shf.l.wrap.b32 	%r596, %r571, %r571, 30;
	shf.l.wrap.b32 	%r597, %r595, %r595, 5;
	and.b32  	%r598, %r585, %r596;
	not.b32 	%r599, %r585;
	and.b32  	%r600, %r586, %r599;
	or.b32  	%r601, %r598, %r600;
	add.s32 	%r602, %r572, %r601;
	add.s32 	%r603, %r602, %r597;
	add.s32 	%r604, %r603, %r580;
	add.s32 	%r605, %r604, 1518500249;
	shf.l.wrap.b32 	%r606, %r585, %r585, 30;
	shf.l.wrap.b32 	%r607, %r605, %r605, 5;
	and.b32  	%r608, %r595, %r606;
	not.b32 	%r609, %r595;
	and.b32  	%r610, %r596, %r609;
	or.b32  	%r611, %r608, %r610;
	add.s32 	%r612, %r586, %r611;
	add.s32 	%r613, %r612, %r607;
	add.s32 	%r614, %r613, %r581;
	add.s32 	%r615, %r614, 1518500249;
	shf.l.wrap.b32 	%r616, %r595, %r595, 30;
	shf.l.wrap.b32 	%r617, %r615, %r615, 5;
	xor.b32  	%r618, %r616, %r606;
	xor.b32  	%r619, %r618, %r605;
	ld.local.v4.u32 	{%r620, %r621, %r622, %r623}, [%rd1+80];
	add.s32 	%r624, %r596, %r619;
	add.s32 	%r625, %r624, %r617;
	add.s32 	%r626, %r625, %r620;
	add.s32 	%r627, %r626, 1859775393;
	shf.l.wrap.b32 	%r628, %r605, %r605, 30;
	shf.l.wrap.b32 	%r629, %r627, %r627, 5;
	xor.b32  	%r630, %r628, %r616;
	xor.b32  	%r631, %r630, %r615;
	add.s32 	%r632, %r606, %r631;
	add.s32 	%r633, %r632, %r629;
	add.s32 	%r634, %r633, %r621;
	add.s32 	%r635, %r634, 1859775393;
	shf.l.wrap.b32 	%r636, %r615, %r615, 30;
	shf.l.wrap.b32 	%r637, %r635, %r635, 5;
	xor.b32  	%r638, %r636, %r628;
	xor.b32  	%r639, %r638, %r627;
	add.s32 	%r640, %r616, %r639;
	add.s32 	%r641, %r640, %r637;
	add.s32 	%r642, %r641, %r622;
	add.s32 	%r643, %r642, 1859775393;
	shf.l.wrap.b32 	%r644, %r627, %r627, 30;
	shf.l.wrap.b32 	%r645, %r643, %r643, 5;
	xor.b32  	%r646, %r644, %r636;
	xor.b32  	%r647, %r646, %r635;
	add.s32 	%r648, %r628, %r647;
	add.s32 	%r649, %r648, %r645;
	add.s32 	%r650, %r649, %r623;
	add.s32 	%r651, %r650, 1859775393;
	shf.l.wrap.b32 	%r652, %r635, %r635, 30;
	shf.l.wrap.b32 	%r653, %r651, %r651, 5;
	xor.b32  	%r654, %r652, %r644;
	xor.b32  	%r655, %r654, %r643;
	ld.local.v4.u32 	{%r656, %r657, %r658, %r659}, [%rd1+96];
	add.s32 	%r660, %r636, %r655;
	add.s32 	%r661, %r660, %r653;
	add.s32 	%r662, %r661, %r656;
	add.s32 	%r663, %r662, 1859775393;
	shf.l.wrap.b32 	%r664, %r643, %r643, 30;
	shf.l.wrap.b32 	%r665, %r663, %r663, 5;
	xor.b32  	%r666, %r664, %r652;
	xor.b32  	%r667, %r666, %r651;
	add.s32 	%r668, %r644, %r667;
	add.s32 	%r669, %r668, %r665;
	add.s32 	%r670, %r669, %r657;
	add.s32 	%r671, %r670, 1859775393;
	shf.l.wrap.b32 	%r672, %r651, %r651, 30;
	shf.l.wrap.b32 	%r673, %r671, %r671, 5;
	xor.b32  	%r674, %r672, %r664;
	xor.b32  	%r675, %r674, %r663;
	add.s32 	%r676, %r652, %r675;
	add.s32 	%r677, %r676, %r673;
	add.s32 	%r678, %r677, %r658;
	add.s32 	%r679, %r678, 1859775393;
	shf.l.wrap.b32 	%r680, %r663, %r663, 30;
	shf.l.wrap.b32 	%r681, %r679, %r679, 5;
	xor.b32  	%r682, %r680, %r672;
	xor.b32  	%r683, %r682, %r671;
	add.s32 	%r684, %r664, %r683;
	add.s32 	%r685, %r684, %r681;
	add.s32 	%r686, %r685, %r659;
	add.s32 	%r687, %r686, 1859775393;
	shf.l.wrap.b32 	%r688, %r671, %r671, 30;
	shf.l.wrap.b32 	%r689, %r687, %r687, 5;
	xor.b32  	%r690, %r688, %r680;
	xor.b32  	%r691, %r690, %r679;
	ld.local.v4.u32 	{%r692, %r693, %r694, %r695}, [%rd1+112];
	add.s32 	%r696, %r672, %r691;
	add.s32 	%r697, %r696, %r689;
	add.s32 	%r698, %r697, %r692;
	add.s32 	%r699, %r698, 1859775393;
	shf.l.wrap.b32 	%r700, %r679, %r679, 30;
	shf.l.wrap.b32 	%r701, %r699, %r699, 5;
	xor.b32  	%r702, %r700, %r688;
	xor.b32  	%r703, %r702, %r687;
	add.s32 	%r704, %r680, %r703;
	add.s32 	%r705, %r704, %r701;
	add.s32 	%r706, %r705, %r693;
	add.s32 	%r707, %r706, 1859775393;
	shf.l.wrap.b32 	%r708, %r687, %r687, 30;
	shf.l.wrap.b32 	%r709, %r707, %r707, 5;
	xor.b32  	%r710, %r708, %r700;
	xor.b32  	%r711, %r710, %r699;
	add.s32 	%r712, %r688, %r711;
	add.s32 	%r713, %r712, %r709;
	add.s32 	%r714, %r713, %r694;
	add.s32 	%r715, %r714, 1859775393;
	shf.l.wrap.b32 	%r716, %r699, %r699, 30;
	shf.l.wrap.b32 	%r717, %r715, %r715, 5;
	xor.b32  	%r718, %r716, %r708;
	xor.b32  	%r719, %r718, %r707;
	add.s32 	%r720, %r700, %r719;
	add.s32 	%r721, %r720, %r717;
	add.s32 	%r722, %r721, %r695;
	add.s32 	%r723, %r722, 1859775393;
	shf.l.wrap.b32 	%r724, %r707, %r707, 30;
	shf.l.wrap.b32 	%r725, %r723, %r723, 5;
	xor.b32  	%r726, %r724, %r716;
	xor.b32  	%r727, %r726, %r715;
	ld.local.v4.u32 	{%r728, %r729, %r730, %r731}, [%rd1+128];
	add.s32 	%r732, %r708, %r727;
	add.s32 	%r733, %r732, %r725;
	add.s32 	%r734, %r733, %r728;
	add.s32 	%r735, %r734, 1859775393;
	shf.l.wrap.b32 	%r736, %r715, %r715, 30;
	shf.l.wrap.b32 	%r737, %r735, %r735, 5;
	xor.b32  	%r738, %r736, %r724;
	xor.b32  	%r739, %r738, %r723;
	add.s32 	%r740, %r716, %r739;
	add.s32 	%r741, %r740, %r737;
	add.s32 	%r742, %r741, %r729;
	add.s32 	%r743, %r742, 1859775393;
	shf.l.wrap.b32 	%r744, %r723, %r723, 30;
	shf.l.wrap.b32 	%r745, %r743, %r743, 5;
	xor.b32  	%r746, %r744, %r736;
	xor.b32  	%r747, %r746, %r735;
	add.s32 	%r748, %r724, %r747;
	add.s32 	%r749, %r748, %r745;
	add.s32 	%r750, %r749, %r730;
	add.s32 	%r751, %r750, 1859775393;
	shf.l.wrap.b32 	%r752, %r735, %r735, 30;
	shf.l.wrap.b32 	%r753, %r751, %r751, 5;
	xor.b32  	%r754, %r752, %r744;
	xor.b32  	%r755, %r754, %r743;
	add.s32 	%r756, %r736, %r755;
	add.s32 	%r757, %r756, %r753;
	add.s32 	%r758, %r757, %r731;
	add.s32 	%r759, %r758, 1859775393;
	shf.l.wrap.b32 	%r760, %r743, %r743, 30;
	shf.l.wrap.b32 	%r761, %r759, %r759, 5;
	xor.b32  	%r762, %r760, %r752;
	xor.b32  	%r763, %r762, %r751;
	ld.local.v4.u32 	{%r764, %r765, %r766, %r767}, [%rd1+144];
	add.s32 	%r768, %r744, %r763;
	add.s32 	%r769, %r768, %r761;
	add.s32 	%r770, %r769, %r764;
	add.s32 	%r771, %r770, 1859775393;
	shf.l.wrap.b32 	%r772, %r751, %r751, 30;
	shf.l.wrap.b32 	%r773, %r771, %r771, 5;
	xor.b32  	%r774, %r772, %r760;
	xor.b32  	%r775, %r774, %r759;
	add.s32 	%r776, %r752, %r775;
	add.s32 	%r777, %r776, %r773;
	add.s32 	%r778, %r777, %r765;
	add.s32 	%r779, %r778, 1859775393;
	shf.l.wrap.b32 	%r780, %r759, %r759, 30;
	shf.l.wrap.b32 	%r781, %r779, %r779, 5;
	xor.b32  	%r782, %r780, %r772;
	xor.b32  	%r783, %r782, %r771;
	add.s32 	%r784, %r760, %r783;
	add.s32 	%r785, %r784, %r781;
	add.s32 	%r786, %r785, %r766;
	add.s32 	%r787, %r786, 1859775393;
	shf.l.wrap.b32 	%r788, %r771, %r771, 30;
	shf.l.wrap.b32 	%r789, %r787, %r787, 5;
	xor.b32  	%r790, %r788, %r780;
	xor.b32  	%r791, %r790, %r779;
	add.s32 	%r792, %r772, %r791;
	add.s32 	%r793, %r792, %r789;
	add.s32 	%r794, %r793, %r767;
	add.s32 	%r795, %r794, 1859775393;
	shf.l.wrap.b32 	%r796, %r779, %r779, 30;
	shf.l.wrap.b32 	%r797, %r795, %r795, 5;
	or.b32  	%r798, %r796, %r788;
	and.b32  	%r799, %r787, %r798;
	and.b32  	%r800, %r796, %r788;
	or.b32  	%r801, %r799, %r800;
	ld.local.v4.u32 	{%r802, %r803, %r804, %r805}, [%rd1+160];
	add.s32 	%r806, %r780, %r801;
	add.s32 	%r807, %r806, %r797;
	add.s32 	%r808, %r807, %r802;
	add.s32 	%r809, %r808, -1894007588;
	shf.l.wrap.b32 	%r810, %r787, %r787, 30;
	shf.l.wrap.b32 	%r811, %r809, %r809, 5;
	or.b32  	%r812, %r810, %r796;
	and.b32  	%r813, %r795, %r812;
	and.b32  	%r814, %r810, %r796;
	or.b32  	%r815, %r813, %r814;
	add.s32 	%r816, %r788, %r815;
	add.s32 	%r817, %r816, %r811;
	add.s32 	%r818, %r817, %r803;
	add.s32 	%r819, %r818, -1894007588;
	shf.l.wrap.b32 	%r820, %r795, %r795, 30;
	shf.l.wrap.b32 	%r821, %r819, %r819, 5;
	or.b32  	%r822, %r820, %r810;
	and.b32  	%r823, %r809, %r822;
	and.b32  	%r824, %r820, %r810;
	or.b32  	%r825, %r823, %r824;
	add.s32 	%r826, %r796, %r825;
	add.s32 	%r827, %r826, %r821;
	add.s32 	%r828, %r827, %r804;
	add.s32 	%r829, %r828, -1894007588;
	shf.l.wrap.b32 	%r830, %r809, %r809, 30;
	shf.l.wrap.b32 	%r831, %r829, %r829, 5;
	or.b32  	%r832, %r830, %r820;
	and.b32  	%r833, %r819, %r832;
	and.b32  	%r834, %r830, %r820;
	or.b32  	%r835, %r833, %r834;
	add.s32 	%r836, %r810, %r835;
	add.s32 	%r837, %r836, %r831;
	add.s32 	%r838, %r837, %r805;
	add.s32 	%r839, %r838, -1894007588;
	shf.l.wrap.b32 	%r840, %r819, %r819, 30;
	shf.l.wrap.b32 	%r841, %r839, %r839, 5;
	or.b32  	%r842, %r840, %r830;
	and.b32  	%r843, %r829, %r842;
	and.b32  	%r844, %r840, %r830;
	or.b32  	%r845, %r843, %r844;
	ld.local.v4.u32 	{%r846, %r847, %r848, %r849}, [%rd1+176];
	add.s32 	%r850, %r820, %r845;
	add.s32 	%r851, %r850, %r841;
	add.s32 	%r852, %r851, %r846;
	add.s32 	%r853, %r852, -1894007588;
	shf.l.wrap.b32 	%r854, %r829, %r829, 30;
	shf.l.wrap.b32 	%r855, %r853, %r853, 5;
	or.b32  	%r856, %r854, %r840;
	and.b32  	%r857, %r839, %r856;
	and.b32  	%r858, %r854, %r840;
	or.b32  	%r859, %r857, %r858;
	add.s32 	%r860, %r830, %r859;
	add.s32 	%r861, %r860, %r855;
	add.s32 	%r862, %r861, %r847;
	add.s32 	%r863, %r862, -1894007588;
	shf.l.wrap.b32 	%r864, %r839, %r839, 30;
	shf.l.wrap.b32 	%r865, %r863, %r863, 5;
	or.b32  	%r866, %r864, %r854;
	and.b32  	%r867, %r853, %r866;
	and.b32  	%r868, %r864, %r854;
	or.b32  	%r869, %r867, %r868;
	add.s32 	%r870, %r840, %r869;
	add.s32 	%r871, %r870, %r865;
	add.s32 	%r872, %r871, %r848;
	add.s32 	%r873, %r872, -1894007588;
	shf.l.wrap.b32 	%r874, %r853, %r853, 30;
	shf.l.wrap.b32 	%r875, %r873, %r873, 5;
	or.b32  	%r876, %r874, %r864;
	and.b32  	%r877, %r863, %r876;
	and.b32  	%r878, %r874, %r864;
	or.b32  	%r879, %r877, %r878;
	add.s32 	%r880, %r854, %r879;
	add.s32 	%r881, %r880, %r875;
	add.s32 	%r882, %r881, %r849;
	add.s32 	%r883, %r882, -1894007588;
	shf.l.wrap.b32 	%r884, %r863, %r863, 30;
	shf.l.wrap.b32 	%r885, %r883, %r883, 5;
	or.b32  	%r886, %r884, %r874;
	and.b32  	%r887, %r873, %r886;
	and.b32  	%r888, %r884, %r874;
	or.b32  	%r889, %r887, %r888;
	ld.local.v4.u32 	{%r890, %r891, %r892, %r893}, [%rd1+192];
	add.s32 	%r894, %r864, %r889;
	add.s32 	%r895, %r894, %r885;
	add.s32 	%r896, %r895, %r890;
	add.s32 	%r897, %r896, -1894007588;
	shf.l.wrap.b32 	%r898, %r873, %r873, 30;
	shf.l.wrap.b32 	%r899, %r897, %r897, 5;
	or.b32  	%r900, %r898, %r884;
	and.b32  	%r901, %r883, %r900;
	and.b32  	%r902, %r898, %r884;
	or.b32  	%r903, %r901, %r902;
	add.s32 	%r904, %r874, %r903;
	add.s32 	%r905, %r904, %r899;
	add.s32 	%r906, %r905, %r891;
	add.s32 	%r907, %r906, -1894007588;
	shf.l.wrap.b32 	%r908, %r883, %r883, 30;
	shf.l.wrap.b32 	%r909, %r907, %r907, 5;
	or.b32  	%r910, %r908, %r898;
	and.b32  	%r911, %r897, %r910;
	and.b32  	%r912, %r908, %r898;
	or.b32  	%r913, %r911, %r912;
	add.s32 	%r914, %r884, %r913;
	add.s32 	%r915, %r914, %r909;
	add.s32 	%r916, %r915, %r892;
	add.s32 	%r917, %r916, -1894007588;
	shf.l.wrap.b32 	%r918, %r897, %r897, 30;
	shf.l.wrap.b32 	%r919, %r917, %r917, 5;
	or.b32  	%r920, %r918, %r908;
	and.b32  	%r921, %r907, %r920;
	and.b32  	%r922, %r918, %r908;
	or.b32  	%r923, %r921, %r922;
	add.s32 	%r924, %r898, %r923;
	add.s32 	%r925, %r924, %r919;
	add.s32 	%r926, %r925, %r893;
	add.s32 	%r927, %r926, -1894007588;
	shf.l.wrap.b32 	%r928, %r907, %r907, 30;
	shf.l.wrap.b32 	%r929, %r927, %r927, 5;
	or.b32  	%r930, %r928, %r918;
	and.b32  	%r931, %r917, %r930;
	and.b32  	%r932, %r928, %r918;
	or.b32  	%r933, %r931, %r932;
	ld.local.v4.u32 	{%r934, %r935, %r936, %r937}, [%rd1+208];
	add.s32 	%r938, %r908, %r933;
	add.s32 	%r939, %r938, %r929;
	add.s32 	%r940, %r939, %r934;
	add.s32 	%r941, %r940, -1894007588;
	shf.l.wrap.b32 	%r942, %r917, %r917, 30;
	shf.l.wrap.b32 	%r943, %r941, %r941, 5;
	or.b32  	%r944, %r942, %r928;
	and.b32  	%r945, %r927, %r944;
	and.b32  	%r946, %r942, %r928;
	or.b32  	%r947, %r945, %r946;
	add.s32 	%r948, %r918, %r947;
	add.s32 	%r949, %r948, %r943;
	add.s32 	%r950, %r949, %r935;
	add.s32 	%r951, %r950, -1894007588;
	shf.l.wrap.b32 	%r952, %r927, %r927, 30;
	shf.l.wrap.b32 	%r953, %r951, %r951, 5;
	or.b32  	%r954, %r952, %r942;
	and.b32  	%r955, %r941, %r954;
	and.b32  	%r956, %r952, %r942;
	or.b32  	%r957, %r955, %r956;
	add.s32 	%r958, %r928, %r957;
	add.s32 	%r959, %r958, %r953;
	add.s32 	%r960, %r959, %r936;
	add.s32 	%r961, %r960, -1894007588;
	shf.l.wrap.b32 	%r962, %r941, %r941, 30;
	shf.l.wrap.b32 	%r963, %r961, %r961, 5;
	or.b32  	%r964, %r962, %r952;
	and.b32  	%r965, %r951, %r964;
	and.b32  	%r966, %r962, %r952;
	or.b32  	%r967, %r965, %r966;
	add.s32 	%r968, %r942, %r967;
	add.s32 	%r969, %r968, %r963;
	add.s32 	%r970, %r969, %r937;
	add.s32 	%r971, %r970, -1894007588;
	shf.l.wrap.b32 	%r972, %r951, %r951, 30;
	shf.l.wrap.b32 	%r973, %r971, %r971, 5;
	or.b32  	%r974, %r972, %r962;
	and.b32  	%r975, %r961, %r974;
	and.b32  	%r976, %r972, %r962;
	or.b32  	%r977, %r975, %r976;
	ld.local.v4.u32 	{%r978, %r979, %r980, %r981}, [%rd1+224];
	add.s32 	%r982, %r952, %r977;
	add.s32 	%r983, %r982, %r973;
	add.s32 	%r984, %r983, %r978;
	add.s32 	%r985, %r984, -1894007588;
	shf.l.wrap.b32 	%r986, %r961, %r961, 30;
	shf.l.wrap.b32 	%r987, %r985, %r985, 5;
	or.b32  	%r988, %r986, %r972;
	and.b32  	%r989, %r971, %r988;
	and.b32  	%r990, %r986, %r972;
	or.b32  	%r991, %r989, %r990;
	add.s32 	%r992, %r962, %r991;
	add.s32 	%r993, %r992, %r987;
	add.s32 	%r994, %r993, %r979;
	add.s32 	%r995, %r994, -1894007588;
	shf.l.wrap.b32 	%r996, %r971, %r971, 30;
	shf.l.wrap.b32 	%r997, %r995, %r995, 5;
	or.b32  	%r998, %r996, %r986;
	and.b32  	%r999, %r985, %r998;
	and.b32  	%r1000, %r996, %r986;
	or.b32  	%r1001, %r999, %r1000;
	add.s32 	%r1002, %r972, %r1001;
	add.s32 	%r1003, %r1002, %r997;
	add.s32 	%r1004, %r1003, %r980;
	add.s32 	%r1005, %r1004, -1894007588;
	shf.l.wrap.b32 	%r1006, %r985, %r985, 30;
	shf.l.wrap.b32 	%r1007, %r1005, %r1005, 5;
	or.b32  	%r1008, %r1006, %r996;
	and.b32  	%r1009, %r995, %r1008;
	and.b32  	%r1010, %r1006, %r996;
	or.b32  	%r1011, %r1009, %r1010;
	add.s32 	%r1012, %r986, %r1011;
	add.s32 	%r1013, %r1012, %r1007;
	add.s32 	%r1014, %r1013, %r981;
	add.s32 	%r1015, %r1014, -1894007588;
	shf.l.wrap.b32 	%r1016, %r995, %r995, 30;
	shf.l.wrap.b32 	%r1017, %r1015, %r1015, 5;
	xor.b32  	%r1018, %r1016, %r1006;
	xor.b32  	%r1019, %r1018, %r1005;
	ld.local.v4.u32 	{%r1020, %r1021, %r1022, %r1023}, [%rd1+240];
	add.s32 	%r1024, %r996, %r1019;
	add.s32 	%r1025, %r1024, %r1017;
	add.s32 	%r1026, %r1025, %r1020;
	add.s32 	%r1027, %r1026, -899497514;
	shf.l.wrap.b32 	%r1028, %r1005, %r1005, 30;
	shf.l.wrap.b32 	%r1029, %r1027, %r1027, 5;
	xor.b32  	%r1030, %r1028, %r1016;
	xor.b32  	%r1031, %r1030, %r1015;
	add.s32 	%r1032, %r1006, %r1031;
	add.s32 	%r1033, %r1032, %r1029;
	add.s32 	%r1034, %r1033, %r1021;
	add.s32 	%r1035, %r1034, -899497514;
	shf.l.wrap.b32 	%r1036, %r1015, %r1015, 30;
	shf.l.wrap.b32 	%r1037, %r1035, %r1035, 5;
	xor.b32  	%r1038, %r1036, %r1028;
	xor.b32  	%r1039, %r1038, %r1027;
	add.s32 	%r1040, %r1016, %r1039;
	add.s32 	%r1041, %r1040, %r1037;
	add.s32 	%r1042, %r1041, %r1022;
	add.s32 	%r1043, %r1042, -899497514;
	shf.l.wrap.b32 	%r1044, %r1027, %r1027, 30;
	shf.l.wrap.b32 	%r1045, %r1043, %r1043, 5;
	xor.b32  	%r1046, %r1044, %r1036;
	xor.b32  	%r1047, %r1046, %r1035;
	add.s32 	%r1048, %r1028, %r1047;
	add.s32 	%r1049, %r1048, %r1045;
	add.s32 	%r1050, %r1049, %r1023;
	add.s32 	%r1051, %r1050, -899497514;
	shf.l.wrap.b32 	%r1052, %r1035, %r1035, 30;
	shf.l.wrap.b32 	%r1053, %r1051, %r1051, 5;
	xor.b32  	%r1054, %r1052, %r1044;
	xor.b32  	%r1055, %r1054, %r1043;
	ld.local.v4.u32 	{%r1056, %r1057, %r1058, %r1059}, [%rd1+256];
	add.s32 	%r1060, %r1036, %r1055;
	add.s32 	%r1061, %r1060, %r1053;
	add.s32 	%r1062, %r1061, %r1056;
	add.s32 	%r1063, %r1062, -899497514;
	shf.l.wrap.b32 	%r1064, %r1043, %r1043, 30;
	shf.l.wrap.b32 	%r1065, %r1063, %r1063, 5;
	xor.b32  	%r1066, %r1064, %r1052;
	xor.b32  	%r1067, %r1066, %r1051;
	add.s32 	%r1068, %r1044, %r1067;
	add.s32 	%r1069, %r1068, %r1065;
	add.s32 	%r1070, %r1069, %r1057;
	add.s32 	%r1071, %r1070, -899497514;
	shf.l.wrap.b32 	%r1072, %r1051, %r1051, 30;
	shf.l.wrap.b32 	%r1073, %r1071, %r1071, 5;
	xor.b32  	%r1074, %r1072, %r1064;
	xor.b32  	%r1075, %r1074, %r1063;
	add.s32 	%r1076, %r1052, %r1075;
	add.s32 	%r1077, %r1076, %r1073;
	add.s32 	%r1078, %r1077, %r1058;
	add.s32 	%r1079, %r1078, -899497514;
	shf.l.wrap.b32 	%r1080, %r1063, %r1063, 30;
	shf.l.wrap.b32 	%r1081, %r1079, %r1079, 5;
	xor.b32  	%r1082, %r1080, %r1072;
	xor.b32  	%r1083, %r1082, %r1071;
	add.s32 	%r1084, %r1064, %r1083;
	add.s32 	%r1085, %r1084, %r1081;
	add.s32 	%r1086, %r1085, %r1059;
	add.s32 	%r1087, %r1086, -899497514;
	shf.l.wrap.b32 	%r1088, %r1071, %r1071, 30;
	shf.l.wrap.b32 	%r1089, %r1087, %r1087, 5;
	xor.b32  	%r1090, %r1088, %r1080;
	xor.b32  	%r1091, %r1090, %r1079;
	ld.local.v4.u32 	{%r1092, %r1093, %r1094, %r1095}, [%rd1+272];
	add.s32 	%r1096, %r1072, %r1091;
	add.s32 	%r1097, %r1096, %r1089;
	add.s32 	%r1098, %r1097, %r1092;
	add.s32 	%r1099, %r1098, -899497514;
	shf.l.wrap.b32 	%r1100, %r1079, %r1079, 30;
	shf.l.wrap.b32 	%r1101, %r1099, %r1099, 5;
	xor.b32  	%r1102, %r1100, %r1088;
	xor.b32  	%r1103, %r1102, %r1087;
	add.s32 	%r1104, %r1080, %r1103;
	add.s32 	%r1105, %r1104, %r1101;
	add.s32 	%r1106, %r1105, %r1093;
	add.s32 	%r1107, %r1106, -899497514;
	shf.l.wrap.b32 	%r1108, %r1087, %r1087, 30;
	shf.l.wrap.b32 	%r1109, %r1107, %r1107, 5;
	xor.b32  	%r1110, %r1108, %r1100;
	xor.b32  	%r1111, %r1110, %r1099;
	add.s32 	%r1112, %r1088, %r1111;
	add.s32 	%r1113, %r1112, %r1109;
	add.s32 	%r1114, %r1113, %r1094;
	add.s32 	%r1115, %r1114, -899497514;
	shf.l.wrap.b32 	%r1116, %r1099, %r1099, 30;
	shf.l.wrap.b32 	%r1117, %r1115, %r1115, 5;
	xor.b32  	%r1118, %r1116, %r1108;
	xor.b32  	%r1119, %r1118, %r1107;
	add.s32 	%r1120, %r1100, %r1119;
	add.s32 	%r1121, %r1120, %r1117;
	add.s32 	%r1122, %r1121, %r1095;
	add.s32 	%r1123, %r1122, -899497514;
	shf.l.wrap.b32 	%r1124, %r1107, %r1107, 30;
	shf.l.wrap.b32 	%r1125, %r1123, %r1123, 5;
	xor.b32  	%r1126, %r1124, %r1116;
	xor.b32  	%r1127, %r1126, %r1115;
	ld.local.v4.u32 	{%r1128, %r1129, %r1130, %r1131}, [%rd1+288];
	add.s32 	%r1132, %r1108, %r1127;
	add.s32 	%r1133, %r1132, %r1125;
	add.s32 	%r1134, %r1133, %r1128;
	add.s32 	%r1135, %r1134, -899497514;
	shf.l.wrap.b32 	%r1136, %r1115, %r1115, 30;
	shf.l.wrap.b32 	%r1137, %r1135, %r1135, 5;
	xor.b32  	%r1138, %r1136, %r1124;
	xor.b32  	%r1139, %r1138, %r1123;
	add.s32 	%r1140, %r1116, %r1139;
	add.s32 	%r1141, %r1140, %r1137;
	add.s32 	%r1142, %r1141, %r1129;
	add.s32 	%r1143, %r1142, -899497514;
	shf.l.wrap.b32 	%r1144, %r1123, %r1123, 30;
	shf.l.wrap.b32 	%r1145, %r1143, %r1143, 5;
	xor.b32  	%r1146, %r1144, %r1136;
	xor.b32  	%r1147, %r1146, %r1135;
	add.s32 	%r1148, %r1124, %r1147;
	add.s32 	%r1149, %r1148, %r1145;
	add.s32 	%r1150, %r1149, %r1130;
	add.s32 	%r1151, %r1150, -899497514;
	shf.l.wrap.b32 	%r1152, %r1135, %r1135, 30;
	shf.l.wrap.b32 	%r1153, %r1151, %r1151, 5;
	xor.b32  	%r1154, %r1152, %r1144;
	xor.b32  	%r1155, %r1154, %r1143;
	add.s32 	%r1156, %r1136, %r1155;
	add.s32 	%r1157, %r1156, %r1153;
	add.s32 	%r1158, %r1157, %r1131;
	add.s32 	%r1159, %r1158, -899497514;
	shf.l.wrap.b32 	%r1160, %r1143, %r1143, 30;
	shf.l.wrap.b32 	%r1161, %r1159, %r1159, 5;
	xor.b32  	%r1162, %r1160, %r1152;
	xor.b32  	%r1163, %r1162, %r1151;
	ld.local.v4.u32 	{%r1164, %r1165, %r1166, %r1167}, [%rd1+304];
	add.s32 	%r1168, %r1144, %r1163;
	add.s32 	%r1169, %r1168, %r1161;
	add.s32 	%r1170, %r1169, %r1164;
	add.s32 	%r1171, %r1170, -899497514;
	shf.l.wrap.b32 	%r1172, %r1151, %r1151, 30;
	shf.l.wrap.b32 	%r1173, %r1171, %r1171, 5;
	xor.b32  	%r1174, %r1172, %r1160;
	xor.b32  	%r1175, %r1174, %r1159;
	add.s32 	%r1176, %r1152, %r1175;
	add.s32 	%r1177, %r1176, %r1173;
	add.s32 	%r1178, %r1177, %r1165;
	add.s32 	%r1179, %r1178, -899497514;
	shf.l.wrap.b32 	%r1180, %r1159, %r1159, 30;
	shf.l.wrap.b32 	%r1181, %r1179, %r1179, 5;
	xor.b32  	%r1182, %r1180, %r1172;
	xor.b32  	%r1183, %r1182, %r1171;
	add.s32 	%r1184, %r1160, %r1183;
	add.s32 	%r1185, %r1184, %r1181;
	add.s32 	%r1186, %r1185, %r1166;
	add.s32 	%r1187, %r1186, -899497514;
	shf.l.wrap.b32 	%r1188, %r1171, %r1171, 30;
	shf.l.wrap.b32 	%r1189, %r1187, %r1187, 5;
	xor.b32  	%r1190, %r1188, %r1180;
	xor.b32  	%r1191, %r1190, %r1179;
	add.s32 	%r1192, %r1172, %r1191;
	add.s32 	%r1193, %r1192, %r1189;
	add.s32 	%r1194, %r1193, %r1167;
	shf.l.wrap.b32 	%r1195, %r1179, %r1179, 30;
	add.s32 	%r4332, %r1194, 833086679;
	st.local.u32 	[%rd4], %r4332;
	add.s32 	%r4331, %r1186, -1171231393;
	st.local.u32 	[%rd4+4], %r4331;
	add.s32 	%r4330, %r1195, -1732584194;
	st.local.u32 	[%rd4+8], %r4330;
	add.s32 	%r4329, %r1188, 271733878;
	st.local.u32 	[%rd4+12], %r4329;
	add.s32 	%r4328, %r1180, -1009589776;
	st.local.u32 	[%rd4+16], %r4328;
	setp.lt.u32 	%p3, %r154, 128;
	mov.b32 	%r4338, 64;
	@%p3 bra 	$L__BB0_9;
	add.s64 	%rd6, %rd1, 40;
	mov.b32 	%r4325, 64;
$L__BB0_5:
	cvt.u64.u32 	%rd74, %r4325;
	add.s64 	%rd75, %rd5, %rd74;
	ld.global.u8 	%r1198, [%rd75];
	shl.b32 	%r1199, %r1198, 24;
	ld.global.u8 	%r1200, [%rd75+1];
	shl.b32 	%r1201, %r1200, 16;
	or.b32  	%r1202, %r1201, %r1199;
	ld.global.u8 	%rs17, [%rd75+2];
	mul.wide.u16 	%r1203, %rs17, 256;
	or.b32  	%r1204, %r1202, %r1203;
	ld.global.u8 	%r1205, [%rd75+3];
	or.b32  	%r17, %r1204, %r1205;
	ld.global.u8 	%r1206, [%rd75+4];
	shl.b32 	%r1207, %r1206, 24;
	ld.global.u8 	%r1208, [%rd75+5];
	shl.b32 	%r1209, %r1208, 16;
	or.b32  	%r1210, %r1209, %r1207;
	ld.global.u8 	%rs18, [%rd75+6];
	mul.wide.u16 	%r1211, %rs18, 256;
	or.b32  	%r1212, %r1210, %r1211;
	ld.global.u8 	%r1213, [%rd75+7];
	or.b32  	%r1214, %r1212, %r1213;
	ld.global.u8 	%r1215, [%rd75+8];
	shl.b32 	%r1216, %r1215, 24;
	ld.global.u8 	%r1217, [%rd75+9];
	shl.b32 	%r1218, %r1217, 16;
	or.b32  	%r1219, %r1218, %r1216;
	ld.global.u8 	%rs19, [%rd75+10];
	mul.wide.u16 	%r1220, %rs19, 256;
	or.b32  	%r1221, %r1219, %r1220;
	ld.global.u8 	%r1222, [%rd75+11];
	or.b32  	%r1223, %r1221, %r1222;
	ld.global.u8 	%r1224, [%rd75+12];
	shl.b32 	%r1225, %r1224, 24;
	ld.global.u8 	%r1226, [%rd75+13];
	shl.b32 	%r1227, %r1226, 16;
	or.b32  	%r1228, %r1227, %r1225;
	ld.global.u8 	%rs20, [%rd75+14];
	mul.wide.u16 	%r1229, %rs20, 256;
	or.b32  	%r1230, %r1228, %r1229;
	ld.global.u8 	%r1231, [%rd75+15];
	or.b32  	%r1232, %r1230, %r1231;
	st.local.v4.u32 	[%rd1], {%r17, %r1214, %r1223, %r1232};
	ld.global.u8 	%r1233, [%rd75+16];
	shl.b32 	%r1234, %r1233, 24;
	ld.global.u8 	%r1235, [%rd75+17];
	shl.b32 	%r1236, %r1235, 16;
	or.b32  	%r1237, %r1236, %r1234;
	ld.global.u8 	%rs21, [%rd75+18];
	mul.wide.u16 	%r1238, %rs21, 256;
	or.b32  	%r1239, %r1237, %r1238;
	ld.global.u8 	%r1240, [%rd75+19];
	or.b32  	%r1241, %r1239, %r1240;
	ld.global.u8 	%r1242, [%rd75+20];
	shl.b32 	%r1243, %r1242, 24;
	ld.global.u8 	%r1244, [%rd75+21];
	shl.b32 	%r1245, %r1244, 16;
	or.b32  	%r1246, %r1245, %r1243;
	ld.global.u8 	%rs22, [%rd75+22];
	mul.wide.u16 	%r1247, %rs22, 256;
	or.b32  	%r1248, %r1246, %r1247;
	ld.global.u8 	%r1249, [%rd75+23];
	or.b32  	%r1250, %r1248, %r1249;
	ld.global.u8 	%r1251, [%rd75+24];
	shl.b32 	%r1252, %r1251, 24;
	ld.global.u8 	%r1253, [%rd75+25];
	shl.b32 	%r1254, %r1253, 16;
	or.b32  	%r1255, %r1254, %r1252;
	ld.global.u8 	%rs23, [%rd75+26];
	mul.wide.u16 	%r1256, %rs23, 256;
	or.b32  	%r1257, %r1255, %r1256;
	ld.global.u8 	%r1258, [%rd75+27];
	or.b32  	%r1259, %r1257, %r1258;
	ld.global.u8 	%r1260, [%rd75+28];
	shl.b32 	%r1261, %r1260, 24;
	ld.global.u8 	%r1262, [%rd75+29];
	shl.b32 	%r1263, %r1262, 16;
	or.b32  	%r1264, %r1263, %r1261;
	ld.global.u8 	%rs24, [%rd75+30];
	mul.wide.u16 	%r1265, %rs24, 256;
	or.b32  	%r1266, %r1264, %r1265;
	ld.global.u8 	%r1267, [%rd75+31];
	or.b32  	%r1268, %r1266, %r1267;
	st.local.v4.u32 	[%rd1+16], {%r1241, %r1250, %r1259, %r1268};
	ld.global.u8 	%r1269, [%rd75+32];
	shl.b32 	%r1270, %r1269, 24;
	ld.global.u8 	%r1271, [%rd75+33];
	shl.b32 	%r1272, %r1271, 16;
	or.b32  	%r1273, %r1272, %r1270;
	ld.global.u8 	%rs25, [%rd75+34];
	mul.wide.u16 	%r1274, %rs25, 256;
	or.b32  	%r1275, %r1273, %r1274;
	ld.global.u8 	%r1276, [%rd75+35];
	or.b32  	%r1277, %r1275, %r1276;
	ld.global.u8 	%r1278, [%rd75+36];
	shl.b32 	%r1279, %r1278, 24;
	ld.global.u8 	%r1280, [%rd75+37];
	shl.b32 	%r1281, %r1280, 16;
	or.b32  	%r1282, %r1281, %r1279;
	ld.global.u8 	%rs26, [%rd75+38];
	mul.wide.u16 	%r1283, %rs26, 256;
	or.b32  	%r1284, %r1282, %r1283;
	ld.global.u8 	%r1285, [%rd75+39];
	or.b32  	%r1286, %r1284, %r1285;
	ld.global.u8 	%r1287, [%rd75+40];
	shl.b32 	%r1288, %r1287, 24;
	ld.global.u8 	%r1289, [%rd75+41];
	shl.b32 	%r1290, %r1289, 16;
	or.b32  	%r1291, %r1290, %r1288;
	ld.global.u8 	%rs27, [%rd75+42];
	mul.wide.u16 	%r1292, %rs27, 256;
	or.b32  	%r1293, %r1291, %r1292;
	ld.global.u8 	%r1294, [%rd75+43];
	or.b32  	%r1295, %r1293, %r1294;
	ld.global.u8 	%r1296, [%rd75+44];
	shl.b32 	%r1297, %r1296, 24;
	ld.global.u8 	%r1298, [%rd75+45];
	shl.b32 	%r1299, %r1298, 16;
	or.b32  	%r1300, %r1299, %r1297;
	ld.global.u8 	%rs28, [%rd75+46];
	mul.wide.u16 	%r1301, %rs28, 256;
	or.b32  	%r1302, %r1300, %r1301;
	ld.global.u8 	%r1303, [%rd75+47];
	or.b32  	%r1304, %r1302, %r1303;
	st.local.v4.u32 	[%rd1+32], {%r1277, %r1286, %r1295, %r1304};
	ld.global.u8 	%r1305, [%rd75+48];
	shl.b32 	%r1306, %r1305, 24;
	ld.global.u8 	%r1307, [%rd75+49];
	shl.b32 	%r1308, %r1307, 16;
	or.b32  	%r1309, %r1308, %r1306;
	ld.global.u8 	%rs29, [%rd75+50];
	mul.wide.u16 	%r1310, %rs29, 256;
	or.b32  	%r1311, %r1309, %r1310;
	ld.global.u8 	%r1312, [%rd75+51];
	or.b32  	%r1313, %r1311, %r1312;
	ld.global.u8 	%r1314, [%rd75+52];
	shl.b32 	%r1315, %r1314, 24;
	ld.global.u8 	%r1316, [%rd75+53];
	shl.b32 	%r1317, %r1316, 16;
	or.b32  	%r1318, %r1317, %r1315;
	ld.global.u8 	%rs30, [%rd75+54];
	mul.wide.u16 	%r1319, %rs30, 256;
	or.b32  	%r1320, %r1318, %r1319;
	ld.global.u8 	%r1321, [%rd75+55];
	or.b32  	%r1322, %r1320, %r1321;
	ld.global.u8 	%r1323, [%rd75+56];
	shl.b32 	%r1324, %r1323, 24;
	ld.global.u8 	%r1325, [%rd75+57];
	shl.b32 	%r1326, %r1325, 16;
	or.b32  	%r1327, %r1326, %r1324;
	ld.global.u8 	%rs31, [%rd75+58];
	mul.wide.u16 	%r1328, %rs31, 256;
	or.b32  	%r1329, %r1327, %r1328;
	ld.global.u8 	%r1330, [%rd75+59];
	or.b32  	%r1331, %r1329, %r1330;
	ld.global.u8 	%r1332, [%rd75+60];
	shl.b32 	%r1333, %r1332, 24;
	ld.global.u8 	%r1334, [%rd75+61];
	shl.b32 	%r1335, %r1334, 16;
	or.b32  	%r1336, %r1335, %r1333;
	ld.global.u8 	%rs32, [%rd75+62];
	mul.wide.u16 	%r1337, %rs32, 256;
	or.b32  	%r1338, %r1336, %r1337;
	ld.global.u8 	%r1339, [%rd75+63];
	or.b32  	%r1340, %r1338, %r1339;
	st.local.v4.u32 	[%rd1+48], {%r1313, %r1322, %r1331, %r1340};
	mov.b64 	%rd76, {%r1295, %r1341};
	cvt.u32.u64 	%r4326, %rd76;
	mov.b32 	%r4327, 0;
	mov.u64 	%rd153, %rd6;
$L__BB0_6:
	ld.local.u32 	%r1342, [%rd153+12];
	ld.local.v2.u32 	{%r1343, %r1344}, [%rd153+-8];
	xor.b32  	%r1345, %r1343, %r1342;
	ld.local.v4.u32 	{%r1346, %r1347, %r1348, %r1349}, [%rd153+-40];
	mov.b64 	%rd77, {%r1348, %r1349};
	xor.b32  	%r1350, %r1345, %r1348;
	xor.b32  	%r1351, %r1350, %r1346;
	shf.l.wrap.b32 	%r1352, %r1351, %r1351, 1;
	add.s64 	%rd8, %rd153, 16;
	ld.local.u32 	%r21, [%rd153+16];
	xor.b32  	%r1353, %r1344, %r21;
	xor.b32  	%r1354, %r1353, %r1349;
	xor.b32  	%r1355, %r1354, %r1347;
	shf.l.wrap.b32 	%r1356, %r1355, %r1355, 1;
	st.local.v2.u32 	[%rd153+24], {%r1352, %r1356};
	ld.local.u32 	%r1357, [%rd153+20];
	xor.b32  	%r1358, %r4326, %r1357;
	ld.local.u32 	%r1359, [%rd153+-24];
	xor.b32  	%r1360, %r1358, %r1359;
	cvt.u32.u64 	%r1361, %rd77;
	xor.b32  	%r1362, %r1360, %r1361;
	shf.l.wrap.b32 	%r1363, %r1362, %r1362, 1;
	st.local.u32 	[%rd153+32], %r1363;
	ld.local.u32 	%r1364, [%rd153+4];
	ld.local.u32 	%r1365, [%rd153+-20];
	xor.b32  	%r1366, %r1364, %r1365;
	{ .reg .b32 tmp; mov.b64 {tmp, %r1367}, %rd77; }
	xor.b32  	%r1368, %r1366, %r1367;
	xor.b32  	%r1369, %r1368, %r1352;
	shf.l.wrap.b32 	%r1370, %r1369, %r1369, 1;
	st.local.u32 	[%rd153+36], %r1370;
	add.s32 	%r4327, %r4327, 4;
	setp.ne.s32 	%p4, %r4327, 64;
	mov.u32 	%r4326, %r21;
	mov.u64 	%rd153, %rd8;
	@%p4 bra 	$L__BB0_6;
	shf.l.wrap.b32 	%r1371, %r4332, %r4332, 5;
	and.b32  	%r1372, %r4331, %r4330;
	not.b32 	%r1373, %r4331;
	and.b32  	%r1374, %r4329, %r1373;
	or.b32  	%r1375, %r1372, %r1374;
	add.s32 	%r1376, %r4328, %r1375;
	add.s32 	%r1377, %r1376, %r1371;
	add.s32 	%r1378, %r1377, %r17;
	add.s32 	%r1379, %r1378, 1518500249;
	shf.l.wrap.b32 	%r1380, %r4331, %r4331, 30;
	shf.l.wrap.b32 	%r1381, %r1379, %r1379, 5;
	and.b32  	%r1382, %r4332, %r1380;
	not.b32 	%r1383, %r4332;
	and.b32  	%r1384, %r4330, %r1383;
	or.b32  	%r1385, %r1382, %r1384;
	ld.local.u32 	%r1386, [%rd1+4];
	add.s32 	%r1387, %r4329, %r1385;
	add.s32 	%r1388, %r1387, %r1381;
	add.s32 	%r1389, %r1388, %r1386;
	add.s32 	%r1390, %r1389, 1518500249;
	shf.l.wrap.b32 	%r1391, %r4332, %r4332, 30;
	shf.l.wrap.b32 	%r1392, %r1390, %r1390, 5;
	and.b32  	%r1393, %r1379, %r1391;
	not.b32 	%r1394, %r1379;
	and.b32  	%r1395, %r1380, %r1394;
	or.b32  	%r1396, %r1393, %r1395;
	ld.local.v2.u32 	{%r1397, %r1398}, [%rd1+8];
	add.s32 	%r1399, %r4330, %r1396;
	add.s32 	%r1400, %r1399, %r1392;
	add.s32 	%r1401, %r1400, %r1397;
	add.s32 	%r1402, %r1401, 1518500249;
	shf.l.wrap.b32 	%r1403, %r1379, %r1379, 30;
	shf.l.wrap.b32 	%r1404, %r1402, %r1402, 5;
	and.b32  	%r1405, %r1390, %r1403;
	not.b32 	%r1406, %r1390;
	and.b32  	%r1407, %r1391, %r1406;
	or.b32  	%r1408, %r1405, %r1407;
	add.s32 	%r1409, %r1380, %r1408;
	add.s32 	%r1410, %r1409, %r1404;
	add.s32 	%r1411, %r1410, %r1398;
	add.s32 	%r1412, %r1411, 1518500249;
	shf.l.wrap.b32 	%r1413, %r1390, %r1390, 30;
	shf.l.wrap.b32 	%r1414, %r1412, %r1412, 5;
	and.b32  	%r1415, %r1402, %r1413;
	not.b32 	%r1416, %r1402;
	and.b32  	%r1417, %r1403, %r1416;
	or.b32  	%r1418, %r1415, %r1417;
	ld.local.v4.u32 	{%r1419, %r1420, %r1421, %r1422}, [%rd1+16];
	add.s32 	%r1423, %r1391, %r1418;
	add.s32 	%r1424, %r1423, %r1414;
	add.s32 	%r1425, %r1424, %r1419;
	add.s32 	%r1426, %r1425, 1518500249;
	shf.l.wrap.b32 	%r1427, %r1402, %r1402, 30;
	shf.l.wrap.b32 	%r1428, %r1426, %r1426, 5;
	and.b32  	%r1429, %r1412, %r1427;
	not.b32 	%r1430, %r1412;
	and.b32  	%r1431, %r1413, %r1430;
	or.b32  	%r1432, %r1429, %r1431;
	add.s32 	%r1433, %r1403, %r1432;
	add.s32 	%r1434, %r1433, %r1428;
	add.s32 	%r1435, %r1434, %r1420;
	add.s32 	%r1436, %r1435, 1518500249;
	shf.l.wrap.b32 	%r1437, %r1412, %r1412, 30;
	shf.l.wrap.b32 	%r1438, %r1436, %r1436, 5;
	and.b32  	%r1439, %r1426, %r1437;
	not.b32 	%r1440, %r1426;
	and.b32  	%r1441, %r1427, %r1440;
	or.b32  	%r1442, %r1439, %r1441;
	add.s32 	%r1443, %r1413, %r1442;
	add.s32 	%r1444, %r1443, %r1438;
	add.s32 	%r1445, %r1444, %r1421;
	add.s32 	%r1446, %r1445, 1518500249;
	shf.l.wrap.b32 	%r1447, %r1426, %r1426, 30;
	shf.l.wrap.b32 	%r1448, %r1446, %r1446, 5;
	and.b32  	%r1449, %r1436, %r1447;
	not.b32 	%r1450, %r1436;
	and.b32  	%r1451, %r1437, %r1450;
	or.b32  	%r1452, %r1449, %r1451;
	add.s32 	%r1453, %r1427, %r1452;
	add.s32 	%r1454, %r1453, %r1448;
	add.s32 	%r1455, %r1454, %r1422;
	add.s32 	%r1456, %r1455, 1518500249;
	shf.l.wrap.b32 	%r1457, %r1436, %r1436, 30;
	shf.l.wrap.b32 	%r1458, %r1456, %r1456, 5;
	and.b32  	%r1459, %r1446, %r1457;
	not.b32 	%r1460, %r1446;
	and.b32  	%r1461, %r1447, %r1460;
	or.b32  	%r1462, %r1459, %r1461;
	ld.local.v4.u32 	{%r1463, %r1464, %r1465, %r1466}, [%rd1+32];
	add.s32 	%r1467, %r1437, %r1462;
	add.s32 	%r1468, %r1467, %r1458;
	add.s32 	%r1469, %r1468, %r1463;
	add.s32 	%r1470, %r1469, 1518500249;
	shf.l.wrap.b32 	%r1471, %r1446, %r1446, 30;
	shf.l.wrap.b32 	%r1472, %r1470, %r1470, 5;
	and.b32  	%r1473, %r1456, %r1471;
	not.b32 	%r1474, %r1456;
	and.b32  	%r1475, %r1457, %r1474;
	or.b32  	%r1476, %r1473, %r1475;
	add.s32 	%r1477, %r1447, %r1476;
	add.s32 	%r1478, %r1477, %r1472;
	add.s32 	%r1479, %r1478, %r1464;
	add.s32 	%r1480, %r1479, 1518500249;
	shf.l.wrap.b32 	%r1481, %r1456, %r1456, 30;
	shf.l.wrap.b32 	%r1482, %r1480, %r1480, 5;
	and.b32  	%r1483, %r1470, %r1481;
	not.b32 	%r1484, %r1470;
	and.b32  	%r1485, %r1471, %r1484;
	or.b32  	%r1486, %r1483, %r1485;
	add.s32 	%r1487, %r1457, %r1486;
	add.s32 	%r1488, %r1487, %r1482;
	add.s32 	%r1489, %r1488, %r1465;
	add.s32 	%r1490, %r1489, 1518500249;
	shf.l.wrap.b32 	%r1491, %r1470, %r1470, 30;
	shf.l.wrap.b32 	%r1492, %r1490, %r1490, 5;
	and.b32  	%r1493, %r1480, %r1491;
	not.b32 	%r1494, %r1480;
	and.b32  	%r1495, %r1481, %r1494;
	or.b32  	%r1496, %r1493, %r1495;
	add.s32 	%r1497, %r1471, %r1496;
	add.s32 	%r1498, %r1497, %r1492;
	add.s32 	%r1499, %r1498, %r1466;
	add.s32 	%r1500, %r1499, 1518500249;
	shf.l.wrap.b32 	%r1501, %r1480, %r1480, 30;
	shf.l.wrap.b32 	%r1502, %r1500, %r1500, 5;
	and.b32  	%r1503, %r1490, %r1501;
	not.b32 	%r1504, %r1490;
	and.b32  	%r1505, %r1491, %r1504;
	or.b32  	%r1506, %r1503, %r1505;
	ld.local.v4.u32 	{%r1507, %r1508, %r1509, %r1510}, [%rd1+48];
	add.s32 	%r1511, %r1481, %r1506;
	add.s32 	%r1512, %r1511, %r1502;
	add.s32 	%r1513, %r1512, %r1507;
	add.s32 	%r1514, %r1513, 1518500249;
	shf.l.wrap.b32 	%r1515, %r1490, %r1490, 30;
	shf.l.wrap.b32 	%r1516, %r1514, %r1514, 5;
	and.b32  	%r1517, %r1500, %r1515;
	not.b32 	%r1518, %r1500;
	and.b32  	%r1519, %r1501, %r1518;
	or.b32  	%r1520, %r1517, %r1519;
	add.s32 	%r1521, %r1491, %r1520;
	add.s32 	%r1522, %r1521, %r1516;
	add.s32 	%r1523, %r1522, %r1508;
	add.s32 	%r1524, %r1523, 1518500249;
	shf.l.wrap.b32 	%r1525, %r1500, %r1500, 30;
	shf.l.wrap.b32 	%r1526, %r1524, %r1524, 5;
	and.b32  	%r1527, %r1514, %r1525;
	not.b32 	%r1528, %r1514;
	and.b32  	%r1529, %r1515, %r1528;
	or.b32  	%r1530, %r1527, %r1529;
	add.s32 	%r1531, %r1501, %r1530;
	add.s32 	%r1532, %r1531, %r1526;
	add.s32 	%r1533, %r1532, %r1509;
	add.s32 	%r1534, %r1533, 1518500249;
	shf.l.wrap.b32 	%r1535, %r1514, %r1514, 30;
	shf.l.wrap.b32 	%r1536, %r1534, %r1534, 5;
	and.b32  	%r1537, %r1524, %r1535;
	not.b32 	%r1538, %r1524;
	and.b32  	%r1539, %r1525, %r1538;
	or.b32  	%r1540, %r1537, %r1539;
	add.s32 	%r1541, %r1515, %r1540;
	add.s32 	%r1542, %r1541, %r1536;
	add.s32 	%r1543, %r1542, %r1510;
	add.s32 	%r1544, %r1543, 1518500249;
	shf.l.wrap.b32 	%r1545, %r1524, %r1524, 30;
	shf.l.wrap.b32 	%r1546, %r1544, %r1544, 5;
	and.b32  	%r1547, %r1534, %r1545;
	not.b32 	%r1548, %r1534;
	and.b32  	%r1549, %r1535, %r1548;
	or.b32  	%r1550, %r1547, %r1549;
	ld.local.v4.u32 	{%r1551, %r1552, %r1553, %r1554}, [%rd1+64];
	add.s32 	%r1555, %r1525, %r1550;
	add.s32 	%r1556, %r1555, %r1546;
	add.s32 	%r1557, %r1556, %r1551;
	add.s32 	%r1558, %r1557, 1518500249;
	shf.l.wrap.b32 	%r1559, %r1534, %r1534, 30;
	shf.l.wrap.b32 	%r1560, %r1558, %r1558, 5;
	and.b32  	%r1561, %r1544, %r1559;
	not.b32 	%r1562, %r1544;
	and.b32  	%r1563, %r1545, %r1562;
	or.b32  	%r1564, %r1561, %r1563;
	add.s32 	%r1565, %r1535, %r1564;
	add.s32 	%r1566, %r1565, %r1560;
	add.s32 	%r1567, %r1566, %r1552;
	add.s32 	%r1568, %r1567, 1518500249;
	shf.l.wrap.b32 	%r1569, %r1544, %r1544, 30;
	shf.l.wrap.b32 	%r1570, %r1568, %r1568, 5;
	and.b32  	%r1571, %r1558, %r1569;
	not.b32 	%r1572, %r1558;
	and.b32  	%r1573, %r1559, %r1572;
	or.b32  	%r1574, %r1571, %r1573;
	add.s32 	%r1575, %r1545, %r1574;
	add.s32 	%r1576, %r1575, %r1570;
	add.s32 	%r1577, %r1576, %r1553;
	add.s32 	%r1578, %r1577, 1518500249;
	shf.l.wrap.b32 	%r1579, %r1558, %r1558, 30;
	shf.l.wrap.b32 	%r1580, %r1578, %r1578, 5;
	and.b32  	%r1581, %r1568, %r1579;
	not.b32 	%r1582, %r1568;
	and.b32  	%r1583, %r1569, %r1582;
	or.b32  	%r1584, %r1581, %r1583;
	add.s32 	%r1585, %r1559, %r1584;
	add.s32 	%r1586, %r1585, %r1580;
	add.s32 	%r1587, %r1586, %r1554;
	add.s32 	%r1588, %r1587, 1518500249;
	shf.l.wrap.b32 	%r1589, %r1568, %r1568, 30;
	shf.l.wrap.b32 	%r1590, %r1588, %r1588, 5;
	xor.b32  	%r1591, %r1589, %r1579;
	xor.b32  	%r1592, %r1591, %r1578;
	ld.local.v4.u32 	{%r1593, %r1594, %r1595, %r1596}, [%rd1+80];
	add.s32 	%r1597, %r1569, %r1592;
	add.s32 	%r1598, %r1597, %r1590;
	add.s32 	%r1599, %r1598, %r1593;
	add.s32 	%r1600, %r1599, 1859775393;
	shf.l.wrap.b32 	%r1601, %r1578, %r1578, 30;
	shf.l.wrap.b32 	%r1602, %r1600, %r1600, 5;
	xor.b32  	%r1603, %r1601, %r1589;
	xor.b32  	%r1604, %r1603, %r1588;
	add.s32 	%r1605, %r1579, %r1604;
	add.s32 	%r1606, %r1605, %r1602;
	add.s32 	%r1607, %r1606, %r1594;
	add.s32 	%r1608, %r1607, 1859775393;
	shf.l.wrap.b32 	%r1609, %r1588, %r1588, 30;
	shf.l.wrap.b32 	%r1610, %r1608, %r1608, 5;
	xor.b32  	%r1611, %r1609, %r1601;
	xor.b32  	%r1612, %r1611, %r1600;
	add.s32 	%r1613, %r1589, %r1612;
	add.s32 	%r1614, %r1613, %r1610;
	add.s32 	%r1615, %r1614, %r1595;
	add.s32 	%r1616, %r1615, 1859775393;
	shf.l.wrap.b32 	%r1617, %r1600, %r1600, 30;
	shf.l.wrap.b32 	%r1618, %r1616, %r1616, 5;
	xor.b32  	%r1619, %r1617, %r1609;
	xor.b32  	%r1620, %r1619, %r1608;
	add.s32 	%r1621, %r1601, %r1620;
	add.s32 	%r1622, %r1621, %r1618;
	add.s32 	%r1623, %r1622, %r1596;
	add.s32 	%r1624, %r1623, 1859775393;
	shf.l.wrap.b32 	%r1625, %r1608, %r1608, 30;
	shf.l.wrap.b32 	%r1626, %r1624, %r1624, 5;
	xor.b32  	%r1627, %r1625, %r1617;
	xor.b32  	%r1628, %r1627, %r1616;
	ld.local.v4.u32 	{%r1629, %r1630, %r1631, %r1632}, [%rd1+96];
	add.s32 	%r1633, %r1609, %r1628;
	add.s32 	%r1634, %r1633, %r1626;
	add.s32 	%r1635, %r1634, %r1629;
	add.s32 	%r1636, %r1635, 1859775393;
	shf.l.wrap.b32 	%r1637, %r1616, %r1616, 30;
	shf.l.wrap.b32 	%r1638, %r1636, %r1636, 5;
	xor.b32  	%r1639, %r1637, %r1625;
	xor.b32  	%r1640, %r1639, %r1624;
	add.s32 	%r1641, %r1617, %r1640;
	add.s32 	%r1642, %r1641, %r1638;
	add.s32 	%r1643, %r1642, %r1630;
	add.s32 	%r1644, %r1643, 1859775393;
	shf.l.wrap.b32 	%r1645, %r1624, %r1624, 30;
	shf.l.wrap.b32 	%r1646, %r1644, %r1644, 5;
	xor.b32  	%r1647, %r1645, %r1637;
	xor.b32  	%r1648, %r1647, %r1636;
	add.s32 	%r1649, %r1625, %r1648;
	add.s32 	%r1650, %r1649, %r1646;
	add.s32 	%r1651, %r1650, %r1631;
	add.s32 	%r1652, %r1651, 1859775393;
	shf.l.wrap.b32 	%r1653, %r1636, %r1636, 30;
	shf.l.wrap.b32 	%r1654, %r1652, %r1652, 5;
	xor.b32  	%r1655, %r1653, %r1645;
	xor.b32  	%r1656, %r1655, %r1644;
	add.s32 	%r1657, %r1637, %r1656;
	add.s32 	%r1658, %r1657, %r1654;
	add.s32 	%r1659, %r1658, %r1632;
	add.s32 	%r1660, %r1659, 1859775393;
	shf.l.wrap.b32 	%r1661, %r1644, %r1644, 30;
	shf.l.wrap.b32 	%r1662, %r1660, %r1660, 5;
	xor.b32  	%r1663, %r1661, %r1653;
	xor.b32  	%r1664, %r1663, %r1652;
	ld.local.v4.u32 	{%r1665, %r1666, %r1667, %r1668}, [%rd1+112];
	add.s32 	%r1669, %r1645, %r1664;
	add.s32 	%r1670, %r1669, %r1662;
	add.s32 	%r1671, %r1670, %r1665;
	add.s32 	%r1672, %r1671, 1859775393;
	shf.l.wrap.b32 	%r1673, %r1652, %r1652, 30;
	shf.l.wrap.b32 	%r1674, %r1672, %r1672, 5;
	xor.b32  	%r1675, %r1673, %r1661;
	xor.b32  	%r1676, %r1675, %r1660;
	add.s32 	%r1677, %r1653, %r1676;
	add.s32 	%r1678, %r1677, %r1674;
	add.s32 	%r1679, %r1678, %r1666;
	add.s32 	%r1680, %r1679, 1859775393;
	shf.l.wrap.b32 	%r1681, %r1660, %r1660, 30;
	shf.l.wrap.b32 	%r1682, %r1680, %r1680, 5;
	xor.b32  	%r1683, %r1681, %r1673;
	xor.b32  	%r1684, %r1683, %r1672;
	add.s32 	%r1685, %r1661, %r1684;
	add.s32 	%r1686, %r1685, %r1682;
	add.s32 	%r1687, %r1686, %r1667;
	add.s32 	%r1688, %r1687, 1859775393;
	shf.l.wrap.b32 	%r1689, %r1672, %r1672, 30;
	shf.l.wrap.b32 	%r1690, %r1688, %r1688, 5;
	xor.b32  	%r1691, %r1689, %r1681;
	xor.b32  	%r1692, %r1691, %r1680;
	add.s32 	%r1693, %r1673, %r1692;
	add.s32 	%r1694, %r1693, %r1690;
	add.s32 	%r1695, %r1694, %r1668;
	add.s32 	%r1696, %r1695, 1859775393;
	shf.l.wrap.b32 	%r1697, %r1680, %r1680, 30;
	shf.l.wrap.b32 	%r1698, %r1696, %r1696, 5;
	xor.b32  	%r1699, %r1697, %r1689;
	xor.b32  	%r1700, %r1699, %r1688;
	ld.local.v4.u32 	{%r1701, %r1702, %r1703, %r1704}, [%rd1+128];
	add.s32 	%r1705, %r1681, %r1700;
	add.s32 	%r1706, %r1705, %r1698;
	add.s32 	%r1707, %r1706, %r1701;
	add.s32 	%r1708, %r1707, 1859775393;
	shf.l.wrap.b32 	%r1709, %r1688, %r1688, 30;
	shf.l.wrap.b32 	%r1710, %r1708, %r1708, 5;
	xor.b32  	%r1711, %r1709, %r1697;
	xor.b32  	%r1712, %r1711, %r1696;
	add.s32 	%r1713, %r1689, %r1712;
	add.s32 	%r1714, %r1713, %r1710;
	add.s32 	%r1715, %r1714, %r1702;
	add.s32 	%r1716, %r1715, 1859775393;
	shf.l.wrap.b32 	%r1717, %r1696, %r1696, 30;
	shf.l.wrap.b32 	%r1718, %r1716, %r1716, 5;
	xor.b32  	%r1719, %r1717, %r1709;
	xor.b32  	%r1720, %r1719, %r1708;
	add.s32 	%r1721, %r1697, %r1720;
	add.s32 	%r1722, %r1721, %r1718;
	add.s32 	%r1723, %r1722, %r1703;
	add.s32 	%r1724, %r1723, 1859775393;
	shf.l.wrap.b32 	%r1725, %r1708, %r1708, 30;
	shf.l.wrap.b32 	%r1726, %r1724, %r1724, 5;
	xor.b32  	%r1727, %r1725, %r1717;
	xor.b32  	%r1728, %r1727, %r1716;
	add.s32 	%r1729, %r1709, %r1728;
	add.s32 	%r1730, %r1729, %r1726;
	add.s32 	%r1731, %r1730, %r1704;
	add.s32 	%r1732, %r1731, 1859775393;
	shf.l.wrap.b32 	%r1733, %r1716, %r1716, 30;
	shf.l.wrap.b32 	%r1734, %r1732, %r1732, 5;
	xor.b32  	%r1735, %r1733, %r1725;
	xor.b32  	%r1736, %r1735, %r1724;
	ld.local.v4.u32 	{%r1737, %r1738, %r1739, %r1740}, [%rd1+144];
	add.s32 	%r1741, %r1717, %r1736;
	add.s32 	%r1742, %r1741, %r1734;
	add.s32 	%r1743, %r1742, %r1737;
	add.s32 	%r1744, %r1743, 1859775393;
	shf.l.wrap.b32 	%r1745, %r1724, %r1724, 30;
	shf.l.wrap.b32 	%r1746, %r1744, %r1744, 5;
	xor.b32  	%r1747, %r1745, %r1733;
	xor.b32  	%r1748, %r1747, %r1732;
	add.s32 	%r1749, %r1725, %r1748;
	add.s32 	%r1750, %r1749, %r1746;
	add.s32 	%r1751, %r1750, %r1738;
	add.s32 	%r1752, %r1751, 1859775393;
	shf.l.wrap.b32 	%r1753, %r1732, %r1732, 30;
	shf.l.wrap.b32 	%r1754, %r1752, %r1752, 5;
	xor.b32  	%r1755, %r1753, %r1745;
	xor.b32  	%r1756, %r1755, %r1744;
	add.s32 	%r1757, %r1733, %r1756;
	add.s32 	%r1758, %r1757, %r1754;
	add.s32 	%r1759, %r1758, %r1739;
	add.s32 	%r1760, %r1759, 1859775393;
	shf.l.wrap.b32 	%r1761, %r1744, %r1744, 30;
	shf.l.wrap.b32 	%r1762, %r1760, %r1760, 5;
	xor.b32  	%r1763, %r1761, %r1753;
	xor.b32  	%r1764, %r1763, %r1752;
	add.s32 	%r1765, %r1745, %r1764;
	add.s32 	%r1766, %r1765, %r1762;
	add.s32 	%r1767, %r1766, %r1740;
	add.s32 	%r1768, %r1767, 1859775393;
	shf.l.wrap.b32 	%r1769, %r1752, %r1752, 30;
	shf.l.wrap.b32 	%r1770, %r1768, %r1768, 5;
	or.b32  	%r1771, %r1769, %r1761;
	and.b32  	%r1772, %r1760, %r1771;
	and.b32  	%r1773, %r1769, %r1761;
	or.b32  	%r1774, %r1772, %r1773;
	ld.local.v4.u32 	{%r1775, %r1776, %r1777, %r1778}, [%rd1+160];
	add.s32 	%r1779, %r1753, %r1774;
	add.s32 	%r1780, %r1779, %r1770;
	add.s32 	%r1781, %r1780, %r1775;
	add.s32 	%r1782, %r1781, -1894007588;
	shf.l.wrap.b32 	%r1783, %r1760, %r1760, 30;
	shf.l.wrap.b32 	%r1784, %r1782, %r1782, 5;
	or.b32  	%r1785, %r1783, %r1769;
	and.b32  	%r1786, %r1768, %r1785;
	and.b32  	%r1787, %r1783, %r1769;
	or.b32  	%r1788, %r1786, %r1787;
	add.s32 	%r1789, %r1761, %r1788;
	add.s32 	%r1790, %r1789, %r1784;
	add.s32 	%r1791, %r1790, %r1776;
	add.s32 	%r1792, %r1791, -1894007588;
	shf.l.wrap.b32 	%r1793, %r1768, %r1768, 30;
	shf.l.wrap.b32 	%r1794, %r1792, %r1792, 5;
	or.b32  	%r1795, %r1793, %r1783;
	and.b32  	%r1796, %r1782, %r1795;
	and.b32  	%r1797, %r1793, %r1783;
	or.b32  	%r1798, %r1796, %r1797;
	add.s32 	%r1799, %r1769, %r1798;
	add.s32 	%r1800, %r1799, %r1794;
	add.s32 	%r1801, %r1800, %r1777;
	add.s32 	%r1802, %r1801, -1894007588;
	shf.l.wrap.b32 	%r1803, %r1782, %r1782, 30;
	shf.l.wrap.b32 	%r1804, %r1802, %r1802, 5;
	or.b32  	%r1805, %r1803, %r1793;
	and.b32  	%r1806, %r1792, %r1805;
	and.b32  	%r1807, %r1803, %r1793;
	or.b32  	%r1808, %r1806, %r1807;
	add.s32 	%r1809, %r1783, %r1808;
	add.s32 	%r1810, %r1809, %r1804;
	add.s32 	%r1811, %r1810, %r1778;
	add.s32 	%r1812, %r1811, -1894007588;
	shf.l.wrap.b32 	%r1813, %r1792, %r1792, 30;
	shf.l.wrap.b32 	%r1814, %r1812, %r1812, 5;
	or.b32  	%r1815, %r1813, %r1803;
	and.b32  	%r1816, %r1802, %r1815;
	and.b32  	%r1817, %r1813, %r1803;
	or.b32  	%r1818, %r1816, %r1817;
	ld.local.v4.u32 	{%r1819, %r1820, %r1821, %r1822}, [%rd1+176];
	add.s32 	%r1823, %r1793, %r1818;
	add.s32 	%r1824, %r1823, %r1814;
	add.s32 	%r1825, %r1824, %r1819;
	add.s32 	%r1826, %r1825, -1894007588;
	shf.l.wrap.b32 	%r1827, %r1802, %r1802, 30;
	shf.l.wrap.b32 	%r1828, %r1826, %r1826, 5;
	or.b32  	%r1829, %r1827, %r1813;
	and.b32  	%r1830, %r1812, %r1829;
	and.b32  	%r1831, %r1827, %r1813;
	or.b32  	%r1832, %r1830, %r1831;
	add.s32 	%r1833, %r1803, %r1832;
	add.s32 	%r1834, %r1833, %r1828;
	add.s32 	%r1835, %r1834, %r1820;
	add.s32 	%r1836, %r1835, -1894007588;
	shf.l.wrap.b32 	%r1837, %r1812, %r1812, 30;
	shf.l.wrap.b32 	%r1838, %r1836, %r1836, 5;
	or.b32  	%r1839, %r1837, %r1827;
	and.b32  	%r1840, %r1826, %r1839;
	and.b32  	%r1841, %r1837, %r1827;
	or.b32  	%r1842, %r1840, %r1841;
	add.s32 	%r1843, %r1813, %r1842;
	add.s32 	%r1844, %r1843, %r1838;
	add.s32 	%r1845, %r1844, %r1821;
	add.s32 	%r1846, %r1845, -1894007588;
	shf.l.wrap.b32 	%r1847, %r1826, %r1826, 30;
	shf.l.wrap.b32 	%r1848, %r1846, %r1846, 5;
	or.b32  	%r1849, %r1847, %r1837;
	and.b32  	%r1850, %r1836, %r1849;
	and.b32  	%r1851, %r1847, %r1837;
	or.b32  	%r1852, %r1850, %r1851;
	add.s32 	%r1853, %r1827, %r1852;
	add.s32 	%r1854, %r1853, %r1848;
	add.s32 	%r1855, %r1854, %r1822;
	add.s32 	%r1856, %r1855, -1894007588;
	shf.l.wrap.b32 	%r1857, %r1836, %r1836, 30;
	shf.l.wrap.b32 	%r1858, %r1856, %r1856, 5;
	or.b32  	%r1859, %r1857, %r1847;
	and.b32  	%r1860, %r1846, %r1859;
	and.b32  	%r1861, %r1857, %r1847;
	or.b32  	%r1862, %r1860, %r1861;
	ld.local.v4.u32 	{%r1863, %r1864, %r1865, %r1866}, [%rd1+192];
	add.s32 	%r1867, %r1837, %r1862;
	add.s32 	%r1868, %r1867, %r1858;
	add.s32 	%r1869, %r1868, %r1863;
	add.s32 	%r1870, %r1869, -1894007588;
	shf.l.wrap.b32 	%r1871, %r1846, %r1846, 30;
	shf.l.wrap.b32 	%r1872, %r1870, %r1870, 5;
	or.b32  	%r1873, %r1871, %r1857;
	and.b32  	%r1874, %r1856, %r1873;
	and.b32  	%r1875, %r1871, %r1857;
	or.b32  	%r1876, %r1874, %r1875;
	add.s32 	%r1877, %r1847, %r1876;
	add.s32 	%r1878, %r1877, %r1872;
	add.s32 	%r1879, %r1878, %r1864;
	add.s32 	%r1880, %r1879, -1894007588;
	shf.l.wrap.b32 	%r1881, %r1856, %r1856, 30;
	shf.l.wrap.b32 	%r1882, %r1880, %r1880, 5;
	or.b32  	%r1883, %r1881, %r1871;
	and.b32  	%r1884, %r1870, %r1883;
	and.b32  	%r1885, %r1881, %r1871;
	or.b32  	%r1886, %r1884, %r1885;
	add.s32 	%r1887, %r1857, %r1886;
	add.s32 	%r1888, %r1887, %r1882;
	add.s32 	%r1889, %r1888, %r1865;
	add.s32 	%r1890, %r1889, -1894007588;
	shf.l.wrap.b32 	%r1891, %r1870, %r1870, 30;
	shf.l.wrap.b32 	%r1892, %r1890, %r1890, 5;
	or.b32  	%r1893, %r1891, %r1881;
	and.b32  	%r1894, %r1880, %r1893;
	and.b32  	%r1895, %r1891, %r1881;
	or.b32  	%r1896, %r1894, %r1895;
	add.s32 	%r1897, %r1871, %r1896;
	add.s32 	%r1898, %r1897, %r1892;
	add.s32 	%r1899, %r1898, %r1866;
	add.s32 	%r1900, %r1899, -1894007588;
	shf.l.wrap.b32 	%r1901, %r1880, %r1880, 30;
	shf.l.wrap.b32 	%r1902, %r1900, %r1900, 5;
	or.b32  	%r1903, %r1901, %r1891;
	and.b32  	%r1904, %r1890, %r1903;
	and.b32  	%r1905, %r1901, %r1891;
	or.b32  	%r1906, %r1904, %r1905;
	ld.local.v4.u32 	{%r1907, %r1908, %r1909, %r1910}, [%rd1+208];
	add.s32 	%r1911, %r1881, %r1906;
	add.s32 	%r1912, %r1911, %r1902;
	add.s32 	%r1913, %r1912, %r1907;
	add.s32 	%r1914, %r1913, -1894007588;
	shf.l.wrap.b32 	%r1915, %r1890, %r1890, 30;
	shf.l.wrap.b32 	%r1916, %r1914, %r1914, 5;
	or.b32  	%r1917, %r1915, %r1901;
	and.b32  	%r1918, %r1900, %r1917;
	and.b32  	%r1919, %r1915, %r1901;
	or.b32  	%r1920, %r1918, %r1919;
	add.s32 	%r1921, %r1891, %r1920;
	add.s32 	%r1922, %r1921, %r1916;
	add.s32 	%r1923, %r1922, %r1908;
	add.s32 	%r1924, %r1923, -1894007588;
	shf.l.wrap.b32 	%r1925, %r1900, %r1900, 30;
	shf.l.wrap.b32 	%r1926, %r1924, %r1924, 5;
	or.b32  	%r1927, %r1925, %r1915;
	and.b32  	%r1928, %r1914, %r1927;
	and.b32  	%r1929, %r1925, %r1915;
	or.b32  	%r1930, %r1928, %r1929;
	add.s32 	%r1931, %r1901, %r1930;
	add.s32 	%r1932, %r1931, %r1926;
	add.s32 	%r1933, %r1932, %r1909;
	add.s32 	%r1934, %r1933, -1894007588;
	shf.l.wrap.b32 	%r1935, %r1914, %r1914, 30;
	shf.l.wrap.b32 	%r1936, %r1934, %r1934, 5;
	or.b32  	%r1937, %r1935, %r1925;
	and.b32  	%r1938, %r1924, %r1937;
	and.b32  	%r1939, %r1935, %r1925;
	or.b32  	%r1940, %r1938, %r1939;
	add.s32 	%r1941, %r1915, %r1940;
	add.s32 	%r1942, %r1941, %r1936;
	add.s32 	%r1943, %r1942, %r1910;
	add.s32 	%r1944, %r1943, -1894007588;
	shf.l.wrap.b32 	%r1945, %r1924, %r1924, 30;
	shf.l.wrap.b32 	%r1946, %r1944, %r1944, 5;
	or.b32  	%r1947, %r1945, %r1935;
	and.b32  	%r1948, %r1934, %r1947;
	and.b32  	%r1949, %r1945, %r1935;
	or.b32  	%r1950, %r1948, %r1949;
	ld.local.v4.u32 	{%r1951, %r1952, %r1953, %r1954}, [%rd1+224];
	add.s32 	%r1955, %r1925, %r1950;
	add.s32 	%r1956, %r1955, %r1946;
	add.s32 	%r1957, %r1956, %r1951;
	add.s32 	%r1958, %r1957, -1894007588;
	shf.l.wrap.b32 	%r1959, %r1934, %r1934, 30;
	shf.l.wrap.b32 	%r1960, %r1958, %r1958, 5;
	or.b32  	%r1961, %r1959, %r1945;
	and.b32  	%r1962, %r1944, %r1961;
	and.b32  	%r1963, %r1959, %r1945;
	or.b32  	%r1964, %r1962, %r1963;
	add.s32 	%r1965, %r1935, %r1964;
	add.s32 	%r1966, %r1965, %r1960;
	add.s32 	%r1967, %r1966, %r1952;
	add.s32 	%r1968, %r1967, -1894007588;
	shf.l.wrap.b32 	%r1969, %r1944, %r1944, 30;
	shf.l.wrap.b32 	%r1970, %r1968, %r1968, 5;
	or.b32  	%r1971, %r1969, %r1959;
	and.b32  	%r1972, %r1958, %r1971;
	and.b32  	%r1973, %r1969, %r1959;
	or.b32  	%r1974, %r1972, %r1973;
	add.s32 	%r1975, %r1945, %r1974;
	add.s32 	%r1976, %r1975, %r1970;
	add.s32 	%r1977, %r1976, %r1953;
	add.s32 	%r1978, %r1977, -1894007588;
	shf.l.wrap.b32 	%r1979, %r1958, %r1958, 30;
	shf.l.wrap.b32 	%r1980, %r1978, %r1978, 5;
	or.b32  	%r1981, %r1979, %r1969;
	and.b32  	%r1982, %r1968, %r1981;
	and.b32  	%r1983, %r1979, %r1969;
	or.b32  	%r1984, %r1982, %r1983;
	add.s32 	%r1985, %r1959, %r1984;
	add.s32 	%r1986, %r1985, %r1980;
	add.s32 	%r1987, %r1986, %r1954;
	add.s32 	%r1988, %r1987, -1894007588;
	shf.l.wrap.b32 	%r1989, %r1968, %r1968, 30;
	shf.l.wrap.b32 	%r1990, %r1988, %r1988, 5;
	xor.b32  	%r1991, %r1989, %r1979;
	xor.b32  	%r1992, %r1991, %r1978;
	ld.local.v4.u32 	{%r1993, %r1994, %r1995, %r1996}, [%rd1+240];
	add.s32 	%r1997, %r1969, %r1992;
	add.s32 	%r1998, %r1997, %r1990;
	add.s32 	%r1999, %r1998, %r1993;
	add.s32 	%r2000, %r1999, -899497514;
	shf.l.wrap.b32 	%r2001, %r1978, %r1978, 30;
	shf.l.wrap.b32 	%r2002, %r2000, %r2000, 5;
	xor.b32  	%r2003, %r2001, %r1989;
	xor.b32  	%r2004, %r2003, %r1988;
	add.s32 	%r2005, %r1979, %r2004;
	add.s32 	%r2006, %r2005, %r2002;
	add.s32 	%r2007, %r2006, %r1994;
	add.s32 	%r2008, %r2007, -899497514;
	shf.l.wrap.b32 	%r2009, %r1988, %r1988, 30;
	shf.l.wrap.b32 	%r2010, %r2008, %r2008, 5;
	xor.b32  	%r2011, %r2009, %r2001;
	xor.b32  	%r2012, %r2011, %r2000;
	add.s32 	%r2013, %r1989, %r2012;
	add.s32 	%r2014, %r2013, %r2010;
	add.s32 	%r2015, %r2014, %r1995;
	add.s32 	%r2016, %r2015, -899497514;
	shf.l.wrap.b32 	%r2017, %r2000, %r2000, 30;
	shf.l.wrap.b32 	%r2018, %r2016, %r2016, 5;
	xor.b32  	%r2019, %r2017, %r2009;
	xor.b32  	%r2020, %r2019, %r2008;
	add.s32 	%r2021, %r2001, %r2020;
	add.s32 	%r2022, %r2021, %r2018;
	add.s32 	%r2023, %r2022, %r1996;
	add.s32 	%r2024, %r2023, -899497514;
	shf.l.wrap.b32 	%r2025, %r2008, %r2008, 30;
	shf.l.wrap.b32 	%r2026, %r2024, %r2024, 5;
	xor.b32  	%r2027, %r2025, %r2017;
	xor.b32  	%r2028, %r2027, %r2016;
	ld.local.v4.u32 	{%r2029, %r2030, %r2031, %r2032}, [%rd1+256];
	add.s32 	%r2033, %r2009, %r2028;
	add.s32 	%r2034, %r2033, %r2026;
	add.s32 	%r2035, %r2034, %r2029;
	add.s32 	%r2036, %r2035, -899497514;
	shf.l.wrap.b32 	%r2037, %r2016, %r2016, 30;
	shf.l.wrap.b32 	%r2038, %r2036, %r2036, 5;
	xor.b32  	%r2039, %r2037, %r2025;
	xor.b32  	%r2040, %r2039, %r2024;
	add.s32 	%r2041, %r2017, %r2040;
	add.s32 	%r2042, %r2041, %r2038;
	add.s32 	%r2043, %r2042, %r2030;
	add.s32 	%r2044, %r2043, -899497514;
	shf.l.wrap.b32 	%r2045, %r2024, %r2024, 30;
	shf.l.wrap.b32 	%r2046, %r2044, %r2044, 5;
	xor.b32  	%r2047, %r2045, %r2037;
	xor.b32  	%r2048, %r2047, %r2036;
	add.s32 	%r2049, %r2025, %r2048;
	add.s32 	%r2050, %r2049, %r2046;
	add.s32 	%r2051, %r2050, %r2031;
	add.s32 	%r2052, %r2051, -899497514;
	shf.l.wrap.b32 	%r2053, %r2036, %r2036, 30;
	shf.l.wrap.b32 	%r2054, %r2052, %r2052, 5;
	xor.b32  	%r2055, %r2053, %r2045;
	xor.b32  	%r2056, %r2055, %r2044;
	add.s32 	%r2057, %r2037, %r2056;
	add.s32 	%r2058, %r2057, %r2054;
	add.s32 	%r2059, %r2058, %r2032;
	add.s32 	%r2060, %r2059, -899497514;
	shf.l.wrap.b32 	%r2061, %r2044, %r2044, 30;
	shf.l.wrap.b32 	%r2062, %r2060, %r2060, 5;
	xor.b32  	%r2063, %r2061, %r2053;
	xor.b32  	%r2064, %r2063, %r2052;
	ld.local.v4.u32 	{%r2065, %r2066, %r2067, %r2068}, [%rd1+272];
	add.s32 	%r2069, %r2045, %r2064;
	add.s32 	%r2070, %r2069, %r2062;
	add.s32 	%r2071, %r2070, %r2065;
	add.s32 	%r2072, %r2071, -899497514;
	shf.l.wrap.b32 	%r2073, %r2052, %r2052, 30;
	shf.l.wrap.b32 	%r2074, %r2072, %r2072, 5;
	xor.b32  	%r2075, %r2073, %r2061;
	xor.b32  	%r2076, %r2075, %r2060;
	add.s32 	%r2077, %r2053, %r2076;
	add.s32 	%r2078, %r2077, %r2074;
	add.s32 	%r2079, %r2078, %r2066;
	add.s32 	%r2080, %r2079, -899497514;
	shf.l.wrap.b32 	%r2081, %r2060, %r2060, 30;
	shf.l.wrap.b32 	%r2082, %r2080, %r2080, 5;
	xor.b32  	%r2083, %r2081, %r2073;
	xor.b32  	%r2084, %r2083, %r2072;
	add.s32 	%r2085, %r2061, %r2084;
	add.s32 	%r2086, %r2085, %r2082;
	add.s32 	%r2087, %r2086, %r2067;
	add.s32 	%r2088, %r2087, -899497514;
	shf.l.wrap.b32 	%r2089, %r2072, %r2072, 30;
	shf.l.wrap.b32 	%r2090, %r2088, %r2088, 5;
	xor.b32  	%r2091, %r2089, %r2081;
	xor.b32  	%r2092, %r2091, %r2080;
	add.s32 	%r2093, %r2073, %r2092;
	add.s32 	%r2094, %r2093, %r2090;
	add.s32 	%r2095, %r2094, %r2068;
	add.s32 	%r2096, %r2095, -899497514;
	shf.l.wrap.b32 	%r2097, %r2080, %r2080, 30;
	shf.l.wrap.b32 	%r2098, %r2096, %r2096, 5;
	xor.b32  	%r2099, %r2097, %r2089;
	xor.b32  	%r2100, %r2099, %r2088;
	ld.local.v4.u32 	{%r2101, %r2102, %r2103, %r2104}, [%rd1+288];
	add.s32 	%r2105, %r2081, %r2100;
	add.s32 	%r2106, %r2105, %r2098;
	add.s32 	%r2107, %r2106, %r2101;
	add.s32 	%r2108, %r2107, -899497514;
	shf.l.wrap.b32 	%r2109, %r2088, %r2088, 30;
	shf.l.wrap.b32 	%r2110, %r2108, %r2108, 5;
	xor.b32  	%r2111, %r2109, %r2097;
	xor.b32  	%r2112, %r2111, %r2096;
	add.s32 	%r2113, %r2089, %r2112;
	add.s32 	%r2114, %r2113, %r2110;
	add.s32 	%r2115, %r2114, %r2102;
	add.s32 	%r2116, %r2115, -899497514;
	shf.l.wrap.b32 	%r2117, %r2096, %r2096, 30;
	shf.l.wrap.b32 	%r2118, %r2116, %r2116, 5;
	xor.b32  	%r2119, %r2117, %r2109;
	xor.b32  	%r2120, %r2119, %r2108;
	add.s32 	%r2121, %r2097, %r2120;
	add.s32 	%r2122, %r2121, %r2118;
	add.s32 	%r2123, %r2122, %r2103;
	add.s32 	%r2124, %r2123, -899497514;
	shf.l.wrap.b32 	%r2125, %r2108, %r2108, 30;
	shf.l.wrap.b32 	%r2126, %r2124, %r2124, 5;
	xor.b32  	%r2127, %r2125, %r2117;
	xor.b32  	%r2128, %r2127, %r2116;
	add.s32 	%r2129, %r2109, %r2128;
	add.s32 	%r2130, %r2129, %r2126;
	add.s32 	%r2131, %r2130, %r2104;
	add.s32 	%r2132, %r2131, -899497514;
	shf.l.wrap.b32 	%r2133, %r2116, %r2116, 30;
	shf.l.wrap.b32 	%r2134, %r2132, %r2132, 5;
	xor.b32  	%r2135, %r2133, %r2125;
	xor.b32  	%r2136, %r2135, %r2124;
	ld.local.v4.u32 	{%r2137, %r2138, %r2139, %r2140}, [%rd1+304];
	add.s32 	%r2141, %r2117, %r2136;
	add.s32 	%r2142, %r2141, %r2134;
	add.s32 	%r2143, %r2142, %r2137;
	add.s32 	%r2144, %r2143, -899497514;
	shf.l.wrap.b32 	%r2145, %r2124, %r2124, 30;
	shf.l.wrap.b32 	%r2146, %r2144, %r2144, 5;
	xor.b32  	%r2147, %r2145, %r2133;
	xor.b32  	%r2148, %r2147, %r2132;
	add.s32 	%r2149, %r2125, %r2148;
	add.s32 	%r2150, %r2149, %r2146;
	add.s32 	%r2151, %r2150, %r2138;
	add.s32 	%r2152, %r2151, -899497514;
	shf.l.wrap.b32 	%r2153, %r2132, %r2132, 30;
	shf.l.wrap.b32 	%r2154, %r2152, %r2152, 5;
	xor.b32  	%r2155, %r2153, %r2145;
	xor.b32  	%r2156, %r2155, %r2144;
	add.s32 	%r2157, %r2133, %r2156;
	add.s32 	%r2158, %r2157, %r2154;
	add.s32 	%r2159, %r2158, %r2139;
	add.s32 	%r2160, %r2159, -899497514;
	shf.l.wrap.b32 	%r2161, %r2144, %r2144, 30;
	shf.l.wrap.b32 	%r2162, %r2160, %r2160, 5;
	xor.b32  	%r2163, %r2161, %r2153;
	xor.b32  	%r2164, %r2163, %r2152;
	add.s32 	%r2165, %r2145, %r2164;
	add.s32 	%r2166, %r2165, %r2162;
	add.s32 	%r2167, %r2166, %r2140;
	add.s32 	%r2168, %r2167, %r4332;
	shf.l.wrap.b32 	%r2169, %r2152, %r2152, 30;
	add.s32 	%r4332, %r2168, -899497514;
	add.s32 	%r4331, %r4331, %r2160;
	add.s32 	%r4330, %r4330, %r2169;
	add.s32 	%r4329, %r4329, %r2161;
	add.s32 	%r4328, %r4328, %r2153;
	add.s32 	%r4338, %r4325, 64;
	add.s32 	%r2170, %r4325, 127;
	setp.lt.u32 	%p5, %r2170, %r154;
	mov.u32 	%r4325, %r4338;
	@%p5 bra 	$L__BB0_5;
	st.local.u32 	[%rd4], %r4332;
	st.local.u32 	[%rd4+4], %r4331;
	st.local.u32 	[%rd4+8], %r4330;
	st.local.u32 	[%rd4+12], %r4329;
	st.local.u32 	[%rd4+16], %r4328;
$L__BB0_9:
	setp.ge.u32 	%p6, %r4338, %r154;
	@%p6 bra 	$L__BB0_22;
	ld.param.u64 	%rd152, [_Z11sha1_kernelPhPKhj_param_1];
	cvta.to.global.u64 	%rd9, %rd152;
	sub.s32 	%r35, %r154, %r4338;
	and.b32  	%r36, %r35, 15;
	sub.s32 	%r2172, %r4338, %r154;
	setp.gt.u32 	%p7, %r2172, -16;
	mov.b32 	%r4337, 0;
	@%p7 bra 	$L__BB0_13;
	and.b32  	%r2174, %r35, -16;
	neg.s32 	%r4334, %r2174;
	cvt.u64.u32 	%rd78, %r4338;
	add.s64 	%rd79, %rd78, %rd9;
	add.s64 	%rd155, %rd79, 7;
	add.s64 	%rd154, %rd4, 40;
	mov.b32 	%r4337, 0;
$L__BB0_12:
	.pragma "nounroll";
	ld.global.u8 	%r2175, [%rd155+-4];
	ld.global.u8 	%r2176, [%rd155+-5];
	prmt.b32 	%r2177, %r2176, %r2175, 0x3340U;
	ld.global.u8 	%r2178, [%rd155+-6];
	ld.global.u8 	%r2179, [%rd155+-7];
	prmt.b32 	%r2180, %r2179, %r2178, 0x3340U;
	prmt.b32 	%r2181, %r2180, %r2177, 0x5410U;
	st.local.u32 	[%rd154+-12], %r2181;
	ld.global.u8 	%r2182, [%rd155];
	ld.global.u8 	%r2183, [%rd155+-1];
	prmt.b32 	%r2184, %r2183, %r2182, 0x3340U;
	ld.global.u8 	%r2185, [%rd155+-2];
	ld.global.u8 	%r2186, [%rd155+-3];
	prmt.b32 	%r2187, %r2186, %r2185, 0x3340U;
	prmt.b32 	%r2188, %r2187, %r2184, 0x5410U;
	st.local.u32 	[%rd154+-8], %r2188;
	ld.global.u8 	%r2189, [%rd155+4];
	ld.global.u8 	%r2190, [%rd155+3];
	prmt.b32 	%r2191, %r2190, %r2189, 0x3340U;
	ld.global.u8 	%r2192, [%rd155+2];
	ld.global.u8 	%r2193, [%rd155+1];
	prmt.b32 	%r2194, %r2193, %r2192, 0x3340U;
	prmt.b32 	%r2195, %r2194, %r2191, 0x5410U;
	st.local.u32 	[%rd154+-4], %r2195;
	add.s32 	%r4338, %r4338, 16;
	add.s32 	%r4337, %r4337, 16;
	ld.global.u8 	%r2196, [%rd155+8];
	ld.global.u8 	%r2197, [%rd155+7];
	prmt.b32 	%r2198, %r2197, %r2196, 0x3340U;
	ld.global.u8 	%r2199, [%rd155+6];
	ld.global.u8 	%r2200, [%rd155+5];
	prmt.b32 	%r2201, %r2200, %r2199, 0x3340U;
	prmt.b32 	%r2202, %r2201, %r2198, 0x5410U;
	st.local.u32 	[%rd154], %r2202;
	add.s32 	%r4334, %r4334, 16;
	add.s64 	%rd155, %rd155, 16;
	add.s64 	%rd154, %rd154, 16;
	setp.ne.s32 	%p8, %r4334, 0;
	@%p8 bra 	$L__BB0_12;
$L__BB0_13:
	setp.eq.s32 	%p9, %r36, 0;
	@%p9 bra 	$L__BB0_22;
	and.b32  	%r46, %r35, 7;
	setp.lt.u32 	%p10, %r36, 8;
	@%p10 bra 	$L__BB0_16;
	cvt.u64.u32 	%rd80, %r4338;
	add.s64 	%rd81, %rd9, %rd80;
	ld.global.u8 	%rs33, [%rd81];
	add.s32 	%r2203, %r4337, 1;
	cvt.u64.u32 	%rd82, %r4337;
	add.s64 	%rd83, %rd4, %rd82;
	st.local.u8 	[%rd83+28], %rs33;
	ld.global.u8 	%rs34, [%rd81+1];
	add.s32 	%r2204, %r4337, 2;
	cvt.u64.u32 	%rd84, %r2203;
	add.s64 	%rd85, %rd4, %rd84;
	st.local.u8 	[%rd85+28], %rs34;
	ld.global.u8 	%rs35, [%rd81+2];
	add.s32 	%r2205, %r4337, 3;
	cvt.u64.u32 	%rd86, %r2204;
	add.s64 	%rd87, %rd4, %rd86;
	st.local.u8 	[%rd87+28], %rs35;
	ld.global.u8 	%rs36, [%rd81+3];
	add.s32 	%r2206, %r4337, 4;
	cvt.u64.u32 	%rd88, %r2205;
	add.s64 	%rd89, %rd4, %rd88;
	st.local.u8 	[%rd89+28], %rs36;
	ld.global.u8 	%rs37, [%rd81+4];
	add.s32 	%r2207, %r4337, 5;
	cvt.u64.u32 	%rd90, %r2206;
	add.s64 	%rd91, %rd4, %rd90;
	st.local.u8 	[%rd91+28], %rs37;
	ld.global.u8 	%rs38, [%rd81+5];
	add.s32 	%r2208, %r4337, 6;
	cvt.u64.u32 	%rd92, %r2207;
	add.s64 	%rd93, %rd4, %rd92;
	st.local.u8 	[%rd93+28], %rs38;
	ld.global.u8 	%rs39, [%rd81+6];
	add.s32 	%r2209, %r4337, 7;
	cvt.u64.u32 	%rd94, %r2208;
	add.s64 	%rd95, %rd4, %rd94;
	st.local.u8 	[%rd95+28], %rs39;
	ld.global.u8 	%rs40, [%rd81+7];
	cvt.u64.u32 	%rd96, %r2209;
	add.s64 	%rd97, %rd4, %rd96;
	st.local.u8 	[%rd97+28], %rs40;
	add.s32 	%r4338, %r4338, 8;
	add.s32 	%r4337, %r4337, 8;
$L__BB0_16:
	setp.eq.s32 	%p11, %r46, 0;
	@%p11 bra 	$L__BB0_22;
	and.b32  	%r51, %r35, 3;
	setp.lt.u32 	%p12, %r46, 4;
	@%p12 bra 	$L__BB0_19;
	cvt.u64.u32 	%rd98, %r4338;
	add.s64 	%rd99, %rd9, %rd98;
	ld.global.u8 	%rs41, [%rd99];
	add.s32 	%r2210, %r4337, 1;
	cvt.u64.u32 	%rd100, %r4337;
	add.s64 	%rd101, %rd4, %rd100;
	st.local.u8 	[%rd101+28], %rs41;
	ld.global.u8 	%rs42, [%rd99+1];
	add.s32 	%r2211, %r4337, 2;
	cvt.u64.u32 	%rd102, %r2210;
	add.s64 	%rd103, %rd4, %rd102;
	st.local.u8 	[%rd103+28], %rs42;
	ld.global.u8 	%rs43, [%rd99+2];
	add.s32 	%r2212, %r4337, 3;
	cvt.u64.u32 	%rd104, %r2211;
	add.s64 	%rd105, %rd4, %rd104;
	st.local.u8 	[%rd105+28], %rs43;
	ld.global.u8 	%rs44, [%rd99+3];
	cvt.u64.u32 	%rd106, %r2212;
	add.s64 	%rd107, %rd4, %rd106;
	st.local.u8 	[%rd107+28], %rs44;
	add.s32 	%r4338, %r4338, 4;
	add.s32 	%r4337, %r4337, 4;
$L__BB0_19:
	setp.eq.s32 	%p13, %r51, 0;
	@%p13 bra 	$L__BB0_22;
	cvt.u64.u32 	%rd108, %r4337;
	add.s64 	%rd109, %rd108, %rd4;
	add.s64 	%rd157, %rd109, 28;
	cvt.u64.u32 	%rd110, %r4338;
	add.s64 	%rd156, %rd9, %rd110;
	neg.s32 	%r4343, %r51;
$L__BB0_21:
	.pragma "nounroll";
	ld.global.u8 	%rs45, [%rd156];
	st.local.u8 	[%rd157], %rs45;
	add.s64 	%rd157, %rd157, 1;
	add.s64 	%rd156, %rd156, 1;
	add.s32 	%r4343, %r4343, 1;
	setp.ne.s32 	%p14, %r4343, 0;
	@%p14 bra 	$L__BB0_21;
$L__BB0_22:
	shr.u32 	%r2213, %r1, 24;
	shr.u32 	%r2214, %r1, 16;
	shr.u32 	%r2215, %r1, 8;
	prmt.b32 	%r2216, %r2215, %r1, 0x3340U;
	prmt.b32 	%r2217, %r2213, %r2214, 0x3340U;
	prmt.b32 	%r2218, %r2217, %r2216, 0x5410U;
	mov.b32 	%r2219, 0;
	prmt.b32 	%r2220, %r2219, %r2, 0x3340U;
	prmt.b32 	%r2221, %r2219, 0, 0x3340U;
	prmt.b32 	%r2222, %r2221, %r2220, 0x5410U;
	st.local.v2.b32 	[%rd2], {%r2222, %r2218};
	and.b32  	%r59, %r154, 63;
	setp.gt.u32 	%p15, %r59, 55;
	selp.b32 	%r60, 120, 56, %p15;
	sub.s32 	%r61, %r60, %r59;
	mov.b16 	%rs46, 128;
	st.local.u8 	[%rd3], %rs46;
	setp.lt.u32 	%p16, %r61, 2;
	@%p16 bra 	$L__BB0_36;
	not.b32 	%r62, %r59;
	add.s32 	%r63, %r60, %r62;
	add.s32 	%r2225, %r61, -2;
	and.b32  	%r64, %r63, 15;
	setp.lt.u32 	%p17, %r2225, 15;
	mov.b32 	%r4347, 1;
	@%p17 bra 	$L__BB0_27;
	add.s64 	%rd158, %rd3, 8;
	and.b32  	%r2227, %r63, -16;
	neg.s32 	%r4344, %r2227;
	mov.b32 	%r4345, 0;
$L__BB0_25:
	.pragma "nounroll";
	mov.b16 	%rs47, 0;
	st.local.u8 	[%rd158+-7], %rs47;
	st.local.v2.u8 	[%rd158+-6], {%rs47, %rs47};
	mov.b32 	%r2228, 0;
	st.local.u32 	[%rd158+-4], %r2228;
	st.local.v2.b32 	[%rd158], {%r2228, %r2228};
	st.local.u8 	[%rd158+8], %rs47;
	add.s32 	%r4345, %r4345, 16;
	add.s64 	%rd158, %rd158, 16;
	add.s32 	%r4344, %r4344, 16;
	setp.ne.s32 	%p18, %r4344, 0;
	@%p18 bra 	$L__BB0_25;
	add.s32 	%r4347, %r4345, 1;
$L__BB0_27:
	setp.eq.s32 	%p19, %r64, 0;
	@%p19 bra 	$L__BB0_36;
	and.b32  	%r72, %r62, 7;
	setp.lt.u32 	%p20, %r64, 8;
	@%p20 bra 	$L__BB0_30;
	cvt.u64.u32 	%rd111, %r4347;
	add.s64 	%rd112, %rd3, %rd111;
	mov.b16 	%rs48, 0;
	st.local.u8 	[%rd112], %rs48;
	st.local.u8 	[%rd112+1], %rs48;
	st.local.u8 	[%rd112+2], %rs48;
	st.local.u8 	[%rd112+3], %rs48;
	st.local.u8 	[%rd112+4], %rs48;
	st.local.u8 	[%rd112+5], %rs48;
	st.local.u8 	[%rd112+6], %rs48;
	st.local.u8 	[%rd112+7], %rs48;
	add.s32 	%r4347, %r4347, 8;
$L__BB0_30:
	setp.eq.s32 	%p21, %r72, 0;
	@%p21 bra 	$L__BB0_36;
	and.b32  	%r75, %r62, 3;
	setp.lt.u32 	%p22, %r72, 4;
	@%p22 bra 	$L__BB0_33;
	cvt.u64.u32 	%rd113, %r4347;
	add.s64 	%rd114, %rd3, %rd113;
	mov.b16 	%rs49, 0;
	st.local.u8 	[%rd114], %rs49;
	st.local.u8 	[%rd114+1], %rs49;
	st.local.u8 	[%rd114+2], %rs49;
	st.local.u8 	[%rd114+3], %rs49;
	add.s32 	%r4347, %r4347, 4;
$L__BB0_33:
	setp.eq.s32 	%p23, %r75, 0;
	@%p23 bra 	$L__BB0_36;
	cvt.u64.u32 	%rd115, %r4347;
	add.s64 	%rd159, %rd3, %rd115;
	neg.s32 	%r4349, %r75;
$L__BB0_35:
	.pragma "nounroll";
	mov.b16 	%rs50, 0;
	st.local.u8 	[%rd159], %rs50;
	add.s64 	%rd159, %rd159, 1;
	add.s32 	%r4349, %r4349, 1;
	setp.ne.s32 	%p24, %r4349, 0;
	@%p24 bra 	$L__BB0_35;
$L__BB0_36:
	setp.lt.u32 	%p25, %r59, 56;
	shl.b32 	%r2230, %r61, 3;
	add.s32 	%r81, %r1, %r2230;
	setp.lt.u32 	%p26, %r81, %r1;
	st.local.u32 	[%rd4+20], %r81;
	selp.u32 	%r2231, 1, 0, %p26;
	add.s32 	%r2232, %r2, %r2231;
	shr.u32 	%r2233, %r61, 29;
	add.s32 	%r82, %r2232, %r2233;
	st.local.u32 	[%rd4+24], %r82;
	mov.b32 	%r4361, 0;
	mov.u32 	%r4364, %r59;
	@%p25 bra 	$L__BB0_46;
	sub.s32 	%r4361, 64, %r59;
	xor.b32  	%r2235, %r59, 63;
	and.b32  	%r84, %r4361, 3;
	setp.lt.u32 	%p27, %r2235, 3;
	mov.b32 	%r4352, 0;
	@%p27 bra 	$L__BB0_40;
	and.b32  	%r2237, %r4361, 124;
	neg.s32 	%r4350, %r2237;
	cvt.u64.u32 	%rd116, %r154;
	and.b64  	%rd117, %rd116, 63;
	add.s64 	%rd118, %rd117, %rd4;
	add.s64 	%rd161, %rd118, 31;
	mov.b32 	%r4352, 0;
	mov.u64 	%rd160, %rd3;
$L__BB0_39:
	ld.local.u32 	%r2238, [%rd160];
	bfe.u32 	%r2239, %r2238, 0, 8;
	bfe.u32 	%r2240, %r2238, 8, 8;
	bfe.u32 	%r2241, %r2238, 16, 8;
	bfe.u32 	%r2242, %r2238, 24, 8;
	st.local.u8 	[%rd161+-3], %r2239;
	st.local.u8 	[%rd161+-2], %r2240;
	st.local.u8 	[%rd161+-1], %r2241;
	st.local.u8 	[%rd161], %r2242;
	add.s32 	%r4352, %r4352, 4;
	add.s32 	%r4350, %r4350, 4;
	add.s64 	%rd161, %rd161, 4;
	add.s64 	%rd160, %rd160, 4;
	setp.ne.s32 	%p28, %r4350, 0;
	@%p28 bra 	$L__BB0_39;
$L__BB0_40:
	setp.eq.s32 	%p29, %r84, 0;
	@%p29 bra 	$L__BB0_43;
	cvt.u64.u32 	%rd119, %r4352;
	cvt.u64.u32 	%rd120, %r154;
	and.b64  	%rd121, %rd120, 63;
	add.s64 	%rd122, %rd119, %rd121;
	add.s64 	%rd123, %rd122, %rd4;
	add.s64 	%rd163, %rd123, 28;
	add.s64 	%rd162, %rd3, %rd119;
	neg.s32 	%r4353, %r84;
$L__BB0_42:
	.pragma "nounroll";
	ld.local.u8 	%rs51, [%rd162];
	st.local.u8 	[%rd163], %rs51;
	add.s64 	%rd163, %rd163, 1;
	add.s64 	%rd162, %rd162, 1;
	add.s32 	%r4353, %r4353, 1;
	setp.ne.s32 	%p30, %r4353, 0;
	@%p30 bra 	$L__BB0_42;
$L__BB0_43:
	ld.local.u32 	%r2244, [%rd4+28];
	bfe.u32 	%r2245, %r2244, 0, 8;
	bfe.u32 	%r2246, %r2244, 8, 8;
	bfe.u32 	%r2247, %r2244, 16, 8;
	cvt.u16.u32 	%rs52, %r2247;
	shl.b32 	%r2248, %r2245, 24;
	shl.b32 	%r2249, %r2246, 16;
	and.b32  	%r2250, %r2249, 16711680;
	or.b32  	%r2251, %r2250, %r2248;
	and.b16  	%rs53, %rs52, 255;
	mul.wide.u16 	%r2252, %rs53, 256;
	or.b32  	%r2253, %r2251, %r2252;
	bfe.u32 	%r2254, %r2244, 24, 8;
	or.b32  	%r94, %r2253, %r2254;
	ld.local.u32 	%r2255, [%rd4+32];
	bfe.u32 	%r2256, %r2255, 0, 8;
	bfe.u32 	%r2257, %r2255, 8, 8;
	bfe.u32 	%r2258, %r2255, 16, 8;
	cvt.u16.u32 	%rs54, %r2258;
	shl.b32 	%r2259, %r2256, 24;
	shl.b32 	%r2260, %r2257, 16;
	and.b32  	%r2261, %r2260, 16711680;
	or.b32  	%r2262, %r2261, %r2259;
	and.b16  	%rs55, %rs54, 255;
	mul.wide.u16 	%r2263, %rs55, 256;
	or.b32  	%r2264, %r2262, %r2263;
	bfe.u32 	%r2265, %r2255, 24, 8;
	or.b32  	%r2266, %r2264, %r2265;
	ld.local.u32 	%r2267, [%rd4+36];
	bfe.u32 	%r2268, %r2267, 0, 8;
	bfe.u32 	%r2269, %r2267, 8, 8;
	bfe.u32 	%r2270, %r2267, 16, 8;
	cvt.u16.u32 	%rs56, %r2270;
	shl.b32 	%r2271, %r2268, 24;
	shl.b32 	%r2272, %r2269, 16;
	and.b32  	%r2273, %r2272, 16711680;
	or.b32  	%r2274, %r2273, %r2271;
	and.b16  	%rs57, %rs56, 255;
	mul.wide.u16 	%r2275, %rs57, 256;
	or.b32  	%r2276, %r2274, %r2275;
	bfe.u32 	%r2277, %r2267, 24, 8;
	or.b32  	%r2278, %r2276, %r2277;
	ld.local.u32 	%r2279, [%rd4+40];
	bfe.u32 	%r2280, %r2279, 0, 8;
	bfe.u32 	%r2281, %r2279, 8, 8;
	bfe.u32 	%r2282, %r2279, 16, 8;
	cvt.u16.u32 	%rs58, %r2282;
	shl.b32 	%r2283, %r2280, 24;
	shl.b32 	%r2284, %r2281, 16;
	and.b32  	%r2285, %r2284, 16711680;
	or.b32  	%r2286, %r2285, %r2283;
	and.b16  	%rs59, %rs58, 255;
	mul.wide.u16 	%r2287, %rs59, 256;
	or.b32  	%r2288, %r2286, %r2287;
	bfe.u32 	%r2289, %r2279, 24, 8;
	or.b32  	%r2290, %r2288, %r2289;
	st.local.v4.u32 	[%rd1], {%r94, %r2266, %r2278, %r2290};
	ld.local.u32 	%r2291, [%rd4+44];
	bfe.u32 	%r2292, %r2291, 0, 8;
	bfe.u32 	%r2293, %r2291, 8, 8;
	bfe.u32 	%r2294, %r2291, 16, 8;
	cvt.u16.u32 	%rs60, %r2294;
	shl.b32 	%r2295, %r2292, 24;
	shl.b32 	%r2296, %r2293, 16;
	and.b32  	%r2297, %r2296, 16711680;
	or.b32  	%r2298, %r2297, %r2295;
	and.b16  	%rs61, %rs60, 255;
	mul.wide.u16 	%r2299, %rs61, 256;
	or.b32  	%r2300, %r2298, %r2299;
	bfe.u32 	%r2301, %r2291, 24, 8;
	or.b32  	%r2302, %r2300, %r2301;
	ld.local.u32 	%r2303, [%rd4+48];
	bfe.u32 	%r2304, %r2303, 0, 8;
	bfe.u32 	%r2305, %r2303, 8, 8;
	bfe.u32 	%r2306, %r2303, 16, 8;
	cvt.u16.u32 	%rs62, %r2306;
	shl.b32 	%r2307, %r2304, 24;
	shl.b32 	%r2308, %r2305, 16;
	and.b32  	%r2309, %r2308, 16711680;
	or.b32  	%r2310, %r2309, %r2307;
	and.b16  	%rs63, %rs62, 255;
	mul.wide.u16 	%r2311, %rs63, 256;
	or.b32  	%r2312, %r2310, %r2311;
	bfe.u32 	%r2313, %r2303, 24, 8;
	or.b32  	%r2314, %r2312, %r2313;
	ld.local.u32 	%r2315, [%rd4+52];
	bfe.u32 	%r2316, %r2315, 0, 8;
	bfe.u32 	%r2317, %r2315, 8, 8;
	bfe.u32 	%r2318, %r2315, 16, 8;
	cvt.u16.u32 	%rs64, %r2318;
	shl.b32 	%r2319, %r2316, 24;
	shl.b32 	%r2320, %r2317, 16;
	and.b32  	%r2321, %r2320, 16711680;
	or.b32  	%r2322, %r2321, %r2319;
	and.b16  	%rs65, %rs64, 255;
	mul.wide.u16 	%r2323, %rs65, 256;
	or.b32  	%r2324, %r2322, %r2323;
	bfe.u32 	%r2325, %r2315, 24, 8;
	or.b32  	%r2326, %r2324, %r2325;
	ld.local.u32 	%r2327, [%rd4+56];
	bfe.u32 	%r2328, %r2327, 0, 8;
	bfe.u32 	%r2329, %r2327, 8, 8;
	bfe.u32 	%r2330, %r2327, 16, 8;
	cvt.u16.u32 	%rs66, %r2330;
	shl.b32 	%r2331, %r2328, 24;
	shl.b32 	%r2332, %r2329, 16;
	and.b32  	%r2333, %r2332, 16711680;
	or.b32  	%r2334, %r2333, %r2331;
	and.b16  	%rs67, %rs66, 255;
	mul.wide.u16 	%r2335, %rs67, 256;
	or.b32  	%r2336, %r2334, %r2335;
	bfe.u32 	%r2337, %r2327, 24, 8;
	or.b32  	%r2338, %r2336, %r2337;
	st.local.v4.u32 	[%rd1+16], {%r2302, %r2314, %r2326, %r2338};
	ld.local.u32 	%r2339, [%rd4+60];
	bfe.u32 	%r2340, %r2339, 0, 8;
	bfe.u32 	%r2341, %r2339, 8, 8;
	bfe.u32 	%r2342, %r2339, 16, 8;
	cvt.u16.u32 	%rs68, %r2342;
	shl.b32 	%r2343, %r2340, 24;
	shl.b32 	%r2344, %r2341, 16;
	and.b32  	%r2345, %r2344, 16711680;
	or.b32  	%r2346, %r2345, %r2343;
	and.b16  	%rs69, %rs68, 255;
	mul.wide.u16 	%r2347, %rs69, 256;
	or.b32  	%r2348, %r2346, %r2347;
	bfe.u32 	%r2349, %r2339, 24, 8;
	or.b32  	%r2350, %r2348, %r2349;
	ld.local.u32 	%r2351, [%rd4+64];
	bfe.u32 	%r2352, %r2351, 0, 8;
	bfe.u32 	%r2353, %r2351, 8, 8;
	bfe.u32 	%r2354, %r2351, 16, 8;
	cvt.u16.u32 	%rs70, %r2354;
	shl.b32 	%r2355, %r2352, 24;
	shl.b32 	%r2356, %r2353, 16;
	and.b32  	%r2357, %r2356, 16711680;
	or.b32  	%r2358, %r2357, %r2355;
	and.b16  	%rs71, %rs70, 255;
	mul.wide.u16 	%r2359, %rs71, 256;
	or.b32  	%r2360, %r2358, %r2359;
	bfe.u32 	%r2361, %r2351, 24, 8;
	or.b32  	%r2362, %r2360, %r2361;
	ld.local.u32 	%r2363, [%rd4+68];
	bfe.u32 	%r2364, %r2363, 0, 8;
	bfe.u32 	%r2365, %r2363, 8, 8;
	bfe.u32 	%r2366, %r2363, 16, 8;
	cvt.u16.u32 	%rs72, %r2366;
	shl.b32 	%r2367, %r2364, 24;
	shl.b32 	%r2368, %r2365, 16;
	and.b32  	%r2369, %r2368, 16711680;
	or.b32  	%r2370, %r2369, %r2367;
	and.b16  	%rs73, %rs72, 255;
	mul.wide.u16 	%r2371, %rs73, 256;
	or.b32  	%r2372, %r2370, %r2371;
	bfe.u32 	%r2373, %r2363, 24, 8;
	or.b32  	%r2374, %r2372, %r2373;
	ld.local.u32 	%r2375, [%rd4+72];
	bfe.u32 	%r2376, %r2375, 0, 8;
	bfe.u32 	%r2377, %r2375, 8, 8;
	bfe.u32 	%r2378, %r2375, 16, 8;
	cvt.u16.u32 	%rs74, %r2378;
	shl.b32 	%r2379, %r2376, 24;
	shl.b32 	%r2380, %r2377, 16;
	and.b32  	%r2381, %r2380, 16711680;
	or.b32  	%r2382, %r2381, %r2379;
	and.b16  	%rs75, %rs74, 255;
	mul.wide.u16 	%r2383, %rs75, 256;
	or.b32  	%r2384, %r2382, %r2383;
	bfe.u32 	%r2385, %r2375, 24, 8;
	or.b32  	%r2386, %r2384, %r2385;
	st.local.v4.u32 	[%rd1+32], {%r2350, %r2362, %r2374, %r2386};
	ld.local.u32 	%r2387, [%rd4+76];
	bfe.u32 	%r2388, %r2387, 0, 8;
	bfe.u32 	%r2389, %r2387, 8, 8;
	bfe.u32 	%r2390, %r2387, 16, 8;
	cvt.u16.u32 	%rs76, %r2390;
	shl.b32 	%r2391, %r2388, 24;
	shl.b32 	%r2392, %r2389, 16;
	and.b32  	%r2393, %r2392, 16711680;
	or.b32  	%r2394, %r2393, %r2391;
	and.b16  	%rs77, %rs76, 255;
	mul.wide.u16 	%r2395, %rs77, 256;
	or.b32  	%r2396, %r2394, %r2395;
	bfe.u32 	%r2397, %r2387, 24, 8;
	or.b32  	%r2398, %r2396, %r2397;
	ld.local.u32 	%r2399, [%rd4+80];
	bfe.u32 	%r2400, %r2399, 0, 8;
	bfe.u32 	%r2401, %r2399, 8, 8;
	bfe.u32 	%r2402, %r2399, 16, 8;
	cvt.u16.u32 	%rs78, %r2402;
	shl.b32 	%r2403, %r2400, 24;
	shl.b32 	%r2404, %r2401, 16;
	and.b32  	%r2405, %r2404, 16711680;
	or.b32  	%r2406, %r2405, %r2403;
	and.b16  	%rs79, %rs78, 255;
	mul.wide.u16 	%r2407, %rs79, 256;
	or.b32  	%r2408, %r2406, %r2407;
	bfe.u32 	%r2409, %r2399, 24, 8;
	or.b32  	%r2410, %r2408, %r2409;
	ld.local.u32 	%r2411, [%rd4+84];
	bfe.u32 	%r2412, %r2411, 0, 8;
	bfe.u32 	%r2413, %r2411, 8, 8;
	bfe.u32 	%r2414, %r2411, 16, 8;
	cvt.u16.u32 	%rs80, %r2414;
	shl.b32 	%r2415, %r2412, 24;
	shl.b32 	%r2416, %r2413, 16;
	and.b32  	%r2417, %r2416, 16711680;
	or.b32  	%r2418, %r2417, %r2415;
	and.b16  	%rs81, %rs80, 255;
	mul.wide.u16 	%r2419, %rs81, 256;
	or.b32  	%r2420, %r2418, %r2419;
	bfe.u32 	%r2421, %r2411, 24, 8;
	or.b32  	%r2422, %r2420, %r2421;
	ld.local.u32 	%r2423, [%rd4+88];
	bfe.u32 	%r2424, %r2423, 0, 8;
	bfe.u32 	%r2425, %r2423, 8, 8;
	bfe.u32 	%r2426, %r2423, 16, 8;
	cvt.u16.u32 	%rs82, %r2426;
	shl.b32 	%r2427, %r2424, 24;
	shl.b32 	%r2428, %r2425, 16;
	and.b32  	%r2429, %r2428, 16711680;
	or.b32  	%r2430, %r2429, %r2427;
	and.b16  	%rs83, %rs82, 255;
	mul.wide.u16 	%r2431, %rs83, 256;
	or.b32  	%r2432, %r2430, %r2431;
	bfe.u32 	%r2433, %r2423, 24, 8;
	or.b32  	%r2434, %r2432, %r2433;
	st.local.v4.u32 	[%rd1+48], {%r2398, %r2410, %r2422, %r2434};
	add.s64 	%rd164, %rd1, 40;
	mov.b64 	%rd124, {%r2374, %r2435};
	cvt.u32.u64 	%r4354, %rd124;
	mov.b32 	%r4355, 0;
$L__BB0_44:
	ld.local.u32 	%r2436, [%rd164+12];
	ld.local.v2.u32 	{%r2437, %r2438}, [%rd164+-8];
	xor.b32  	%r2439, %r2437, %r2436;
	ld.local.v4.u32 	{%r2440, %r2441, %r2442, %r2443}, [%rd164+-40];
	mov.b64 	%rd125, {%r2442, %r2443};
	xor.b32  	%r2444, %r2439, %r2442;
	xor.b32  	%r2445, %r2444, %r2440;
	shf.l.wrap.b32 	%r2446, %r2445, %r2445, 1;
	add.s64 	%rd41, %rd164, 16;
	ld.local.u32 	%r98, [%rd164+16];
	xor.b32  	%r2447, %r2438, %r98;
	xor.b32  	%r2448, %r2447, %r2443;
	xor.b32  	%r2449, %r2448, %r2441;
	shf.l.wrap.b32 	%r2450, %r2449, %r2449, 1;
	st.local.v2.u32 	[%rd164+24], {%r2446, %r2450};
	ld.local.u32 	%r2451, [%rd164+20];
	xor.b32  	%r2452, %r4354, %r2451;
	ld.local.u32 	%r2453, [%rd164+-24];
	xor.b32  	%r2454, %r2452, %r2453;
	cvt.u32.u64 	%r2455, %rd125;
	xor.b32  	%r2456, %r2454, %r2455;
	shf.l.wrap.b32 	%r2457, %r2456, %r2456, 1;
	st.local.u32 	[%rd164+32], %r2457;
	ld.local.u32 	%r2458, [%rd164+4];
	ld.local.u32 	%r2459, [%rd164+-20];
	xor.b32  	%r2460, %r2458, %r2459;
	{ .reg .b32 tmp; mov.b64 {tmp, %r2461}, %rd125; }
	xor.b32  	%r2462, %r2460, %r2461;
	xor.b32  	%r2463, %r2462, %r2446;
	shf.l.wrap.b32 	%r2464, %r2463, %r2463, 1;
	st.local.u32 	[%rd164+36], %r2464;
	add.s32 	%r4355, %r4355, 4;
	setp.ne.s32 	%p31, %r4355, 64;
	mov.u32 	%r4354, %r98;
	mov.u64 	%rd164, %rd41;
	@%p31 bra 	$L__BB0_44;
	shf.l.wrap.b32 	%r2466, %r4332, %r4332, 5;
	and.b32  	%r2467, %r4331, %r4330;
	not.b32 	%r2468, %r4331;
	and.b32  	%r2469, %r4329, %r2468;
	or.b32  	%r2470, %r2467, %r2469;
	add.s32 	%r2471, %r4328, %r2470;
	add.s32 	%r2472, %r2471, %r2466;
	add.s32 	%r2473, %r2472, %r94;
	add.s32 	%r2474, %r2473, 1518500249;
	shf.l.wrap.b32 	%r2475, %r4331, %r4331, 30;
	shf.l.wrap.b32 	%r2476, %r2474, %r2474, 5;
	and.b32  	%r2477, %r4332, %r2475;
	not.b32 	%r2478, %r4332;
	and.b32  	%r2479, %r4330, %r2478;
	or.b32  	%r2480, %r2477, %r2479;
	ld.local.u32 	%r2481, [%rd1+4];
	add.s32 	%r2482, %r4329, %r2480;
	add.s32 	%r2483, %r2482, %r2476;
	add.s32 	%r2484, %r2483, %r2481;
	add.s32 	%r2485, %r2484, 1518500249;
	shf.l.wrap.b32 	%r2486, %r4332, %r4332, 30;
	shf.l.wrap.b32 	%r2487, %r2485, %r2485, 5;
	and.b32  	%r2488, %r2474, %r2486;
	not.b32 	%r2489, %r2474;
	and.b32  	%r2490, %r2475, %r2489;
	or.b32  	%r2491, %r2488, %r2490;
	ld.local.v2.u32 	{%r2492, %r2493}, [%rd1+8];
	add.s32 	%r2494, %r4330, %r2491;
	add.s32 	%r2495, %r2494, %r2487;
	add.s32 	%r2496, %r2495, %r2492;
	add.s32 	%r2497, %r2496, 1518500249;
	shf.l.wrap.b32 	%r2498, %r2474, %r2474, 30;
	shf.l.wrap.b32 	%r2499, %r2497, %r2497, 5;
	and.b32  	%r2500, %r2485, %r2498;
	not.b32 	%r2501, %r2485;
	and.b32  	%r2502, %r2486, %r2501;
	or.b32  	%r2503, %r2500, %r2502;
	add.s32 	%r2504, %r2475, %r2503;
	add.s32 	%r2505, %r2504, %r2499;
	add.s32 	%r2506, %r2505, %r2493;
	add.s32 	%r2507, %r2506, 1518500249;
	shf.l.wrap.b32 	%r2508, %r2485, %r2485, 30;
	shf.l.wrap.b32 	%r2509, %r2507, %r2507, 5;
	and.b32  	%r2510, %r2497, %r2508;
	not.b32 	%r2511, %r2497;
	and.b32  	%r2512, %r2498, %r2511;
	or.b32  	%r2513, %r2510, %r2512;
	ld.local.v4.u32 	{%r2514, %r2515, %r2516, %r2517}, [%rd1+16];
	add.s32 	%r2518, %r2486, %r2513;
	add.s32 	%r2519, %r2518, %r2509;
	add.s32 	%r2520, %r2519, %r2514;
	add.s32 	%r2521, %r2520, 1518500249;
	shf.l.wrap.b32 	%r2522, %r2497, %r2497, 30;
	shf.l.wrap.b32 	%r2523, %r2521, %r2521, 5;
	and.b32  	%r2524, %r2507, %r2522;
	not.b32 	%r2525, %r2507;
	and.b32  	%r2526, %r2508, %r2525;
	or.b32  	%r2527, %r2524, %r2526;
	add.s32 	%r2528, %r2498, %r2527;
	add.s32 	%r2529, %r2528, %r2523;
	add.s32 	%r2530, %r2529, %r2515;
	add.s32 	%r2531, %r2530, 1518500249;
	shf.l.wrap.b32 	%r2532, %r2507, %r2507, 30;
	shf.l.wrap.b32 	%r2533, %r2531, %r2531, 5;
	and.b32  	%r2534, %r2521, %r2532;
	not.b32 	%r2535, %r2521;
	and.b32  	%r2536, %r2522, %r2535;
	or.b32  	%r2537, %r2534, %r2536;
	add.s32 	%r2538, %r2508, %r2537;
	add.s32 	%r2539, %r2538, %r2533;
	add.s32 	%r2540, %r2539, %r2516;
	add.s32 	%r2541, %r2540, 1518500249;
	shf.l.wrap.b32 	%r2542, %r2521, %r2521, 30;
	shf.l.wrap.b32 	%r2543, %r2541, %r2541, 5;
	and.b32  	%r2544, %r2531, %r2542;
	not.b32 	%r2545, %r2531;
	and.b32  	%r2546, %r2532, %r2545;
	or.b32  	%r2547, %r2544, %r2546;
	add.s32 	%r2548, %r2522, %r2547;
	add.s32 	%r2549, %r2548, %r2543;
	add.s32 	%r2550, %r2549, %r2517;
	add.s32 	%r2551, %r2550, 1518500249;
	shf.l.wrap.b32 	%r2552, %r2531, %r2531, 30;
	shf.l.wrap.b32 	%r2553, %r2551, %r2551, 5;
	and.b32  	%r2554, %r2541, %r2552;
	not.b32 	%r2555, %r2541;
	and.b32  	%r2556, %r2542, %r2555;
	or.b32  	%r2557, %r2554, %r2556;
	ld.local.v4.u32 	{%r2558, %r2559, %r2560, %r2561}, [%rd1+32];
	add.s32 	%r2562, %r2532, %r2557;
	add.s32 	%r2563, %r2562, %r2553;
	add.s32 	%r2564, %r2563, %r2558;
	add.s32 	%r2565, %r2564, 1518500249;
	shf.l.wrap.b32 	%r2566, %r2541, %r2541, 30;
	shf.l.wrap.b32 	%r2567, %r2565, %r2565, 5;
	and.b32  	%r2568, %r2551, %r2566;
	not.b32 	%r2569, %r2551;
	and.b32  	%r2570, %r2552, %r2569;
	or.b32  	%r2571, %r2568, %r2570;
	add.s32 	%r2572, %r2542, %r2571;
	add.s32 	%r2573, %r2572, %r2567;
	add.s32 	%r2574, %r2573, %r2559;
	add.s32 	%r2575, %r2574, 1518500249;
	shf.l.wrap.b32 	%r2576, %r2551, %r2551, 30;
	shf.l.wrap.b32 	%r2577, %r2575, %r2575, 5;
	and.b32  	%r2578, %r2565, %r2576;
	not.b32 	%r2579, %r2565;
	and.b32  	%r2580, %r2566, %r2579;
	or.b32  	%r2581, %r2578, %r2580;
	add.s32 	%r2582, %r2552, %r2581;
	add.s32 	%r2583, %r2582, %r2577;
	add.s32 	%r2584, %r2583, %r2560;
	add.s32 	%r2585, %r2584, 1518500249;
	shf.l.wrap.b32 	%r2586, %r2565, %r2565, 30;
	shf.l.wrap.b32 	%r2587, %r2585, %r2585, 5;
	and.b32  	%r2588, %r2575, %r2586;
	not.b32 	%r2589, %r2575;
	and.b32  	%r2590, %r2576, %r2589;
	or.b32  	%r2591, %r2588, %r2590;
	add.s32 	%r2592, %r2566, %r2591;
	add.s32 	%r2593, %r2592, %r2587;
	add.s32 	%r2594, %r2593, %r2561;
	add.s32 	%r2595, %r2594, 1518500249;
	shf.l.wrap.b32 	%r2596, %r2575, %r2575, 30;
	shf.l.wrap.b32 	%r2597, %r2595, %r2595, 5;
	and.b32  	%r2598, %r2585, %r2596;
	not.b32 	%r2599, %r2585;
	and.b32  	%r2600, %r2586, %r2599;
	or.b32  	%r2601, %r2598, %r2600;
	ld.local.v4.u32 	{%r2602, %r2603, %r2604, %r2605}, [%rd1+48];
	add.s32 	%r2606, %r2576, %r2601;
	add.s32 	%r2607, %r2606, %r2597;
	add.s32 	%r2608, %r2607, %r2602;
	add.s32 	%r2609, %r2608, 1518500249;
	shf.l.wrap.b32 	%r2610, %r2585, %r2585, 30;
	shf.l.wrap.b32 	%r2611, %r2609, %r2609, 5;
	and.b32  	%r2612, %r2595, %r2610;
	not.b32 	%r2613, %r2595;
	and.b32  	%r2614, %r2596, %r2613;
	or.b32  	%r2615, %r2612, %r2614;
	add.s32 	%r2616, %r2586, %r2615;
	add.s32 	%r2617, %r2616, %r2611;
	add.s32 	%r2618, %r2617, %r2603;
	add.s32 	%r2619, %r2618, 1518500249;
	shf.l.wrap.b32 	%r2620, %r2595, %r2595, 30;
	shf.l.wrap.b32 	%r2621, %r2619, %r2619, 5;
	and.b32  	%r2622, %r2609, %r2620;
	not.b32 	%r2623, %r2609;
	and.b32  	%r2624, %r2610, %r2623;
	or.b32  	%r2625, %r2622, %r2624;
	add.s32 	%r2626, %r2596, %r2625;
	add.s32 	%r2627, %r2626, %r2621;
	add.s32 	%r2628, %r2627, %r2604;
	add.s32 	%r2629, %r2628, 1518500249;
	shf.l.wrap.b32 	%r2630, %r2609, %r2609, 30;
	shf.l.wrap.b32 	%r2631, %r2629, %r2629, 5;
	and.b32  	%r2632, %r2619, %r2630;
	not.b32 	%r2633, %r2619;
	and.b32  	%r2634, %r2620, %r2633;
	or.b32  	%r2635, %r2632, %r2634;
	add.s32 	%r2636, %r2610, %r2635;
	add.s32 	%r2637, %r2636, %r2631;
	add.s32 	%r2638, %r2637, %r2605;
	add.s32 	%r2639, %r2638, 1518500249;
	shf.l.wrap.b32 	%r2640, %r2619, %r2619, 30;
	shf.l.wrap.b32 	%r2641, %r2639, %r2639, 5;
	and.b32  	%r2642, %r2629, %r2640;
	not.b32 	%r2643, %r2629;
	and.b32  	%r2644, %r2630, %r2643;
	or.b32  	%r2645, %r2642, %r2644;
	ld.local.v4.u32 	{%r2646, %r2647, %r2648, %r2649}, [%rd1+64];
	add.s32 	%r2650, %r2620, %r2645;
	add.s32 	%r2651, %r2650, %r2641;
	add.s32 	%r2652, %r2651, %r2646;
	add.s32 	%r2653, %r2652, 1518500249;
	shf.l.wrap.b32 	%r2654, %r2629, %r2629, 30;
	shf.l.wrap.b32 	%r2655, %r2653, %r2653, 5;
	and.b32  	%r2656, %r2639, %r2654;
	not.b32 	%r2657, %r2639;
	and.b32  	%r2658, %r2640, %r2657;
	or.b32  	%r2659, %r2656, %r2658;
	add.s32 	%r2660, %r2630, %r2659;
	add.s32 	%r2661, %r2660, %r2655;
	add.s32 	%r2662, %r2661, %r2647;
	add.s32 	%r2663, %r2662, 1518500249;
	shf.l.wrap.b32 	%r2664, %r2639, %r2639, 30;
	shf.l.wrap.b32 	%r2665, %r2663, %r2663, 5;
	and.b32  	%r2666, %r2653, %r2664;
	not.b32 	%r2667, %r2653;
	and.b32  	%r2668, %r2654, %r2667;
	or.b32  	%r2669, %r2666, %r2668;
	add.s32 	%r2670, %r2640, %r2669;
	add.s32 	%r2671, %r2670, %r2665;
	add.s32 	%r2672, %r2671, %r2648;
	add.s32 	%r2673, %r2672, 1518500249;
	shf.l.wrap.b32 	%r2674, %r2653, %r2653, 30;
	shf.l.wrap.b32 	%r2675, %r2673, %r2673, 5;
	and.b32  	%r2676, %r2663, %r2674;
	not.b32 	%r2677, %r2663;
	and.b32  	%r2678, %r2664, %r2677;
	or.b32  	%r2679, %r2676, %r2678;
	add.s32 	%r2680, %r2654, %r2679;
	add.s32 	%r2681, %r2680, %r2675;
	add.s32 	%r2682, %r2681, %r2649;
	add.s32 	%r2683, %r2682, 1518500249;
	shf.l.wrap.b32 	%r2684, %r2663, %r2663, 30;
	shf.l.wrap.b32 	%r2685, %r2683, %r2683, 5;
	xor.b32  	%r2686, %r2684, %r2674;
	xor.b32  	%r2687, %r2686, %r2673;
	ld.local.v4.u32 	{%r2688, %r2689, %r2690, %r2691}, [%rd1+80];
	add.s32 	%r2692, %r2664, %r2687;
	add.s32 	%r2693, %r2692, %r2685;
	add.s32 	%r2694, %r2693, %r2688;
	add.s32 	%r2695, %r2694, 1859775393;
	shf.l.wrap.b32 	%r2696, %r2673, %r2673, 30;
	shf.l.wrap.b32 	%r2697, %r2695, %r2695, 5;
	xor.b32  	%r2698, %r2696, %r2684;
	xor.b32  	%r2699, %r2698, %r2683;
	add.s32 	%r2700, %r2674, %r2699;
	add.s32 	%r2701, %r2700, %r2697;
	add.s32 	%r2702, %r2701, %r2689;
	add.s32 	%r2703, %r2702, 1859775393;
	shf.l.wrap.b32 	%r2704, %r2683, %r2683, 30;
	shf.l.wrap.b32 	%r2705, %r2703, %r2703, 5;
	xor.b32  	%r2706, %r2704, %r2696;
	xor.b32  	%r2707, %r2706, %r2695;
	add.s32 	%r2708, %r2684, %r2707;
	add.s32 	%r2709, %r2708, %r2705;
	add.s32 	%r2710, %r2709, %r2690;
	add.s32 	%r2711, %r2710, 1859775393;
	shf.l.wrap.b32 	%r2712, %r2695, %r2695, 30;
	shf.l.wrap.b32 	%r2713, %r2711, %r2711, 5;
	xor.b32  	%r2714, %r2712, %r2704;
	xor.b32  	%r2715, %r2714, %r2703;
	add.s32 	%r2716, %r2696, %r2715;
	add.s32 	%r2717, %r2716, %r2713;
	add.s32 	%r2718, %r2717, %r2691;
	add.s32 	%r2719, %r2718, 1859775393;
	shf.l.wrap.b32 	%r2720, %r2703, %r2703, 30;
	shf.l.wrap.b32 	%r2721, %r2719, %r2719, 5;
	xor.b32  	%r2722, %r2720, %r2712;
	xor.b32  	%r2723, %r2722, %r2711;
	ld.local.v4.u32 	{%r2724, %r2725, %r2726, %r2727}, [%rd1+96];
	add.s32 	%r2728, %r2704, %r2723;
	add.s32 	%r2729, %r2728, %r2721;
	add.s32 	%r2730, %r2729, %r2724;
	add.s32 	%r2731, %r2730, 1859775393;
	shf.l.wrap.b32 	%r2732, %r2711, %r2711, 30;
	shf.l.wrap.b32 	%r2733, %r2731, %r2731, 5;
	xor.b32  	%r2734, %r2732, %r2720;
	xor.b32  	%r2735, %r2734, %r2719;
	add.s32 	%r2736, %r2712, %r2735;
	add.s32 	%r2737, %r2736, %r2733;
	add.s32 	%r2738, %r2737, %r2725;
	add.s32 	%r2739, %r2738, 1859775393;
	shf.l.wrap.b32 	%r2740, %r2719, %r2719, 30;
	shf.l.wrap.b32 	%r2741, %r2739, %r2739, 5;
	xor.b32  	%r2742, %r2740, %r2732;
	xor.b32  	%r2743, %r2742, %r2731;
	add.s32 	%r2744, %r2720, %r2743;
	add.s32 	%r2745, %r2744, %r2741;
	add.s32 	%r2746, %r2745, %r2726;
	add.s32 	%r2747, %r2746, 1859775393;
	shf.l.wrap.b32 	%r2748, %r2731, %r2731, 30;
	shf.l.wrap.b32 	%r2749, %r2747, %r2747, 5;
	xor.b32  	%r2750, %r2748, %r2740;
	xor.b32  	%r2751, %r2750, %r2739;
	add.s32 	%r2752, %r2732, %r2751;
	add.s32 	%r2753, %r2752, %r2749;
	add.s32 	%r2754, %r2753, %r2727;
	add.s32 	%r2755, %r2754, 1859775393;
	shf.l.wrap.b32 	%r2756, %r2739, %r2739, 30;
	shf.l.wrap.b32 	%r2757, %r2755, %r2755, 5;
	xor.b32  	%r2758, %r2756, %r2748;
	xor.b32  	%r2759, %r2758, %r2747;
	ld.local.v4.u32 	{%r2760, %r2761, %r2762, %r2763}, [%rd1+112];
	add.s32 	%r2764, %r2740, %r2759;
	add.s32 	%r2765, %r2764, %r2757;
	add.s32 	%r2766, %r2765, %r2760;
	add.s32 	%r2767, %r2766, 1859775393;
	shf.l.wrap.b32 	%r2768, %r2747, %r2747, 30;
	shf.l.wrap.b32 	%r2769, %r2767, %r2767, 5;
	xor.b32  	%r2770, %r2768, %r2756;
	xor.b32  	%r2771, %r2770, %r2755;
	add.s32 	%r2772, %r2748, %r2771;
	add.s32 	%r2773, %r2772, %r2769;
	add.s32 	%r2774, %r2773, %r2761;
	add.s32 	%r2775, %r2774, 1859775393;
	shf.l.wrap.b32 	%r2776, %r2755, %r2755, 30;
	shf.l.wrap.b32 	%r2777, %r2775, %r2775, 5;
	xor.b32  	%r2778, %r2776, %r2768;
	xor.b32  	%r2779, %r2778, %r2767;
	add.s32 	%r2780, %r2756, %r2779;
	add.s32 	%r2781, %r2780, %r2777;
	add.s32 	%r2782, %r2781, %r2762;
	add.s32 	%r2783, %r2782, 1859775393;
	shf.l.wrap.b32 	%r2784, %r2767, %r2767, 30;
	shf.l.wrap.b32 	%r2785, %r2783, %r2783, 5;
	xor.b32  	%r2786, %r2784, %r2776;
	xor.b32  	%r2787, %r2786, %r2775;
	add.s32 	%r2788, %r2768, %r2787;
	add.s32 	%r2789, %r2788, %r2785;
	add.s32 	%r2790, %r2789, %r2763;
	add.s32 	%r2791, %r2790, 1859775393;
	shf.l.wrap.b32 	%r2792, %r2775, %r2775, 30;
	shf.l.wrap.b32 	%r2793, %r2791, %r2791, 5;
	xor.b32  	%r2794, %r2792, %r2784;
	xor.b32  	%r2795, %r2794, %r2783;
	ld.local.v4.u32 	{%r2796, %r2797, %r2798, %r2799}, [%rd1+128];
	add.s32 	%r2800, %r2776, %r2795;
	add.s32 	%r2801, %r2800, %r2793;
	add.s32 	%r2802, %r2801, %r2796;
	add.s32 	%r2803, %r2802, 1859775393;
	shf.l.wrap.b32 	%r2804, %r2783, %r2783, 30;
	shf.l.wrap.b32 	%r2805, %r2803, %r2803, 5;
	xor.b32  	%r2806, %r2804, %r2792;
	xor.b32  	%r2807, %r2806, %r2791;
	add.s32 	%r2808, %r2784, %r2807;
	add.s32 	%r2809, %r2808, %r2805;
	add.s32 	%r2810, %r2809, %r2797;
	add.s32 	%r2811, %r2810, 1859775393;
	shf.l.wrap.b32 	%r2812, %r2791, %r2791, 30;
	shf.l.wrap.b32 	%r2813, %r2811, %r2811, 5;
	xor.b32  	%r2814, %r2812, %r2804;
	xor.b32  	%r2815, %r2814, %r2803;
	add.s32 	%r2816, %r2792, %r2815;
	add.s32 	%r2817, %r2816, %r2813;
	add.s32 	%r2818, %r2817, %r2798;
	add.s32 	%r2819, %r2818, 1859775393;
	shf.l.wrap.b32 	%r2820, %r2803, %r2803, 30;
	shf.l.wrap.b32 	%r2821, %r2819, %r2819, 5;
	xor.b32  	%r2822, %r2820, %r2812;
	xor.b32  	%r2823, %r2822, %r2811;
	add.s32 	%r2824, %r2804, %r2823;
	add.s32 	%r2825, %r2824, %r2821;
	add.s32 	%r2826, %r2825, %r2799;
	add.s32 	%r2827, %r2826, 1859775393;
	shf.l.wrap.b32 	%r2828, %r2811, %r2811, 30;
	shf.l.wrap.b32 	%r2829, %r2827, %r2827, 5;
	xor.b32  	%r2830, %r2828, %r2820;
	xor.b32  	%r2831, %r2830, %r2819;
	ld.local.v4.u32 	{%r2832, %r2833, %r2834, %r2835}, [%rd1+144];
	add.s32 	%r2836, %r2812, %r2831;
	add.s32 	%r2837, %r2836, %r2829;
	add.s32 	%r2838, %r2837, %r2832;
	add.s32 	%r2839, %r2838, 1859775393;
	shf.l.wrap.b32 	%r2840, %r2819, %r2819, 30;
	shf.l.wrap.b32 	%r2841, %r2839, %r2839, 5;
	xor.b32  	%r2842, %r2840, %r2828;
	xor.b32  	%r2843, %r2842, %r2827;
	add.s32 	%r2844, %r2820, %r2843;
	add.s32 	%r2845, %r2844, %r2841;
	add.s32 	%r2846, %r2845, %r2833;
	add.s32 	%r2847, %r2846, 1859775393;
	shf.l.wrap.b32 	%r2848, %r2827, %r2827, 30;
	shf.l.wrap.b32 	%r2849, %r2847, %r2847, 5;
	xor.b32  	%r2850, %r2848, %r2840;
	xor.b32  	%r2851, %r2850, %r2839;
	add.s32 	%r2852, %r2828, %r2851;
	add.s32 	%r2853, %r2852, %r2849;
	add.s32 	%r2854, %r2853, %r2834;
	add.s32 	%r2855, %r2854, 1859775393;
	shf.l.wrap.b32 	%r2856, %r2839, %r2839, 30;
	shf.l.wrap.b32 	%r2857, %r2855, %r2855, 5;
	xor.b32  	%r2858, %r2856, %r2848;
	xor.b32  	%r2859, %r2858, %r2847;
	add.s32 	%r2860, %r2840, %r2859;
	add.s32 	%r2861, %r2860, %r2857;
	add.s32 	%r2862, %r2861, %r2835;
	add.s32 	%r2863, %r2862, 1859775393;
	shf.l.wrap.b32 	%r2864, %r2847, %r2847, 30;
	shf.l.wrap.b32 	%r2865, %r2863, %r2863, 5;
	or.b32  	%r2866, %r2864, %r2856;
	and.b32  	%r2867, %r2855, %r2866;
	and.b32  	%r2868, %r2864, %r2856;
	or.b32  	%r2869, %r2867, %r2868;
	ld.local.v4.u32 	{%r2870, %r2871, %r2872, %r2873}, [%rd1+160];
	add.s32 	%r2874, %r2848, %r2869;
	add.s32 	%r2875, %r2874, %r2865;
	add.s32 	%r2876, %r2875, %r2870;
	add.s32 	%r2877, %r2876, -1894007588;
	shf.l.wrap.b32 	%r2878, %r2855, %r2855, 30;
	shf.l.wrap.b32 	%r2879, %r2877, %r2877, 5;
	or.b32  	%r2880, %r2878, %r2864;
	and.b32  	%r2881, %r2863, %r2880;
	and.b32  	%r2882, %r2878, %r2864;
	or.b32  	%r2883, %r2881, %r2882;
	add.s32 	%r2884, %r2856, %r2883;
	add.s32 	%r2885, %r2884, %r2879;
	add.s32 	%r2886, %r2885, %r2871;
	add.s32 	%r2887, %r2886, -1894007588;
	shf.l.wrap.b32 	%r2888, %r2863, %r2863, 30;
	shf.l.wrap.b32 	%r2889, %r2887, %r2887, 5;
	or.b32  	%r2890, %r2888, %r2878;
	and.b32  	%r2891, %r2877, %r2890;
	and.b32  	%r2892, %r2888, %r2878;
	or.b32  	%r2893, %r2891, %r2892;
	add.s32 	%r2894, %r2864, %r2893;
	add.s32 	%r2895, %r2894, %r2889;
	add.s32 	%r2896, %r2895, %r2872;
	add.s32 	%r2897, %r2896, -1894007588;
	shf.l.wrap.b32 	%r2898, %r2877, %r2877, 30;
	shf.l.wrap.b32 	%r2899, %r2897, %r2897, 5;
	or.b32  	%r2900, %r2898, %r2888;
	and.b32  	%r2901, %r2887, %r2900;
	and.b32  	%r2902, %r2898, %r2888;
	or.b32  	%r2903, %r2901, %r2902;
	add.s32 	%r2904, %r2878, %r2903;
	add.s32 	%r2905, %r2904, %r2899;
	add.s32 	%r2906, %r2905, %r2873;
	add.s32 	%r2907, %r2906, -1894007588;
	shf.l.wrap.b32 	%r2908, %r2887, %r2887, 30;
	shf.l.wrap.b32 	%r2909, %r2907, %r2907, 5;
	or.b32  	%r2910, %r2908, %r2898;
	and.b32  	%r2911, %r2897, %r2910;
	and.b32  	%r2912, %r2908, %r2898;
	or.b32  	%r2913, %r2911, %r2912;
	ld.local.v4.u32 	{%r2914, %r2915, %r2916, %r2917}, [%rd1+176];
	add.s32 	%r2918, %r2888, %r2913;
	add.s32 	%r2919, %r2918, %r2909;
	add.s32 	%r2920, %r2919, %r2914;
	add.s32 	%r2921, %r2920, -1894007588;
	shf.l.wrap.b32 	%r2922, %r2897, %r2897, 30;
	shf.l.wrap.b32 	%r2923, %r2921, %r2921, 5;
	or.b32  	%r2924, %r2922, %r2908;
	and.b32  	%r2925, %r2907, %r2924;
	and.b32  	%r2926, %r2922, %r2908;
	or.b32  	%r2927, %r2925, %r2926;
	add.s32 	%r2928, %r2898, %r2927;
	add.s32 	%r2929, %r2928, %r2923;
	add.s32 	%r2930, %r2929, %r2915;
	add.s32 	%r2931, %r2930, -1894007588;
	shf.l.wrap.b32 	%r2932, %r2907, %r2907, 30;
	shf.l.wrap.b32 	%r2933, %r2931, %r2931, 5;
	or.b32  	%r2934, %r2932, %r2922;
	and.b32  	%r2935, %r2921, %r2934;
	and.b32  	%r2936, %r2932, %r2922;
	or.b32  	%r2937, %r2935, %r2936;
	add.s32 	%r2938, %r2908, %r2937;
	add.s32 	%r2939, %r2938, %r2933;
	add.s32 	%r2940, %r2939, %r2916;
	add.s32 	%r2941, %r2940, -1894007588;
	shf.l.wrap.b32 	%r2942, %r2921, %r2921, 30;
	shf.l.wrap.b32 	%r2943, %r2941, %r2941, 5;
	or.b32  	%r2944, %r2942, %r2932;
	and.b32  	%r2945, %r2931, %r2944;
	and.b32  	%r2946, %r2942, %r2932;
	or.b32  	%r2947, %r2945, %r2946;
	add.s32 	%r2948, %r2922, %r2947;
	add.s32 	%r2949, %r2948, %r2943;
	add.s32 	%r2950, %r2949, %r2917;
	add.s32 	%r2951, %r2950, -1894007588;
	shf.l.wrap.b32 	%r2952, %r2931, %r2931, 30;
	shf.l.wrap.b32 	%r2953, %r2951, %r2951, 5;
	or.b32  	%r2954, %r2952, %r2942;
	and.b32  	%r2955, %r2941, %r2954;
	and.b32  	%r2956, %r2952, %r2942;
	or.b32  	%r2957, %r2955, %r2956;
	ld.local.v4.u32 	{%r2958, %r2959, %r2960, %r2961}, [%rd1+192];
	add.s32 	%r2962, %r2932, %r2957;
	add.s32 	%r2963, %r2962, %r2953;
	add.s32 	%r2964, %r2963, %r2958;
	add.s32 	%r2965, %r2964, -1894007588;
	shf.l.wrap.b32 	%r2966, %r2941, %r2941, 30;
	shf.l.wrap.b32 	%r2967, %r2965, %r2965, 5;
	or.b32  	%r2968, %r2966, %r2952;
	and.b32  	%r2969, %r2951, %r2968;
	and.b32  	%r2970, %r2966, %r2952;
	or.b32  	%r2971, %r2969, %r2970;
	add.s32 	%r2972, %r2942, %r2971;
	add.s32 	%r2973, %r2972, %r2967;
	add.s32 	%r2974, %r2973, %r2959;
	add.s32 	%r2975, %r2974, -1894007588;
	shf.l.wrap.b32 	%r2976, %r2951, %r2951, 30;
	shf.l.wrap.b32 	%r2977, %r2975, %r2975, 5;
	or.b32  	%r2978, %r2976, %r2966;
	and.b32  	%r2979, %r2965, %r2978;
	and.b32  	%r2980, %r2976, %r2966;
	or.b32  	%r2981, %r2979, %r2980;
	add.s32 	%r2982, %r2952, %r2981;
	add.s32 	%r2983, %r2982, %r2977;
	add.s32 	%r2984, %r2983, %r2960;
	add.s32 	%r2985, %r2984, -1894007588;
	shf.l.wrap.b32 	%r2986, %r2965, %r2965, 30;
	shf.l.wrap.b32 	%r2987, %r2985, %r2985, 5;
	or.b32  	%r2988, %r2986, %r2976;
	and.b32  	%r2989, %r2975, %r2988;
	and.b32  	%r2990, %r2986, %r2976;
	or.b32  	%r2991, %r2989, %r2990;
	add.s32 	%r2992, %r2966, %r2991;
	add.s32 	%r2993, %r2992, %r2987;
	add.s32 	%r2994, %r2993, %r2961;
	add.s32 	%r2995, %r2994, -1894007588;
	shf.l.wrap.b32 	%r2996, %r2975, %r2975, 30;
	shf.l.wrap.b32 	%r2997, %r2995, %r2995, 5;
	or.b32  	%r2998, %r2996, %r2986;
	and.b32  	%r2999, %r2985, %r2998;
	and.b32  	%r3000, %r2996, %r2986;
	or.b32  	%r3001, %r2999, %r3000;
	ld.local.v4.u32 	{%r3002, %r3003, %r3004, %r3005}, [%rd1+208];
	add.s32 	%r3006, %r2976, %r3001;
	add.s32 	%r3007, %r3006, %r2997;
	add.s32 	%r3008, %r3007, %r3002;
	add.s32 	%r3009, %r3008, -1894007588;
	shf.l.wrap.b32 	%r3010, %r2985, %r2985, 30;
	shf.l.wrap.b32 	%r3011, %r3009, %r3009, 5;
	or.b32  	%r3012, %r3010, %r2996;
	and.b32  	%r3013, %r2995, %r3012;
	and.b32  	%r3014, %r3010, %r2996;
	or.b32  	%r3015, %r3013, %r3014;
	add.s32 	%r3016, %r2986, %r3015;
	add.s32 	%r3017, %r3016, %r3011;
	add.s32 	%r3018, %r3017, %r3003;
	add.s32 	%r3019, %r3018, -1894007588;
	shf.l.wrap.b32 	%r3020, %r2995, %r2995, 30;
	shf.l.wrap.b32 	%r3021, %r3019, %r3019, 5;
	or.b32  	%r3022, %r3020, %r3010;
	and.b32  	%r3023, %r3009, %r3022;
	and.b32  	%r3024, %r3020, %r3010;
	or.b32  	%r3025, %r3023, %r3024;
	add.s32 	%r3026, %r2996, %r3025;
	add.s32 	%r3027, %r3026, %r3021;
	add.s32 	%r3028, %r3027, %r3004;
	add.s32 	%r3029, %r3028, -1894007588;
	shf.l.wrap.b32 	%r3030, %r3009, %r3009, 30;
	shf.l.wrap.b32 	%r3031, %r3029, %r3029, 5;
	or.b32  	%r3032, %r3030, %r3020;
	and.b32  	%r3033, %r3019, %r3032;
	and.b32  	%r3034, %r3030, %r3020;
	or.b32  	%r3035, %r3033, %r3034;
	add.s32 	%r3036, %r3010, %r3035;
	add.s32 	%r3037, %r3036, %r3031;
	add.s32 	%r3038, %r3037, %r3005;
	add.s32 	%r3039, %r3038, -1894007588;
	shf.l.wrap.b32 	%r3040, %r3019, %r3019, 30;
	shf.l.wrap.b32 	%r3041, %r3039, %r3039, 5;
	or.b32  	%r3042, %r3040, %r3030;
	and.b32  	%r3043, %r3029, %r3042;
	and.b32  	%r3044, %r3040, %r3030;
	or.b32  	%r3045, %r3043, %r3044;
	ld.local.v4.u32 	{%r3046, %r3047, %r3048, %r3049}, [%rd1+224];
	add.s32 	%r3050, %r3020, %r3045;
	add.s32 	%r3051, %r3050, %r3041;
	add.s32 	%r3052, %r3051, %r3046;
	add.s32 	%r3053, %r3052, -1894007588;
	shf.l.wrap.b32 	%r3054, %r3029, %r3029, 30;
	shf.l.wrap.b32 	%r3055, %r3053, %r3053, 5;
	or.b32  	%r3056, %r3054, %r3040;
	and.b32  	%r3057, %r3039, %r3056;
	and.b32  	%r3058, %r3054, %r3040;
	or.b32  	%r3059, %r3057, %r3058;
	add.s32 	%r3060, %r3030, %r3059;
	add.s32 	%r3061, %r3060, %r3055;
	add.s32 	%r3062, %r3061, %r3047;
	add.s32 	%r3063, %r3062, -1894007588;
	shf.l.wrap.b32 	%r3064, %r3039, %r3039, 30;
	shf.l.wrap.b32 	%r3065, %r3063, %r3063, 5;
	or.b32  	%r3066, %r3064, %r3054;
	and.b32  	%r3067, %r3053, %r3066;
	and.b32  	%r3068, %r3064, %r3054;
	or.b32  	%r3069, %r3067, %r3068;
	add.s32 	%r3070, %r3040, %r3069;
	add.s32 	%r3071, %r3070, %r3065;
	add.s32 	%r3072, %r3071, %r3048;
	add.s32 	%r3073, %r3072, -1894007588;
	shf.l.wrap.b32 	%r3074, %r3053, %r3053, 30;
	shf.l.wrap.b32 	%r3075, %r3073, %r3073, 5;
	or.b32  	%r3076, %r3074, %r3064;
	and.b32  	%r3077, %r3063, %r3076;
	and.b32  	%r3078, %r3074, %r3064;
	or.b32  	%r3079, %r3077, %r3078;
	add.s32 	%r3080, %r3054, %r3079;
	add.s32 	%r3081, %r3080, %r3075;
	add.s32 	%r3082, %r3081, %r3049;
	add.s32 	%r3083, %r3082, -1894007588;
	shf.l.wrap.b32 	%r3084, %r3063, %r3063, 30;
	shf.l.wrap.b32 	%r3085, %r3083, %r3083, 5;
	xor.b32  	%r3086, %r3084, %r3074;
	xor.b32  	%r3087, %r3086, %r3073;
	ld.local.v4.u32 	{%r3088, %r3089, %r3090, %r3091}, [%rd1+240];
	add.s32 	%r3092, %r3064, %r3087;
	add.s32 	%r3093, %r3092, %r3085;
	add.s32 	%r3094, %r3093, %r3088;
	add.s32 	%r3095, %r3094, -899497514;
	shf.l.wrap.b32 	%r3096, %r3073, %r3073, 30;
	shf.l.wrap.b32 	%r3097, %r3095, %r3095, 5;
	xor.b32  	%r3098, %r3096, %r3084;
	xor.b32  	%r3099, %r3098, %r3083;
	add.s32 	%r3100, %r3074, %r3099;
	add.s32 	%r3101, %r3100, %r3097;
	add.s32 	%r3102, %r3101, %r3089;
	add.s32 	%r3103, %r3102, -899497514;
	shf.l.wrap.b32 	%r3104, %r3083, %r3083, 30;
	shf.l.wrap.b32 	%r3105, %r3103, %r3103, 5;
	xor.b32  	%r3106, %r3104, %r3096;
	xor.b32  	%r3107, %r3106, %r3095;
	add.s32 	%r3108, %r3084, %r3107;
	add.s32 	%r3109, %r3108, %r3105;
	add.s32 	%r3110, %r3109, %r3090;
	add.s32 	%r3111, %r3110, -899497514;
	shf.l.wrap.b32 	%r3112, %r3095, %r3095, 30;
	shf.l.wrap.b32 	%r3113, %r3111, %r3111, 5;
	xor.b32  	%r3114, %r3112, %r3104;
	xor.b32  	%r3115, %r3114, %r3103;
	add.s32 	%r3116, %r3096, %r3115;
	add.s32 	%r3117, %r3116, %r3113;
	add.s32 	%r3118, %r3117, %r3091;
	add.s32 	%r3119, %r3118, -899497514;
	shf.l.wrap.b32 	%r3120, %r3103, %r3103, 30;
	shf.l.wrap.b32 	%r3121, %r3119, %r3119, 5;
	xor.b32  	%r3122, %r3120, %r3112;
	xor.b32  	%r3123, %r3122, %r3111;
	ld.local.v4.u32 	{%r3124, %r3125, %r3126, %r3127}, [%rd1+256];
	add.s32 	%r3128, %r3104, %r3123;
	add.s32 	%r3129, %r3128, %r3121;
	add.s32 	%r3130, %r3129, %r3124;
	add.s32 	%r3131, %r3130, -899497514;
	shf.l.wrap.b32 	%r3132, %r3111, %r3111, 30;
	shf.l.wrap.b32 	%r3133, %r3131, %r3131, 5;
	xor.b32  	%r3134, %r3132, %r3120;
	xor.b32  	%r3135, %r3134, %r3119;
	add.s32 	%r3136, %r3112, %r3135;
	add.s32 	%r3137, %r3136, %r3133;
	add.s32 	%r3138, %r3137, %r3125;
	add.s32 	%r3139, %r3138, -899497514;
	shf.l.wrap.b32 	%r3140, %r3119, %r3119, 30;
	shf.l.wrap.b32 	%r3141, %r3139, %r3139, 5;
	xor.b32  	%r3142, %r3140, %r3132;
	xor.b32  	%r3143, %r3142, %r3131;
	add.s32 	%r3144, %r3120, %r3143;
	add.s32 	%r3145, %r3144, %r3141;
	add.s32 	%r3146, %r3145, %r3126;
	add.s32 	%r3147, %r3146, -899497514;
	shf.l.wrap.b32 	%r3148, %r3131, %r3131, 30;
	shf.l.wrap.b32 	%r3149, %r3147, %r3147, 5;
	xor.b32  	%r3150, %r3148, %r3140;
	xor.b32  	%r3151, %r3150, %r3139;
	add.s32 	%r3152, %r3132, %r3151;
	add.s32 	%r3153, %r3152, %r3149;
	add.s32 	%r3154, %r3153, %r3127;
	add.s32 	%r3155, %r3154, -899497514;
	shf.l.wrap.b32 	%r3156, %r3139, %r3139, 30;
	shf.l.wrap.b32 	%r3157, %r3155, %r3155, 5;
	xor.b32  	%r3158, %r3156, %r3148;
	xor.b32  	%r3159, %r3158, %r3147;
	ld.local.v4.u32 	{%r3160, %r3161, %r3162, %r3163}, [%rd1+272];
	add.s32 	%r3164, %r3140, %r3159;
	add.s32 	%r3165, %r3164, %r3157;
	add.s32 	%r3166, %r3165, %r3160;
	add.s32 	%r3167, %r3166, -899497514;
	shf.l.wrap.b32 	%r3168, %r3147, %r3147, 30;
	shf.l.wrap.b32 	%r3169, %r3167, %r3167, 5;
	xor.b32  	%r3170, %r3168, %r3156;
	xor.b32  	%r3171, %r3170, %r3155;
	add.s32 	%r3172, %r3148, %r3171;
	add.s32 	%r3173, %r3172, %r3169;
	add.s32 	%r3174, %r3173, %r3161;
	add.s32 	%r3175, %r3174, -899497514;
	shf.l.wrap.b32 	%r3176, %r3155, %r3155, 30;
	shf.l.wrap.b32 	%r3177, %r3175, %r3175, 5;
	xor.b32  	%r3178, %r3176, %r3168;
	xor.b32  	%r3179, %r3178, %r3167;
	add.s32 	%r3180, %r3156, %r3179;
	add.s32 	%r3181, %r3180, %r3177;
	add.s32 	%r3182, %r3181, %r3162;
	add.s32 	%r3183, %r3182, -899497514;
	shf.l.wrap.b32 	%r3184, %r3167, %r3167, 30;
	shf.l.wrap.b32 	%r3185, %r3183, %r3183, 5;
	xor.b32  	%r3186, %r3184, %r3176;
	xor.b32  	%r3187, %r3186, %r3175;
	add.s32 	%r3188, %r3168, %r3187;
	add.s32 	%r3189, %r3188, %r3185;
	add.s32 	%r3190, %r3189, %r3163;
	add.s32 	%r3191, %r3190, -899497514;
	shf.l.wrap.b32 	%r3192, %r3175, %r3175, 30;
	shf.l.wrap.b32 	%r3193, %r3191, %r3191, 5;
	xor.b32  	%r3194, %r3192, %r3184;
	xor.b32  	%r3195, %r3194, %r3183;
	ld.local.v4.u32 	{%r3196, %r3197, %r3198, %r3199}, [%rd1+288];
	add.s32 	%r3200, %r3176, %r3195;
	add.s32 	%r3201, %r3200, %r3193;
	add.s32 	%r3202, %r3201, %r3196;
	add.s32 	%r3203, %r3202, -899497514;
	shf.l.wrap.b32 	%r3204, %r3183, %r3183, 30;
	shf.l.wrap.b32 	%r3205, %r3203, %r3203, 5;
	xor.b32  	%r3206, %r3204, %r3192;
	xor.b32  	%r3207, %r3206, %r3191;
	add.s32 	%r3208, %r3184, %r3207;
	add.s32 	%r3209, %r3208, %r3205;
	add.s32 	%r3210, %r3209, %r3197;
	add.s32 	%r3211, %r3210, -899497514;
	shf.l.wrap.b32 	%r3212, %r3191, %r3191, 30;
	shf.l.wrap.b32 	%r3213, %r3211, %r3211, 5;
	xor.b32  	%r3214, %r3212, %r3204;
	xor.b32  	%r3215, %r3214, %r3203;
	add.s32 	%r3216, %r3192, %r3215;
	add.s32 	%r3217, %r3216, %r3213;
	add.s32 	%r3218, %r3217, %r3198;
	add.s32 	%r3219, %r3218, -899497514;
	shf.l.wrap.b32 	%r3220, %r3203, %r3203, 30;
	shf.l.wrap.b32 	%r3221, %r3219, %r3219, 5;
	xor.b32  	%r3222, %r3220, %r3212;
	xor.b32  	%r3223, %r3222, %r3211;
	add.s32 	%r3224, %r3204, %r3223;
	add.s32 	%r3225, %r3224, %r3221;
	add.s32 	%r3226, %r3225, %r3199;
	add.s32 	%r3227, %r3226, -899497514;
	shf.l.wrap.b32 	%r3228, %r3211, %r3211, 30;
	shf.l.wrap.b32 	%r3229, %r3227, %r3227, 5;
	xor.b32  	%r3230, %r3228, %r3220;
	xor.b32  	%r3231, %r3230, %r3219;
	ld.local.v4.u32 	{%r3232, %r3233, %r3234, %r3235}, [%rd1+304];
	add.s32 	%r3236, %r3212, %r3231;
	add.s32 	%r3237, %r3236, %r3229;
	add.s32 	%r3238, %r3237, %r3232;
	add.s32 	%r3239, %r3238, -899497514;
	shf.l.wrap.b32 	%r3240, %r3219, %r3219, 30;
	shf.l.wrap.b32 	%r3241, %r3239, %r3239, 5;
	xor.b32  	%r3242, %r3240, %r3228;
	xor.b32  	%r3243, %r3242, %r3227;
	add.s32 	%r3244, %r3220, %r3243;
	add.s32 	%r3245, %r3244, %r3241;
	add.s32 	%r3246, %r3245, %r3233;
	add.s32 	%r3247, %r3246, -899497514;
	shf.l.wrap.b32 	%r3248, %r3227, %r3227, 30;
	shf.l.wrap.b32 	%r3249, %r3247, %r3247, 5;
	xor.b32  	%r3250, %r3248, %r3240;
	xor.b32  	%r3251, %r3250, %r3239;
	add.s32 	%r3252, %r3228, %r3251;
	add.s32 	%r3253, %r3252, %r3249;
	add.s32 	%r3254, %r3253, %r3234;
	add.s32 	%r3255, %r3254, -899497514;
	shf.l.wrap.b32 	%r3256, %r3239, %r3239, 30;
	shf.l.wrap.b32 	%r3257, %r3255, %r3255, 5;
	xor.b32  	%r3258, %r3256, %r3248;
	xor.b32  	%r3259, %r3258, %r3247;
	add.s32 	%r3260, %r3240, %r3259;
	add.s32 	%r3261, %r3260, %r3257;
	add.s32 	%r3262, %r3261, %r3235;
	add.s32 	%r3263, %r3262, %r4332;
	shf.l.wrap.b32 	%r3264, %r3247, %r3247, 30;
	add.s32 	%r4332, %r3263, -899497514;
	st.local.u32 	[%rd4], %r4332;
	add.s32 	%r4331, %r4331, %r3255;
	st.local.u32 	[%rd4+4], %r4331;
	add.s32 	%r4330, %r4330, %r3264;
	st.local.u32 	[%rd4+8], %r4330;
	add.s32 	%r4329, %r4329, %r3256;
	st.local.u32 	[%rd4+12], %r4329;
	add.s32 	%r4328, %r4328, %r3248;
	st.local.u32 	[%rd4+16], %r4328;
	mov.b32 	%r4364, 0;
$L__BB0_46:
	setp.ge.u32 	%p32, %r4361, %r61;
	@%p32 bra 	$L__BB0_53;
	add.s32 	%r3265, %r4361, %r154;
	neg.s32 	%r3266, %r3265;
	and.b32  	%r112, %r3266, 3;
	setp.eq.s32 	%p33, %r112, 0;
	mov.u32 	%r4367, %r4361;
	@%p33 bra 	$L__BB0_50;
	cvt.u64.u32 	%rd126, %r4364;
	add.s64 	%rd127, %rd126, %rd4;
	add.s64 	%rd166, %rd127, 28;
	cvt.u64.u32 	%rd128, %r4361;
	add.s64 	%rd165, %rd3, %rd128;
	neg.s32 	%r4363, %r112;
	add.s32 	%r4364, %r4364, %r112;
	add.s32 	%r4367, %r4361, %r112;
$L__BB0_49:
	.pragma "nounroll";
	ld.local.u8 	%rs84, [%rd165];
	st.local.u8 	[%rd166], %rs84;
	add.s64 	%rd166, %rd166, 1;
	add.s64 	%rd165, %rd165, 1;
	add.s32 	%r4363, %r4363, 1;
	setp.ne.s32 	%p34, %r4363, 0;
	@%p34 bra 	$L__BB0_49;
$L__BB0_50:
	sub.s32 	%r3267, %r4361, %r60;
	add.s32 	%r3268, %r3267, %r59;
	setp.gt.u32 	%p35, %r3268, -4;
	@%p35 bra 	$L__BB0_53;
	add.s32 	%r4366, %r4364, 1;
	cvt.u64.u32 	%rd129, %r4367;
	add.s64 	%rd130, %rd129, %rd3;
	add.s64 	%rd167, %rd130, 3;
$L__BB0_52:
	add.s32 	%r3269, %r4366, -1;
	ld.local.u8 	%rs85, [%rd167+-3];
	add.s32 	%r3270, %r4366, 2;
	cvt.u64.u32 	%rd131, %r3269;
	add.s64 	%rd132, %rd4, %rd131;
	st.local.u8 	[%rd132+28], %rs85;
	ld.local.u8 	%rs86, [%rd167+-2];
	add.s32 	%r3271, %r4366, 1;
	cvt.u64.u32 	%rd133, %r4366;
	add.s64 	%rd134, %rd4, %rd133;
	st.local.u8 	[%rd134+28], %rs86;
	ld.local.u8 	%rs87, [%rd167+-1];
	cvt.u64.u32 	%rd135, %r3271;
	add.s64 	%rd136, %rd4, %rd135;
	st.local.u8 	[%rd136+28], %rs87;
	add.s32 	%r4367, %r4367, 4;
	ld.local.u8 	%rs88, [%rd167];
	cvt.u64.u32 	%rd137, %r3270;
	add.s64 	%rd138, %rd4, %rd137;
	st.local.u8 	[%rd138+28], %rs88;
	add.s32 	%r4366, %r4366, 4;
	add.s64 	%rd167, %rd167, 4;
	setp.lt.u32 	%p36, %r4367, %r61;
	@%p36 bra 	$L__BB0_52;
$L__BB0_53:
	shr.u32 	%r125, %r81, 3;
	and.b32  	%r126, %r125, 63;
	add.s32 	%r3272, %r81, 64;
	st.local.u32 	[%rd4+20], %r3272;
	setp.lt.u32 	%p37, %r81, -64;
	@%p37 bra 	$L__BB0_55;
	add.s32 	%r3273, %r82, 1;
	st.local.u32 	[%rd4+24], %r3273;
$L__BB0_55:
	setp.lt.u32 	%p38, %r126, 56;
	@%p38 bra 	$L__BB0_65;
	sub.s32 	%r127, 64, %r126;
	xor.b32  	%r3275, %r126, 63;
	and.b32  	%r128, %r127, 3;
	setp.lt.u32 	%p39, %r3275, 3;
	mov.b32 	%r4370, 0;
	@%p39 bra 	$L__BB0_59;
	and.b32  	%r3277, %r127, 124;
	neg.s32 	%r4368, %r3277;
	cvt.u64.u32 	%rd139, %r125;
	and.b64  	%rd140, %rd139, 63;
	add.s64 	%rd141, %rd140, %rd4;
	add.s64 	%rd169, %rd141, 31;
	mov.b32 	%r4370, 0;
	mov.u64 	%rd168, %rd2;
$L__BB0_58:
	ld.local.u32 	%r3278, [%rd168];
	bfe.u32 	%r3279, %r3278, 0, 8;
	bfe.u32 	%r3280, %r3278, 8, 8;
	bfe.u32 	%r3281, %r3278, 16, 8;
	bfe.u32 	%r3282, %r3278, 24, 8;
	st.local.u8 	[%rd169+-3], %r3279;
	st.local.u8 	[%rd169+-2], %r3280;
	st.local.u8 	[%rd169+-1], %r3281;
	st.local.u8 	[%rd169], %r3282;
	add.s32 	%r4370, %r4370, 4;
	add.s32 	%r4368, %r4368, 4;
	add.s64 	%rd169, %rd169, 4;
	add.s64 	%rd168, %rd168, 4;
	setp.ne.s32 	%p40, %r4368, 0;
	@%p40 bra 	$L__BB0_58;
$L__BB0_59:
	setp.eq.s32 	%p41, %r128, 0;
	@%p41 bra 	$L__BB0_62;
	cvt.u64.u32 	%rd142, %r4370;
	cvt.u64.u32 	%rd143, %r125;
	and.b64  	%rd144, %rd143, 63;
	add.s64 	%rd145, %rd142, %rd144;
	add.s64 	%rd146, %rd145, %rd4;
	add.s64 	%rd171, %rd146, 28;
	add.s64 	%rd170, %rd2, %rd142;
	neg.s32 	%r4371, %r128;
$L__BB0_61:
	.pragma "nounroll";
	ld.local.u8 	%rs89, [%rd170];
	st.local.u8 	[%rd171], %rs89;
	add.s64 	%rd171, %rd171, 1;
	add.s64 	%rd170, %rd170, 1;
	add.s32 	%r4371, %r4371, 1;
	setp.ne.s32 	%p42, %r4371, 0;
	@%p42 bra 	$L__BB0_61;
$L__BB0_62:
	ld.local.u32 	%r3284, [%rd4+28];
	bfe.u32 	%r3285, %r3284, 0, 8;
	bfe.u32 	%r3286, %r3284, 8, 8;
	bfe.u32 	%r3287, %r3284, 16, 8;
	cvt.u16.u32 	%rs90, %r3287;
	shl.b32 	%r3288, %r3285, 24;
	shl.b32 	%r3289, %r3286, 16;
	and.b32  	%r3290, %r3289, 16711680;
	or.b32  	%r3291, %r3290, %r3288;
	and.b16  	%rs91, %rs90, 255;
	mul.wide.u16 	%r3292, %rs91, 256;
	or.b32  	%r3293, %r3291, %r3292;
	bfe.u32 	%r3294, %r3284, 24, 8;
	or.b32  	%r138, %r3293, %r3294;
	ld.local.u32 	%r3295, [%rd4+32];
	bfe.u32 	%r3296, %r3295, 0, 8;
	bfe.u32 	%r3297, %r3295, 8, 8;
	bfe.u32 	%r3298, %r3295, 16, 8;
	cvt.u16.u32 	%rs92, %r3298;
	shl.b32 	%r3299, %r3296, 24;
	shl.b32 	%r3300, %r3297, 16;
	and.b32  	%r3301, %r3300, 16711680;
	or.b32  	%r3302, %r3301, %r3299;
	and.b16  	%rs93, %rs92, 255;
	mul.wide.u16 	%r3303, %rs93, 256;
	or.b32  	%r3304, %r3302, %r3303;
	bfe.u32 	%r3305, %r3295, 24, 8;
	or.b32  	%r3306, %r3304, %r3305;
	ld.local.u32 	%r3307, [%rd4+36];
	bfe.u32 	%r3308, %r3307, 0, 8;
	bfe.u32 	%r3309, %r3307, 8, 8;
	bfe.u32 	%r3310, %r3307, 16, 8;
	cvt.u16.u32 	%rs94, %r3310;
	shl.b32 	%r3311, %r3308, 24;
	shl.b32 	%r3312, %r3309, 16;
	and.b32  	%r3313, %r3312, 16711680;
	or.b32  	%r3314, %r3313, %r3311;
	and.b16  	%rs95, %rs94, 255;
	mul.wide.u16 	%r3315, %rs95, 256;
	or.b32  	%r3316, %r3314, %r3315;
	bfe.u32 	%r3317, %r3307, 24, 8;
	or.b32  	%r3318, %r3316, %r3317;
	ld.local.u32 	%r3319, [%rd4+40];
	bfe.u32 	%r3320, %r3319, 0, 8;
	bfe.u32 	%r3321, %r3319, 8, 8;
	bfe.u32 	%r3322, %r3319, 16, 8;
	cvt.u16.u32 	%rs96, %r3322;
	shl.b32 	%r3323, %r3320, 24;
	shl.b32 	%r3324, %r3321, 16;
	and.b32  	%r3325, %r3324, 16711680;
	or.b32  	%r3326, %r3325, %r3323;
	and.b16  	%rs97, %rs96, 255;
	mul.wide.u16 	%r3327, %rs97, 256;
	or.b32  	%r3328, %r3326, %r3327;
	bfe.u32 	%r3329, %r3319, 24, 8;
	or.b32  	%r3330, %r3328, %r3329;
	st.local.v4.u32 	[%rd1], {%r138, %r3306, %r3318, %r3330};
	ld.local.u32 	%r3331, [%rd4+44];
	bfe.u32 	%r3332, %r3331, 0, 8;
	bfe.u32 	%r3333, %r3331, 8, 8;
	bfe.u32 	%r3334, %r3331, 16, 8;
	cvt.u16.u32 	%rs98, %r3334;
	shl.b32 	%r3335, %r3332, 24;
	shl.b32 	%r3336, %r3333, 16;
	and.b32  	%r3337, %r3336, 16711680;
	or.b32  	%r3338, %r3337, %r3335;
	and.b16  	%rs99, %rs98, 255;
	mul.wide.u16 	%r3339, %rs99, 256;
	or.b32  	%r3340, %r3338, %r3339;
	bfe.u32 	%r3341, %r3331, 24, 8;
	or.b32  	%r3342, %r3340, %r3341;
	ld.local.u32 	%r3343, [%rd4+48];
	bfe.u32 	%r3344, %r3343, 0, 8;
	bfe.u32 	%r3345, %r3343, 8, 8;
	bfe.u32 	%r3346, %r3343, 16, 8;
	cvt.u16.u32 	%rs100, %r3346;
	shl.b32 	%r3347, %r3344, 24;
	shl.b32 	%r3348, %r3345, 16;
	and.b32  	%r3349, %r3348, 16711680;
	or.b32  	%r3350, %r3349, %r3347;
	and.b16  	%rs101, %rs100, 255;
	mul.wide.u16 	%r3351, %rs101, 256;
	or.b32  	%r3352, %r3350, %r3351;
	bfe.u32 	%r3353, %r3343, 24, 8;
	or.b32  	%r3354, %r3352, %r3353;
	ld.local.u32 	%r3355, [%rd4+52];
	bfe.u32 	%r3356, %r3355, 0, 8;
	bfe.u32 	%r3357, %r3355, 8, 8;
	bfe.u32 	%r3358, %r3355, 16, 8;
	cvt.u16.u32 	%rs102, %r3358;
	shl.b32 	%r3359, %r3356, 24;
	shl.b32 	%r3360, %r3357, 16;
	and.b32  	%r3361, %r3360, 16711680;
	or.b32  	%r3362, %r3361, %r3359;
	and.b16  	%rs103, %rs102, 255;
	mul.wide.u16 	%r3363, %rs103, 256;
	or.b32  	%r3364, %r3362, %r3363;
	bfe.u32 	%r3365, %r3355, 24, 8;
	or.b32  	%r3366, %r3364, %r3365;
	ld.local.u32 	%r3367, [%rd4+56];
	bfe.u32 	%r3368, %r3367, 0, 8;
	bfe.u32 	%r3369, %r3367, 8, 8;
	bfe.u32 	%r3370, %r3367, 16, 8;
	cvt.u16.u32 	%rs104, %r3370;
	shl.b32 	%r3371, %r3368, 24;
	shl.b32 	%r3372, %r3369, 16;
	and.b32  	%r3373, %r3372, 16711680;
	or.b32  	%r3374, %r3373, %r3371;
	and.b16  	%rs105, %rs104, 255;
	mul.wide.u16 	%r3375, %rs105, 256;
	or.b32  	%r3376, %r3374, %r3375;
	bfe.u32 	%r3377, %r3367, 24, 8;
	or.b32  	%r3378, %r3376, %r3377;
	st.local.v4.u32 	[%rd1+16], {%r3342, %r3354, %r3366, %r3378};
	ld.local.u32 	%r3379, [%rd4+60];
	bfe.u32 	%r3380, %r3379, 0, 8;
	bfe.u32 	%r3381, %r3379, 8, 8;
	bfe.u32 	%r3382, %r3379, 16, 8;
	cvt.u16.u32 	%rs106, %r3382;
	shl.b32 	%r3383, %r3380, 24;
	shl.b32 	%r3384, %r3381, 16;
	and.b32  	%r3385, %r3384, 16711680;
	or.b32  	%r3386, %r3385, %r3383;
	and.b16  	%rs107, %rs106, 255;
	mul.wide.u16 	%r3387, %rs107, 256;
	or.b32  	%r3388, %r3386, %r3387;
	bfe.u32 	%r3389, %r3379, 24, 8;
	or.b32  	%r3390, %r3388, %r3389;
	ld.local.u32 	%r3391, [%rd4+64];
	bfe.u32 	%r3392, %r3391, 0, 8;
	bfe.u32 	%r3393, %r3391, 8, 8;
	bfe.u32 	%r3394, %r3391, 16, 8;
	cvt.u16.u32 	%rs108, %r3394;
	shl.b32 	%r3395, %r3392, 24;
	shl.b32 	%r3396, %r3393, 16;
	and.b32  	%r3397, %r3396, 16711680;
	or.b32  	%r3398, %r3397, %r3395;
	and.b16  	%rs109, %rs108, 255;
	mul.wide.u16 	%r3399, %rs109, 256;
	or.b32  	%r3400, %r3398, %r3399;
	bfe.u32 	%r3401, %r3391, 24, 8;
	or.b32  	%r3402, %r3400, %r3401;
	ld.local.u32 	%r3403, [%rd4+68];
	bfe.u32 	%r3404, %r3403, 0, 8;
	bfe.u32 	%r3405, %r3403, 8, 8;
	bfe.u32 	%r3406, %r3403, 16, 8;
	cvt.u16.u32 	%rs110, %r3406;
	shl.b32 	%r3407, %r3404, 24;
	shl.b32 	%r3408, %r3405, 16;
	and.b32  	%r3409, %r3408, 16711680;
	or.b32  	%r3410, %r3409, %r3407;
	and.b16  	%rs111, %rs110, 255;
	mul.wide.u16 	%r3411, %rs111, 256;
	or.b32  	%r3412, %r3410, %r3411;
	bfe.u32 	%r3413, %r3403, 24, 8;
	or.b32  	%r3414, %r3412, %r3413;
	ld.local.u32 	%r3415, [%rd4+72];
	bfe.u32 	%r3416, %r3415, 0, 8;
	bfe.u32 	%r3417, %r3415, 8, 8;
	bfe.u32 	%r3418, %r3415, 16, 8;
	cvt.u16.u32 	%rs112, %r3418;
	shl.b32 	%r3419, %r3416, 24;
	shl.b32 	%r3420, %r3417, 16;
	and.b32  	%r3421, %r3420, 16711680;
	or.b32  	%r3422, %r3421, %r3419;
	and.b16  	%rs113, %rs112, 255;
	mul.wide.u16 	%r3423, %rs113, 256;
	or.b32  	%r3424, %r3422, %r3423;
	bfe.u32 	%r3425, %r3415, 24, 8;
	or.b32  	%r3426, %r3424, %r3425;
	st.local.v4.u32 	[%rd1+32], {%r3390, %r3402, %r3414, %r3426};
	ld.local.u32 	%r3427, [%rd4+76];
	bfe.u32 	%r3428, %r3427, 0, 8;
	bfe.u32 	%r3429, %r3427, 8, 8;
	bfe.u32 	%r3430, %r3427, 16, 8;
	cvt.u16.u32 	%rs114, %r3430;
	shl.b32 	%r3431, %r3428, 24;
	shl.b32 	%r3432, %r3429, 16;
	and.b32  	%r3433, %r3432, 16711680;
	or.b32  	%r3434, %r3433, %r3431;
	and.b16  	%rs115, %rs114, 255;
	mul.wide.u16 	%r3435, %rs115, 256;
	or.b32  	%r3436, %r3434, %r3435;
	bfe.u32 	%r3437, %r3427, 24, 8;
	or.b32  	%r3438, %r3436, %r3437;
	ld.local.u32 	%r3439, [%rd4+80];
	bfe.u32 	%r3440, %r3439, 0, 8;
	bfe.u32 	%r3441, %r3439, 8, 8;
	bfe.u32 	%r3442, %r3439, 16, 8;
	cvt.u16.u32 	%rs116, %r3442;
	shl.b32 	%r3443, %r3440, 24;
	shl.b32 	%r3444, %r3441, 16;
	and.b32  	%r3445, %r3444, 16711680;
	or.b32  	%r3446, %r3445, %r3443;
	and.b16  	%rs117, %rs116, 255;
	mul.wide.u16 	%r3447, %rs117, 256;
	or.b32  	%r3448, %r3446, %r3447;
	bfe.u32 	%r3449, %r3439, 24, 8;
	or.b32  	%r3450, %r3448, %r3449;
	ld.local.u32 	%r3451, [%rd4+84];
	bfe.u32 	%r3452, %r3451, 0, 8;
	bfe.u32 	%r3453, %r3451, 8, 8;
	bfe.u32 	%r3454, %r3451, 16, 8;
	cvt.u16.u32 	%rs118, %r3454;
	shl.b32 	%r3455, %r3452, 24;
	shl.b32 	%r3456, %r3453, 16;
	and.b32  	%r3457, %r3456, 16711680;
	or.b32  	%r3458, %r3457, %r3455;
	and.b16  	%rs119, %rs118, 255;
	mul.wide.u16 	%r3459, %rs119, 256;
	or.b32  	%r3460, %r3458, %r3459;
	bfe.u32 	%r3461, %r3451, 24, 8;
	or.b32  	%r3462, %r3460, %r3461;
	ld.local.u32 	%r3463, [%rd4+88];
	bfe.u32 	%r3464, %r3463, 0, 8;
	bfe.u32 	%r3465, %r3463, 8, 8;
	bfe.u32 	%r3466, %r3463, 16, 8;
	cvt.u16.u32 	%rs120, %r3466;
	shl.b32 	%r3467, %r3464, 24;
	shl.b32 	%r3468, %r3465, 16;
	and.b32  	%r3469, %r3468, 16711680;
	or.b32  	%r3470, %r3469, %r3467;
	and.b16  	%rs121, %rs120, 255;
	mul.wide.u16 	%r3471, %rs121, 256;
	or.b32  	%r3472, %r3470, %r3471;
	bfe.u32 	%r3473, %r3463, 24, 8;
	or.b32  	%r3474, %r3472, %r3473;
	st.local.v4.u32 	[%rd1+48], {%r3438, %r3450, %r3462, %r3474};
	add.s64 	%rd172, %rd1, 40;
	mov.b64 	%rd147, {%r3414, %r3475};
	cvt.u32.u64 	%r4372, %rd147;
	mov.b32 	%r4373, 0;
$L__BB0_63:
	ld.local.u32 	%r3476, [%rd172+12];
	ld.local.v2.u32 	{%r3477, %r3478}, [%rd172+-8];
	xor.b32  	%r3479, %r3477, %r3476;
	ld.local.v4.u32 	{%r3480, %r3481, %r3482, %r3483}, [%rd172+-40];
	mov.b64 	%rd148, {%r3482, %r3483};
	xor.b32  	%r3484, %r3479, %r3482;
	xor.b32  	%r3485, %r3484, %r3480;
	shf.l.wrap.b32 	%r3486, %r3485, %r3485, 1;
	add.s64 	%rd64, %rd172, 16;
	ld.local.u32 	%r142, [%rd172+16];
	xor.b32  	%r3487, %r3478, %r142;
	xor.b32  	%r3488, %r3487, %r3483;
	xor.b32  	%r3489, %r3488, %r3481;
	shf.l.wrap.b32 	%r3490, %r3489, %r3489, 1;
	st.local.v2.u32 	[%rd172+24], {%r3486, %r3490};
	ld.local.u32 	%r3491, [%rd172+20];
	xor.b32  	%r3492, %r4372, %r3491;
	ld.local.u32 	%r3493, [%rd172+-24];
	xor.b32  	%r3494, %r3492, %r3493;
	cvt.u32.u64 	%r3495, %rd148;
	xor.b32  	%r3496, %r3494, %r3495;
	shf.l.wrap.b32 	%r3497, %r3496, %r3496, 1;
	st.local.u32 	[%rd172+32], %r3497;
	ld.local.u32 	%r3498, [%rd172+4];
	ld.local.u32 	%r3499, [%rd172+-20];
	xor.b32  	%r3500, %r3498, %r3499;
	{ .reg .b32 tmp; mov.b64 {tmp, %r3501}, %rd148; }
	xor.b32  	%r3502, %r3500, %r3501;
	xor.b32  	%r3503, %r3502, %r3486;
	shf.l.wrap.b32 	%r3504, %r3503, %r3503, 1;
	st.local.u32 	[%rd172+36], %r3504;
	add.s32 	%r4373, %r4373, 4;
	setp.ne.s32 	%p43, %r4373, 64;
	mov.u32 	%r4372, %r142;
	mov.u64 	%rd172, %rd64;
	@%p43 bra 	$L__BB0_63;
	shf.l.wrap.b32 	%r3505, %r4332, %r4332, 5;
	and.b32  	%r3506, %r4331, %r4330;
	not.b32 	%r3507, %r4331;
	and.b32  	%r3508, %r4329, %r3507;
	or.b32  	%r3509, %r3506, %r3508;
	add.s32 	%r3510, %r4328, %r3509;
	add.s32 	%r3511, %r3510, %r3505;
	add.s32 	%r3512, %r3511, %r138;
	add.s32 	%r3513, %r3512, 1518500249;
	shf.l.wrap.b32 	%r3514, %r4331, %r4331, 30;
	shf.l.wrap.b32 	%r3515, %r3513, %r3513, 5;
	and.b32  	%r3516, %r4332, %r3514;
	not.b32 	%r3517, %r4332;
	and.b32  	%r3518, %r4330, %r3517;
	or.b32  	%r3519, %r3516, %r3518;
	ld.local.u32 	%r3520, [%rd1+4];
	add.s32 	%r3521, %r4329, %r3519;
	add.s32 	%r3522, %r3521, %r3515;
	add.s32 	%r3523, %r3522, %r3520;
	add.s32 	%r3524, %r3523, 1518500249;
	shf.l.wrap.b32 	%r3525, %r4332, %r4332, 30;
	shf.l.wrap.b32 	%r3526, %r3524, %r3524, 5;
	and.b32  	%r3527, %r3513, %r3525;
	not.b32 	%r3528, %r3513;
	and.b32  	%r3529, %r3514, %r3528;
	or.b32  	%r3530, %r3527, %r3529;
	ld.local.v2.u32 	{%r3531, %r3532}, [%rd1+8];
	add.s32 	%r3533, %r4330, %r3530;
	add.s32 	%r3534, %r3533, %r3526;
	add.s32 	%r3535, %r3534, %r3531;
	add.s32 	%r3536, %r3535, 1518500249;
	shf.l.wrap.b32 	%r3537, %r3513, %r3513, 30;
	shf.l.wrap.b32 	%r3538, %r3536, %r3536, 5;
	and.b32  	%r3539, %r3524, %r3537;
	not.b32 	%r3540, %r3524;
	and.b32  	%r3541, %r3525, %r3540;
	or.b32  	%r3542, %r3539, %r3541;
	add.s32 	%r3543, %r3514, %r3542;
	add.s32 	%r3544, %r3543, %r3538;
	add.s32 	%r3545, %r3544, %r3532;
	add.s32 	%r3546, %r3545, 1518500249;
	shf.l.wrap.b32 	%r3547, %r3524, %r3524, 30;
	shf.l.wrap.b32 	%r3548, %r3546, %r3546, 5;
	and.b32  	%r3549, %r3536, %r3547;
	not.b32 	%r3550, %r3536;
	and.b32  	%r3551, %r3537, %r3550;
	or.b32  	%r3552, %r3549, %r3551;
	ld.local.v4.u32 	{%r3553, %r3554, %r3555, %r3556}, [%rd1+16];
	add.s32 	%r3557, %r3525, %r3552;
	add.s32 	%r3558, %r3557, %r3548;
	add.s32 	%r3559, %r3558, %r3553;
	add.s32 	%r3560, %r3559, 1518500249;
	shf.l.wrap.b32 	%r3561, %r3536, %r3536, 30;
	shf.l.wrap.b32 	%r3562, %r3560, %r3560, 5;
	and.b32  	%r3563, %r3546, %r3561;
	not.b32 	%r3564, %r3546;
	and.b32  	%r3565, %r3547, %r3564;
	or.b32  	%r3566, %r3563, %r3565;
	add.s32 	%r3567, %r3537, %r3566;
	add.s32 	%r3568, %r3567, %r3562;
	add.s32 	%r3569, %r3568, %r3554;
	add.s32 	%r3570, %r3569, 1518500249;
	shf.l.wrap.b32 	%r3571, %r3546, %r3546, 30;
	shf.l.wrap.b32 	%r3572, %r3570, %r3570, 5;
	and.b32  	%r3573, %r3560, %r3571;
	not.b32 	%r3574, %r3560;
	and.b32  	%r3575, %r3561, %r3574;
	or.b32  	%r3576, %r3573, %r3575;
	add.s32 	%r3577, %r3547, %r3576;
	add.s32 	%r3578, %r3577, %r3572;
	add.s32 	%r3579, %r3578, %r3555;
	add.s32 	%r3580, %r3579, 1518500249;
	shf.l.wrap.b32 	%r3581, %r3560, %r3560, 30;
	shf.l.wrap.b32 	%r3582, %r3580, %r3580, 5;
	and.b32  	%r3583, %r3570, %r3581;
	not.b32 	%r3584, %r3570;
	and.b32  	%r3585, %r3571, %r3584;
	or.b32  	%r3586, %r3583, %r3585;
	add.s32 	%r3587, %r3561, %r3586;
	add.s32 	%r3588, %r3587, %r3582;
	add.s32 	%r3589, %r3588, %r3556;
	add.s32 	%r3590, %r3589, 1518500249;
	shf.l.wrap.b32 	%r3591, %r3570, %r3570, 30;
	shf.l.wrap.b32 	%r3592, %r3590, %r3590, 5;
	and.b32  	%r3593, %r3580, %r3591;
	not.b32 	%r3594, %r3580;
	and.b32  	%r3595, %r3581, %r3594;
	or.b32  	%r3596, %r3593, %r3595;
	ld.local.v4.u32 	{%r3597, %r3598, %r3599, %r3600}, [%rd1+32];
	add.s32 	%r3601, %r3571, %r3596;
	add.s32 	%r3602, %r3601, %r3592;
	add.s32 	%r3603, %r3602, %r3597;
	add.s32 	%r3604, %r3603, 1518500249;
	shf.l.wrap.b32 	%r3605, %r3580, %r3580, 30;
	shf.l.wrap.b32 	%r3606, %r3604, %r3604, 5;
	and.b32  	%r3607, %r3590, %r3605;
	not.b32 	%r3608, %r3590;
	and.b32  	%r3609, %r3591, %r3608;
	or.b32  	%r3610, %r3607, %r3609;
	add.s32 	%r3611, %r3581, %r3610;
	add.s32 	%r3612, %r3611, %r3606;
	add.s32 	%r3613, %r3612, %r3598;
	add.s32 	%r3614, %r3613, 1518500249;
	shf.l.wrap.b32 	%r3615, %r3590, %r3590, 30;
	shf.l.wrap.b32 	%r3616, %r3614, %r3614, 5;
	and.b32  	%r3617, %r3604, %r3615;
	not.b32 	%r3618, %r3604;
	and.b32  	%r3619, %r3605, %r3618;
	or.b32  	%r3620, %r3617, %r3619;
	add.s32 	%r3621, %r3591, %r3620;
	add.s32 	%r3622, %r3621, %r3616;
	add.s32 	%r3623, %r3622, %r3599;
	add.s32 	%r3624, %r3623, 1518500249;
	shf.l.wrap.b32 	%r3625, %r3604, %r3604, 30;
	shf.l.wrap.b32 	%r3626, %r3624, %r3624, 5;
	and.b32  	%r3627, %r3614, %r3625;
	not.b32 	%r3628, %r3614;
	and.b32  	%r3629, %r3615, %r3628;
	or.b32  	%r3630, %r3627, %r3629;
	add.s32 	%r3631, %r3605, %r3630;
	add.s32 	%r3632, %r3631, %r3626;
	add.s32 	%r3633, %r3632, %r3600;
	add.s32 	%r3634, %r3633, 1518500249;
	shf.l.wrap.b32 	%r3635, %r3614, %r3614, 30;
	shf.l.wrap.b32 	%r3636, %r3634, %r3634, 5;
	and.b32  	%r3637, %r3624, %r3635;
	not.b32 	%r3638, %r3624;
	and.b32  	%r3639, %r3625, %r3638;
	or.b32  	%r3640, %r3637, %r3639;
	ld.local.v4.u32 	{%r3641, %r3642, %r3643, %r3644}, [%rd1+48];
	add.s32 	%r3645, %r3615, %r3640;
	add.s32 	%r3646, %r3645, %r3636;
	add.s32 	%r3647, %r3646, %r3641;
	add.s32 	%r3648, %r3647, 1518500249;
	shf.l.wrap.b32 	%r3649, %r3624, %r3624, 30;
	shf.l.wrap.b32 	%r3650, %r3648, %r3648, 5;
	and.b32  	%r3651, %r3634, %r3649;
	not.b32 	%r3652, %r3634;
	and.b32  	%r3653, %r3635, %r3652;
	or.b32  	%r3654, %r3651, %r3653;
	add.s32 	%r3655, %r3625, %r3654;
	add.s32 	%r3656, %r3655, %r3650;
	add.s32 	%r3657, %r3656, %r3642;
	add.s32 	%r3658, %r3657, 1518500249;
	shf.l.wrap.b32 	%r3659, %r3634, %r3634, 30;
	shf.l.wrap.b32 	%r3660, %r3658, %r3658, 5;
	and.b32  	%r3661, %r3648, %r3659;
	not.b32 	%r3662, %r3648;
	and.b32  	%r3663, %r3649, %r3662;
	or.b32  	%r3664, %r3661, %r3663;
	add.s32 	%r3665, %r3635, %r3664;
	add.s32 	%r3666, %r3665, %r3660;
	add.s32 	%r3667, %r3666, %r3643;
	add.s32 	%r3668, %r3667, 1518500249;
	shf.l.wrap.b32 	%r3669, %r3648, %r3648, 30;
	shf.l.wrap.b32 	%r3670, %r3668, %r3668, 5;
	and.b32  	%r3671, %r3658, %r3669;
	not.b32 	%r3672, %r3658;
	and.b32  	%r3673, %r3659, %r3672;
	or.b32  	%r3674, %r3671, %r3673;
	add.s32 	%r3675, %r3649, %r3674;
	add.s32 	%r3676, %r3675, %r3670;
	add.s32 	%r3677, %r3676, %r3644;
	add.s32 	%r3678, %r3677, 1518500249;
	shf.l.wrap.b32 	%r3679, %r3658, %r3658, 30;
	shf.l.wrap.b32 	%r3680, %r3678, %r3678, 5;
	and.b32  	%r3681, %r3668, %r3679;
	not.b32 	%r3682, %r3668;
	and.b32  	%r3683, %r3669, %r3682;
	or.b32  	%r3684, %r3681, %r3683;
	ld.local.v4.u32 	{%r3685, %r3686, %r3687, %r3688}, [%rd1+64];
	add.s32 	%r3689, %r3659, %r3684;
	add.s32 	%r3690, %r3689, %r3680;
	add.s32 	%r3691, %r3690, %r3685;
	add.s32 	%r3692, %r3691, 1518500249;
	shf.l.wrap.b32 	%r3693, %r3668, %r3668, 30;
	shf.l.wrap.b32 	%r3694, %r3692, %r3692, 5;
	and.b32  	%r3695, %r3678, %r3693;
	not.b32 	%r3696, %r3678;
	and.b32  	%r3697, %r3679, %r3696;
	or.b32  	%r3698, %r3695, %r3697;
	add.s32 	%r3699, %r3669, %r3698;
	add.s32 	%r3700, %r3699, %r3694;
	add.s32 	%r3701, %r3700, %r3686;
	add.s32 	%r3702, %r3701, 1518500249;
	shf.l.wrap.b32 	%r3703, %r3678, %r3678, 30;
	shf.l.wrap.b32 	%r3704, %r3702, %r3702, 5;
	and.b32  	%r3705, %r3692, %r3703;
	not.b32 	%r3706, %r3692;
	and.b32  	%r3707, %r3693, %r3706;
	or.b32  	%r3708, %r3705, %r3707;
	add.s32 	%r3709, %r3679, %r3708;
	add.s32 	%r3710, %r3709, %r3704;
	add.s32 	%r3711, %r3710, %r3687;
	add.s32 	%r3712, %r3711, 1518500249;
	shf.l.wrap.b32 	%r3713, %r3692, %r3692, 30;
	shf.l.wrap.b32 	%r3714, %r3712, %r3712, 5;
	and.b32  	%r3715, %r3702, %r3713;
	not.b32 	%r3716, %r3702;
	and.b32  	%r3717, %r3703, %r3716;
	or.b32  	%r3718, %r3715, %r3717;
	add.s32 	%r3719, %r3693, %r3718;
	add.s32 	%r3720, %r3719, %r3714;
	add.s32 	%r3721, %r3720, %r3688;
	add.s32 	%r3722, %r3721, 1518500249;
	shf.l.wrap.b32 	%r3723, %r3702, %r3702, 30;
	shf.l.wrap.b32 	%r3724, %r3722, %r3722, 5;
	xor.b32  	%r3725, %r3723, %r3713;
	xor.b32  	%r3726, %r3725, %r3712;
	ld.local.v4.u32 	{%r3727, %r3728, %r3729, %r3730}, [%rd1+80];
	add.s32 	%r3731, %r3703, %r3726;
	add.s32 	%r3732, %r3731, %r3724;
	add.s32 	%r3733, %r3732, %r3727;
	add.s32 	%r3734, %r3733, 1859775393;
	shf.l.wrap.b32 	%r3735, %r3712, %r3712, 30;
	shf.l.wrap.b32 	%r3736, %r3734, %r3734, 5;
	xor.b32  	%r3737, %r3735, %r3723;
	xor.b32  	%r3738, %r3737, %r3722;
	add.s32 	%r3739, %r3713, %r3738;
	add.s32 	%r3740, %r3739, %r3736;
	add.s32 	%r3741, %r3740, %r3728;
	add.s32 	%r3742, %r3741, 1859775393;
	shf.l.wrap.b32 	%r3743, %r3722, %r3722, 30;
	shf.l.wrap.b32 	%r3744, %r3742, %r3742, 5;
	xor.b32  	%r3745, %r3743, %r3735;
	xor.b32  	%r3746, %r3745, %r3734;
	add.s32 	%r3747, %r3723, %r3746;
	add.s32 	%r3748, %r3747, %r3744;
	add.s32 	%r3749, %r3748, %r3729;
	add.s32 	%r3750, %r3749, 1859775393;
	shf.l.wrap.b32 	%r3751, %r3734, %r3734, 30;
	shf.l.wrap.b32 	%r3752, %r3750, %r3750, 5;
	xor.b32  	%r3753, %r3751, %r3743;
	xor.b32  	%r3754, %r3753, %r3742;
	add.s32 	%r3755, %r3735, %r3754;
	add.s32 	%r3756, %r3755, %r3752;
	add.s32 	%r3757, %r3756, %r3730;
	add.s32 	%r3758, %r3757, 1859775393;
	shf.l.wrap.b32 	%r3759, %r3742, %r3742, 30;
	shf.l.wrap.b32 	%r3760, %r3758, %r3758, 5;
	xor.b32  	%r3761, %r3759, %r3751;
	xor.b32  	%r3762, %r3761, %r3750;
	ld.local.v4.u32 	{%r3763, %r3764, %r3765, %r3766}, [%rd1+96];
	add.s32 	%r3767, %r3743, %r3762;
	add.s32 	%r3768, %r3767, %r3760;
	add.s32 	%r3769, %r3768, %r3763;
	add.s32 	%r3770, %r3769, 1859775393;
	shf.l.wrap.b32 	%r3771, %r3750, %r3750, 30;
	shf.l.wrap.b32 	%r3772, %r3770, %r3770, 5;
	xor.b32  	%r3773, %r3771, %r3759;
	xor.b32  	%r3774, %r3773, %r3758;
	add.s32 	%r3775, %r3751, %r3774;
	add.s32 	%r3776, %r3775, %r3772;
	add.s32 	%r3777, %r3776, %r3764;
	add.s32 	%r3778, %r3777, 1859775393;
	shf.l.wrap.b32 	%r3779, %r3758, %r3758, 30;
	shf.l.wrap.b32 	%r3780, %r3778, %r3778, 5;
	xor.b32  	%r3781, %r3779, %r3771;
	xor.b32  	%r3782, %r3781, %r3770;
	add.s32 	%r3783, %r3759, %r3782;
	add.s32 	%r3784, %r3783, %r3780;
	add.s32 	%r3785, %r3784, %r3765;
	add.s32 	%r3786, %r3785, 1859775393;
	shf.l.wrap.b32 	%r3787, %r3770, %r3770, 30;
	shf.l.wrap.b32 	%r3788, %r3786, %r3786, 5;
	xor.b32  	%r3789, %r3787, %r3779;
	xor.b32  	%r3790, %r3789, %r3778;
	add.s32 	%r3791, %r3771, %r3790;
	add.s32 	%r3792, %r3791, %r3788;
	add.s32 	%r3793, %r3792, %r3766;
	add.s32 	%r3794, %r3793, 1859775393;
	shf.l.wrap.b32 	%r3795, %r3778, %r3778, 30;
	shf.l.wrap.b32 	%r3796, %r3794, %r3794, 5;
	xor.b32  	%r3797, %r3795, %r3787;
	xor.b32  	%r3798, %r3797, %r3786;
	ld.local.v4.u32 	{%r3799, %r3800, %r3801, %r3802}, [%rd1+112];
	add.s32 	%r3803, %r3779, %r3798;
	add.s32 	%r3804, %r3803, %r3796;
	add.s32 	%r3805, %r3804, %r3799;
	add.s32 	%r3806, %r3805, 1859775393;
	shf.l.wrap.b32 	%r3807, %r3786, %r3786, 30;
	shf.l.wrap.b32 	%r3808, %r3806, %r3806, 5;
	xor.b32  	%r3809, %r3807, %r3795;
	xor.b32  	%r3810, %r3809, %r3794;
	add.s32 	%r3811, %r3787, %r3810;
	add.s32 	%r3812, %r3811, %r3808;
	add.s32 	%r3813, %r3812, %r3800;
	add.s32 	%r3814, %r3813, 1859775393;
	shf.l.wrap.b32 	%r3815, %r3794, %r3794, 30;
	shf.l.wrap.b32 	%r3816, %r3814, %r3814, 5;
	xor.b32  	%r3817, %r3815, %r3807;
	xor.b32  	%r3818, %r3817, %r3806;
	add.s32 	%r3819, %r3795, %r3818;
	add.s32 	%r3820, %r3819, %r3816;
	add.s32 	%r3821, %r3820, %r3801;
	add.s32 	%r3822, %r3821, 1859775393;
	shf.l.wrap.b32 	%r3823, %r3806, %r3806, 30;
	shf.l.wrap.b32 	%r3824, %r3822, %r3822, 5;
	xor.b32  	%r3825, %r3823, %r3815;
	xor.b32  	%r3826, %r3825, %r3814;
	add.s32 	%r3827, %r3807, %r3826;
	add.s32 	%r3828, %r3827, %r3824;
	add.s32 	%r3829, %r3828, %r3802;
	add.s32 	%r3830, %r3829, 1859775393;
	shf.l.wrap.b32 	%r3831, %r3814, %r3814, 30;
	shf.l.wrap.b32 	%r3832, %r3830, %r3830, 5;
	xor.b32  	%r3833, %r3831, %r3823;
	xor.b32  	%r3834, %r3833, %r3822;
	ld.local.v4.u32 	{%r3835, %r3836, %r3837, %r3838}, [%rd1+128];
	add.s32 	%r3839, %r3815, %r3834;
	add.s32 	%r3840, %r3839, %r3832;
	add.s32 	%r3841, %r3840, %r3835;
	add.s32 	%r3842, %r3841, 1859775393;
	shf.l.wrap.b32 	%r3843, %r3822, %r3822, 30;
	shf.l.wrap.b32 	%r3844, %r3842, %r3842, 5;
	xor.b32  	%r3845, %r3843, %r3831;
	xor.b32  	%r3846, %r3845, %r3830;
	add.s32 	%r3847, %r3823, %r3846;
	add.s32 	%r3848, %r3847, %r3844;
	add.s32 	%r3849, %r3848, %r3836;
	add.s32 	%r3850, %r3849, 1859775393;
	shf.l.wrap.b32 	%r3851, %r3830, %r3830, 30;
	shf.l.wrap.b32 	%r3852, %r3850, %r3850, 5;
	xor.b32  	%r3853, %r3851, %r3843;
	xor.b32  	%r3854, %r3853, %r3842;
	add.s32 	%r3855, %r3831, %r3854;
	add.s32 	%r3856, %r3855, %r3852;
	add.s32 	%r3857, %r3856, %r3837;
	add.s32 	%r3858, %r3857, 1859775393;
	shf.l.wrap.b32 	%r3859, %r3842, %r3842, 30;
	shf.l.wrap.b32 	%r3860, %r3858, %r3858, 5;
	xor.b32  	%r3861, %r3859, %r3851;
	xor.b32  	%r3862, %r3861, %r3850;
	add.s32 	%r3863, %r3843, %r3862;
	add.s32 	%r3864, %r3863, %r3860;
	add.s32 	%r3865, %r3864, %r3838;
	add.s32 	%r3866, %r3865, 1859775393;
	shf.l.wrap.b32 	%r3867, %r3850, %r3850, 30;
	shf.l.wrap.b32 	%r3868, %r3866, %r3866, 5;
	xor.b32  	%r3869, %r3867, %r3859;
	xor.b32  	%r3870, %r3869, %r3858;
	ld.local.v4.u32 	{%r3871, %r3872, %r3873, %r3874}, [%rd1+144];
	add.s32 	%r3875, %r3851, %r3870;
	add.s32 	%r3876, %r3875, %r3868;
	add.s32 	%r3877, %r3876, %r3871;
	add.s32 	%r3878, %r3877, 1859775393;
	shf.l.wrap.b32 	%r3879, %r3858, %r3858, 30;
	shf.l.wrap.b32 	%r3880, %r3878, %r3878, 5;
	xor.b32  	%r3881, %r3879, %r3867;
	xor.b32  	%r3882, %r3881, %r3866;
	add.s32 	%r3883, %r3859, %r3882;
	add.s32 	%r3884, %r3883, %r3880;
	add.s32 	%r3885, %r3884, %r3872;
	add.s32 	%r3886, %r3885, 1859775393;
	shf.l.wrap.b32 	%r3887, %r3866, %r3866, 30;
	shf.l.wrap.b32 	%r3888, %r3886, %r3886, 5;
	xor.b32  	%r3889, %r3887, %r3879;
	xor.b32  	%r3890, %r3889, %r3878;
	add.s32 	%r3891, %r3867, %r3890;
	add.s32 	%r3892, %r3891, %r3888;
	add.s32 	%r3893, %r3892, %r3873;
	add.s32 	%r3894, %r3893, 1859775393;
	shf.l.wrap.b32 	%r3895, %r3878, %r3878, 30;
	shf.l.wrap.b32 	%r3896, %r3894, %r3894, 5;
	xor.b32  	%r3897, %r3895, %r3887;
	xor.b32  	%r3898, %r3897, %r3886;
	add.s32 	%r3899, %r3879, %r3898;
	add.s32 	%r3900, %r3899, %r3896;
	add.s32 	%r3901, %r3900, %r3874;
	add.s32 	%r3902, %r3901, 1859775393;
	shf.l.wrap.b32 	%r3903, %r3886, %r3886, 30;
	shf.l.wrap.b32 	%r3904, %r3902, %r3902, 5;
	or.b32  	%r3905, %r3903, %r3895;
	and.b32  	%r3906, %r3894, %r3905;
	and.b32  	%r3907, %r3903, %r3895;
	or.b32  	%r3908, %r3906, %r3907;
	ld.local.v4.u32 	{%r3909, %r3910, %r3911, %r3912}, [%rd1+160];
	add.s32 	%r3913, %r3887, %r3908;
	add.s32 	%r3914, %r3913, %r3904;
	add.s32 	%r3915, %r3914, %r3909;
	add.s32 	%r3916, %r3915, -1894007588;
	shf.l.wrap.b32 	%r3917, %r3894, %r3894, 30;
	shf.l.wrap.b32 	%r3918, %r3916, %r3916, 5;
	or.b32  	%r3919, %r3917, %r3903;
	and.b32  	%r3920, %r3902, %r3919;
	and.b32  	%r3921, %r3917, %r3903;
	or.b32  	%r3922, %r3920, %r3921;
	add.s32 	%r3923, %r3895, %r3922;
	add.s32 	%r3924, %r3923, %r3918;
	add.s32 	%r3925, %r3924, %r3910;
	add.s32 	%r3926, %r3925, -1894007588;
	shf.l.wrap.b32 	%r3927, %r3902, %r3902, 30;
	shf.l.wrap.b32 	%r3928, %r3926, %r3926, 5;
	or.b32  	%r3929, %r3927, %r3917;
	and.b32  	%r3930, %r3916, %r3929;
	and.b32  	%r3931, %r3927, %r3917;
	or.b32  	%r3932, %r3930, %r3931;
	add.s32 	%r3933, %r3903, %r3932;
	add.s32 	%r3934, %r3933, %r3928;
	add.s32 	%r3935, %r3934, %r3911;
	add.s32 	%r3936, %r3935, -1894007588;
	shf.l.wrap.b32 	%r3937, %r3916, %r3916, 30;
	shf.l.wrap.b32 	%r3938, %r3936, %r3936, 5;
	or.b32  	%r3939, %r3937, %r3927;
	and.b32  	%r3940, %r3926, %r3939;
	and.b32  	%r3941, %r3937, %r3927;
	or.b32  	%r3942, %r3940, %r3941;
	add.s32 	%r3943, %r3917, %r3942;
	add.s32 	%r3944, %r3943, %r3938;
	add.s32 	%r3945, %r3944, %r3912;
	add.s32 	%r3946, %r3945, -1894007588;
	shf.l.wrap.b32 	%r3947, %r3926, %r3926, 30;
	shf.l.wrap.b32 	%r3948, %r3946, %r3946, 5;
	or.b32  	%r3949, %r3947, %r3937;
	and.b32  	%r3950, %r3936, %r3949;
	and.b32  	%r3951, %r3947, %r3937;
	or.b32  	%r3952, %r3950, %r3951;
	ld.local.v4.u32 	{%r3953, %r3954, %r3955, %r3956}, [%rd1+176];
	add.s32 	%r3957, %r3927, %r3952;
	add.s32 	%r3958, %r3957, %r3948;
	add.s32 	%r3959, %r3958, %r3953;
	add.s32 	%r3960, %r3959, -1894007588;
	shf.l.wrap.b32 	%r3961, %r3936, %r3936, 30;
	shf.l.wrap.b32 	%r3962, %r3960, %r3960, 5;
	or.b32  	%r3963, %r3961, %r3947;
	and.b32  	%r3964, %r3946, %r3963;
	and.b32  	%r3965, %r3961, %r3947;
	or.b32  	%r3966, %r3964, %r3965;
	add.s32 	%r3967, %r3937, %r3966;
	add.s32 	%r3968, %r3967, %r3962;
	add.s32 	%r3969, %r3968, %r3954;
	add.s32 	%r3970, %r3969, -1894007588;
	shf.l.wrap.b32 	%r3971, %r3946, %r3946, 30;
	shf.l.wrap.b32 	%r3972, %r3970, %r3970, 5;
	or.b32  	%r3973, %r3971, %r3961;
	and.b32  	%r3974, %r3960, %r3973;
	and.b32  	%r3975, %r3971, %r3961;
	or.b32  	%r3976, %r3974, %r3975;
	add.s32 	%r3977, %r3947, %r3976;
	add.s32 	%r3978, %r3977, %r3972;
	add.s32 	%r3979, %r3978, %r3955;
	add.s32 	%r3980, %r3979, -1894007588;
	shf.l.wrap.b32 	%r3981, %r3960, %r3960, 30;
	shf.l.wrap.b32 	%r3982, %r3980, %r3980, 5;
	or.b32  	%r3983, %r3981, %r3971;
	and.b32  	%r3984, %r3970, %r3983;
	and.b32  	%r3985, %r3981, %r3971;
	or.b32  	%r3986, %r3984, %r3985;
	add.s32 	%r3987, %r3961, %r3986;
	add.s32 	%r3988, %r3987, %r3982;
	add.s32 	%r3989, %r3988, %r3956;
	add.s32 	%r3990, %r3989, -1894007588;
	shf.l.wrap.b32 	%r3991, %r3970, %r3970, 30;
	shf.l.wrap.b32 	%r3992, %r3990, %r3990, 5;
	or.b32  	%r3993, %r3991, %r3981;
	and.b32  	%r3994, %r3980, %r3993;
	and.b32  	%r3995, %r3991, %r3981;
	or.b32  	%r3996, %r3994, %r3995;
	ld.local.v4.u32 	{%r3997, %r3998, %r3999, %r4000}, [%rd1+192];
	add.s32 	%r4001, %r3971, %r3996;
	add.s32 	%r4002, %r4001, %r3992;
	add.s32 	%r4003, %r4002, %r3997;
	add.s32 	%r4004, %r4003, -1894007588;
	shf.l.wrap.b32 	%r4005, %r3980, %r3980, 30;
	shf.l.wrap.b32 	%r4006, %r4004, %r4004, 5;
	or.b32  	%r4007, %r4005, %r3991;
	and.b32  	%r4008, %r3990, %r4007;
	and.b32  	%r4009, %r4005, %r3991;
	or.b32  	%r4010, %r4008, %r4009;
	add.s32 	%r4011, %r3981, %r4010;
	add.s32 	%r4012, %r4011, %r4006;
	add.s32 	%r4013, %r4012, %r3998;
	add.s32 	%r4014, %r4013, -1894007588;
	shf.l.wrap.b32 	%r4015, %r3990, %r3990, 30;
	shf.l.wrap.b32 	%r4016, %r4014, %r4014, 5;
	or.b32  	%r4017, %r4015, %r4005;
	and.b32  	%r4018, %r4004, %r4017;
	and.b32  	%r4019, %r4015, %r4005;
	or.b32  	%r4020, %r4018, %r4019;
	add.s32 	%r4021, %r3991, %r4020;
	add.s32 	%r4022, %r4021, %r4016;
	add.s32 	%r4023, %r4022, %r3999;
	add.s32 	%r4024, %r4023, -1894007588;
	shf.l.wrap.b32 	%r4025, %r4004, %r4004, 30;
	shf.l.wrap.b32 	%r4026, %r4024, %r4024, 5;
	or.b32  	%r4027, %r4025, %r4015;
	and.b32  	%r4028, %r4014, %r4027;
	and.b32  	%r4029, %r4025, %r4015;
	or.b32  	%r4030, %r4028, %r4029;
	add.s32 	%r4031, %r4005, %r4030;
	add.s32 	%r4032, %r4031, %r4026;
	add.s32 	%r4033, %r4032, %r4000;
	add.s32 	%r4034, %r4033, -1894007588;
	shf.l.wrap.b32 	%r4035, %r4014, %r4014, 30;
	shf.l.wrap.b32 	%r4036, %r4034, %r4034, 5;
	or.b32  	%r4037, %r4035, %r4025;
	and.b32  	%r4038, %r4024, %r4037;
	and.b32  	%r4039, %r4035, %r4025;
	or.b32  	%r4040, %r4038, %r4039;
	ld.local.v4.u32 	{%r4041, %r4042, %r4043, %r4044}, [%rd1+208];
	add.s32 	%r4045, %r4015, %r4040;
	add.s32 	%r4046, %r4045, %r4036;
	add.s32 	%r4047, %r4046, %r4041;
	add.s32 	%r4048, %r4047, -1894007588;
	shf.l.wrap.b32 	%r4049, %r4024, %r4024, 30;
	shf.l.wrap.b32 	%r4050, %r4048, %r4048, 5;
	or.b32  	%r4051, %r4049, %r4035;
	and.b32  	%r4052, %r4034, %r4051;
	and.b32  	%r4053, %r4049, %r4035;
	or.b32  	%r4054, %r4052, %r4053;
	add.s32 	%r4055, %r4025, %r4054;
	add.s32 	%r4056, %r4055, %r4050;
	add.s32 	%r4057, %r4056, %r4042;
	add.s32 	%r4058, %r4057, -1894007588;
	shf.l.wrap.b32 	%r4059, %r4034, %r4034, 30;
	shf.l.wrap.b32 	%r4060, %r4058, %r4058, 5;
	or.b32  	%r4061, %r4059, %r4049;
	and.b32  	%r4062, %r4048, %r4061;
	and.b32  	%r4063, %r4059, %r4049;
	or.b32  	%r4064, %r4062, %r4063;
	add.s32 	%r4065, %r4035, %r4064;
	add.s32 	%r4066, %r4065, %r4060;
	add.s32 	%r4067, %r4066, %r4043;
	add.s32 	%r4068, %r4067, -1894007588;
	shf.l.wrap.b32 	%r4069, %r4048, %r4048, 30;
	shf.l.wrap.b32 	%r4070, %r4068, %r4068, 5;
	or.b32  	%r4071, %r4069, %r4059;
	and.b32  	%r4072, %r4058, %r4071;
	and.b32  	%r4073, %r4069, %r4059;
	or.b32  	%r4074, %r4072, %r4073;
	add.s32 	%r4075, %r4049, %r4074;
	add.s32 	%r4076, %r4075, %r4070;
	add.s32 	%r4077, %r4076, %r4044;
	add.s32 	%r4078, %r4077, -1894007588;
	shf.l.wrap.b32 	%r4079, %r4058, %r4058, 30;
	shf.l.wrap.b32 	%r4080, %r4078, %r4078, 5;
	or.b32  	%r4081, %r4079, %r4069;
	and.b32  	%r4082, %r4068, %r4081;
	and.b32  	%r4083, %r4079, %r4069;
	or.b32  	%r4084, %r4082, %r4083;
	ld.local.v4.u32 	{%r4085, %r4086, %r4087, %r4088}, [%rd1+224];
	add.s32 	%r4089, %r4059, %r4084;
	add.s32 	%r4090, %r4089, %r4080;
	add.s32 	%r4091, %r4090, %r4085;
	add.s32 	%r4092, %r4091, -1894007588;
	shf.l.wrap.b32 	%r4093, %r4068, %r4068, 30;
	shf.l.wrap.b32 	%r4094, %r4092, %r4092, 5;
	or.b32  	%r4095, %r4093, %r4079;
	and.b32  	%r4096, %r4078, %r4095;
	and.b32  	%r4097, %r4093, %r4079;
	or.b32  	%r4098, %r4096, %r4097;
	add.s32 	%r4099, %r4069, %r4098;
	add.s32 	%r4100, %r4099, %r4094;
	add.s32 	%r4101, %r4100, %r4086;
	add.s32 	%r4102, %r4101, -1894007588;
	shf.l.wrap.b32 	%r4103, %r4078, %r4078, 30;
	shf.l.wrap.b32 	%r4104, %r4102, %r4102, 5;
	or.b32  	%r4105, %r4103, %r4093;
	and.b32  	%r4106, %r4092, %r4105;
	and.b32  	%r4107, %r4103, %r4093;
	or.b32  	%r4108, %r4106, %r4107;
	add.s32 	%r4109, %r4079, %r4108;
	add.s32 	%r4110, %r4109, %r4104;
	add.s32 	%r4111, %r4110, %r4087;
	add.s32 	%r4112, %r4111, -1894007588;
	shf.l.wrap.b32 	%r4113, %r4092, %r4092, 30;
	shf.l.wrap.b32 	%r4114, %r4112, %r4112, 5;
	or.b32  	%r4115, %r4113, %r4103;
	and.b32  	%r4116, %r4102, %r4115;
	and.b32  	%r4117, %r4113, %r4103;
	or.b32  	%r4118, %r4116, %r4117;
	add.s32 	%r4119, %r4093, %r4118;
	add.s32 	%r4120, %r4119, %r4114;
	add.s32 	%r4121, %r4120, %r4088;
	add.s32 	%r4122, %r4121, -1894007588;
	shf.l.wrap.b32 	%r4123, %r4102, %r4102, 30;
	shf.l.wrap.b32 	%r4124, %r4122, %r4122, 5;
	xor.b32  	%r4125, %r4123, %r4113;
	xor.b32  	%r4126, %r4125, %r4112;
	ld.local.v4.u32 	{%r4127, %r4128, %r4129, %r4130}, [%rd1+240];
	add.s32 	%r4131, %r4103, %r4126;
	add.s32 	%r4132, %r4131, %r4124;
	add.s32 	%r4133, %r4132, %r4127;
	add.s32 	%r4134, %r4133, -899497514;
	shf.l.wrap.b32 	%r4135, %r4112, %r4112, 30;
	shf.l.wrap.b32 	%r4136, %r4134, %r4134, 5;
	xor.b32  	%r4137, %r4135, %r4123;
	xor.b32  	%r4138, %r4137, %r4122;
	add.s32 	%r4139, %r4113, %r4138;
	add.s32 	%r4140, %r4139, %r4136;
	add.s32 	%r4141, %r4140, %r4128;
	add.s32 	%r4142, %r4141, -899497514;
	shf.l.wrap.b32 	%r4143, %r4122, %r4122, 30;
	shf.l.wrap.b32 	%r4144, %r4142, %r4142, 5;
	xor.b32  	%r4145, %r4143, %r4135;
	xor.b32  	%r4146, %r4145, %r4134;
	add.s32 	%r4147, %r4123, %r4146;
	add.s32 	%r4148, %r4147, %r4144;
	add.s32 	%r4149, %r4148, %r4129;
	add.s32 	%r4150, %r4149, -899497514;
	shf.l.wrap.b32 	%r4151, %r4134, %r4134, 30;
	shf.l.wrap.b32 	%r4152, %r4150, %r4150, 5;
	xor.b32  	%r4153, %r4151, %r4143;
	xor.b32  	%r4154, %r4153, %r4142;
	add.s32 	%r4155, %r4135, %r4154;
	add.s32 	%r4156, %r4155, %r4152;
	add.s32 	%r4157, %r4156, %r4130;
	add.s32 	%r4158, %r4157, -899497514;
	shf.l.wrap.b32 	%r4159, %r4142, %r4142, 30;
	shf.l.wrap.b32 	%r4160, %r4158, %r4158, 5;
	xor.b32  	%r4161, %r4159, %r4151;
	xor.b32  	%r4162, %r4161, %r4150;
	ld.local.v4.u32 	{%r4163, %r4164, %r4165, %r4166}, [%rd1+256];
	add.s32 	%r4167, %r4143, %r4162;
	add.s32 	%r4168, %r4167, %r4160;
	add.s32 	%r4169, %r4168, %r4163;
	add.s32 	%r4170, %r4169, -899497514;
	shf.l.wrap.b32 	%r4171, %r4150, %r4150, 30;
	shf.l.wrap.b32 	%r4172, %r4170, %r4170, 5;
	xor.b32  	%r4173, %r4171, %r4159;
	xor.b32  	%r4174, %r4173, %r4158;
	add.s32 	%r4175, %r4151, %r4174;
	add.s32 	%r4176, %r4175, %r4172;
	add.s32 	%r4177, %r4176, %r4164;
	add.s32 	%r4178, %r4177, -899497514;
	shf.l.wrap.b32 	%r4179, %r4158, %r4158, 30;
	shf.l.wrap.b32 	%r4180, %r4178, %r4178, 5;
	xor.b32  	%r4181, %r4179, %r4171;
	xor.b32  	%r4182, %r4181, %r4170;
	add.s32 	%r4183, %r4159, %r4182;
	add.s32 	%r4184, %r4183, %r4180;
	add.s32 	%r4185, %r4184, %r4165;
	add.s32 	%r4186, %r4185, -899497514;
	shf.l.wrap.b32 	%r4187, %r4170, %r4170, 30;
	shf.l.wrap.b32 	%r4188, %r4186, %r4186, 5;
	xor.b32  	%r4189, %r4187, %r4179;
	xor.b32  	%r4190, %r4189, %r4178;
	add.s32 	%r4191, %r4171, %r4190;
	add.s32 	%r4192, %r4191, %r4188;
	add.s32 	%r4193, %r4192, %r4166;
	add.s32 	%r4194, %r4193, -899497514;
	shf.l.wrap.b32 	%r4195, %r4178, %r4178, 30;
	shf.l.wrap.b32 	%r4196, %r4194, %r4194, 5;
	xor.b32  	%r4197, %r4195, %r4187;
	xor.b32  	%r4198, %r4197, %r4186;
	ld.local.v4.u32 	{%r4199, %r4200, %r4201, %r4202}, [%rd1+272];
	add.s32 	%r4203, %r4179, %r4198;
	add.s32 	%r4204, %r4203, %r4196;
	add.s32 	%r4205, %r4204, %r4199;
	add.s32 	%r4206, %r4205, -899497514;
	shf.l.wrap.b32 	%r4207, %r4186, %r4186, 30;
	shf.l.wrap.b32 	%r4208, %r4206, %r4206, 5;
	xor.b32  	%r4209, %r4207, %r4195;
	xor.b32  	%r4210, %r4209, %r4194;
	add.s32 	%r4211, %r4187, %r4210;
	add.s32 	%r4212, %r4211, %r4208;
	add.s32 	%r4213, %r4212, %r4200;
	add.s32 	%r4214, %r4213, -899497514;
	shf.l.wrap.b32 	%r4215, %r4194, %r4194, 30;
	shf.l.wrap.b32 	%r4216, %r4214, %r4214, 5;
	xor.b32  	%r4217, %r4215, %r4207;
	xor.b32  	%r4218, %r4217, %r4206;
	add.s32 	%r4219, %r4195, %r4218;
	add.s32 	%r4220, %r4219, %r4216;
	add.s32 	%r4221, %r4220, %r4201;
	add.s32 	%r4222, %r4221, -899497514;
	shf.l.wrap.b32 	%r4223, %r4206, %r4206, 30;
	shf.l.wrap.b32 	%r4224, %r4222, %r4222, 5;
	xor.b32  	%r4225, %r4223, %r4215;
	xor.b32  	%r4226, %r4225, %r4214;
	add.s32 	%r4227, %r4207, %r4226;
	add.s32 	%r4228, %r4227, %r4224;
	add.s32 	%r4229, %r4228, %r4202;
	add.s32 	%r4230, %r4229, -899497514;
	shf.l.wrap.b32 	%r4231, %r4214, %r4214, 30;
	shf.l.wrap.b32 	%r4232, %r4230, %r4230, 5;
	xor.b32  	%r4233, %r4231, %r4223;
	xor.b32  	%r4234, %r4233, %r4222;
	ld.local.v4.u32 	{%r4235, %r4236, %r4237, %r4238}, [%rd1+288];
	add.s32 	%r4239, %r4215, %r4234;
	add.s32 	%r4240, %r4239, %r4232;
	add.s32 	%r4241, %r4240, %r4235;
	add.s32 	%r4242, %r4241, -899497514;
	shf.l.wrap.b32 	%r4243, %r4222, %r4222, 30;
	shf.l.wrap.b32 	%r4244, %r4242, %r4242, 5;
	xor.b32  	%r4245, %r4243, %r4231;
	xor.b32  	%r4246, %r4245, %r4230;
	add.s32 	%r4247, %r4223, %r4246;
	add.s32 	%r4248, %r4247, %r4244;
	add.s32 	%r4249, %r4248, %r4236;
	add.s32 	%r4250, %r4249, -899497514;
	shf.l.wrap.b32 	%r4251, %r4230, %r4230, 30;
	shf.l.wrap.b32 	%r4252, %r4250, %r4250, 5;
	xor.b32  	%r4253, %r4251, %r4243;
	xor.b32  	%r4254, %r4253, %r4242;
	add.s32 	%r4255, %r4231, %r4254;
	add.s32 	%r4256, %r4255, %r4252;
	add.s32 	%r4257, %r4256, %r4237;
	add.s32 	%r4258, %r4257, -899497514;
	shf.l.wrap.b32 	%r4259, %r4242, %r4242, 30;
	shf.l.wrap.b32 	%r4260, %r4258, %r4258, 5;
	xor.b32  	%r4261, %r4259, %r4251;
	xor.b32  	%r4262, %r4261, %r4250;
	add.s32 	%r4263, %r4243, %r4262;
	add.s32 	%r4264, %r4263, %r4260;
	add.s32 	%r4265, %r4264, %r4238;
	add.s32 	%r4266, %r4265, -899497514;
	shf.l.wrap.b32 	%r4267, %r4250, %r4250, 30;
	shf.l.wrap.b32 	%r4268, %r4266, %r4266, 5;
	xor.b32  	%r4269, %r4267, %r4259;
	xor.b32  	%r4270, %r4269, %r4258;
	ld.local.v4.u32 	{%r4271, %r4272, %r4273, %r4274}, [%rd1+304];
	add.s32 	%r4275, %r4251, %r4270;
	add.s32 	%r4276, %r4275, %r4268;
	add.s32 	%r4277, %r4276, %r4271;
	add.s32 	%r4278, %r4277, -899497514;
	shf.l.wrap.b32 	%r4279, %r4258, %r4258, 30;
	shf.l.wrap.b32 	%r4280, %r4278, %r4278, 5;
	xor.b32  	%r4281, %r4279, %r4267;
	xor.b32  	%r4282, %r4281, %r4266;
	add.s32 	%r4283, %r4259, %r4282;
	add.s32 	%r4284, %r4283, %r4280;
	add.s32 	%r4285, %r4284, %r4272;
	add.s32 	%r4286, %r4285, -899497514;
	shf.l.wrap.b32 	%r4287, %r4266, %r4266, 30;
	shf.l.wrap.b32 	%r4288, %r4286, %r4286, 5;
	xor.b32  	%r4289, %r4287, %r4279;
	xor.b32  	%r4290, %r4289, %r4278;
	add.s32 	%r4291, %r4267, %r4290;
	add.s32 	%r4292, %r4291, %r4288;
	add.s32 	%r4293, %r4292, %r4273;
	add.s32 	%r4294, %r4293, -899497514;
	shf.l.wrap.b32 	%r4295, %r4278, %r4278, 30;
	shf.l.wrap.b32 	%r4296, %r4294, %r4294, 5;
	xor.b32  	%r4297, %r4295, %r4287;
	xor.b32  	%r4298, %r4297, %r4286;
	add.s32 	%r4299, %r4279, %r4298;
	add.s32 	%r4300, %r4299, %r4296;
	add.s32 	%r4301, %r4300, %r4274;
	add.s32 	%r4302, %r4301, %r4332;
	shf.l.wrap.b32 	%r4303, %r4286, %r4286, 30;
	add.s32 	%r4332, %r4302, -899497514;
	add.s32 	%r4331, %r4331, %r4294;
	add.s32 	%r4330, %r4330, %r4303;
	add.s32 	%r4329, %r4329, %r4295;
	add.s32 	%r4328, %r4328, %r4287;
$L__BB0_65:
	ld.param.u64 	%rd150, [_Z11sha1_kernelPhPKhj_param_0];
	cvta.to.global.u64 	%rd149, %rd150;
	shr.u32 	%r4304, %r4332, 24;
	st.global.u8 	[%rd149], %r4304;
	shr.u32 	%r4305, %r4332, 16;
	st.global.u8 	[%rd149+1], %r4305;
	shr.u32 	%r4306, %r4332, 8;
	st.global.u8 	[%rd149+2], %r4306;
	st.global.u8 	[%rd149+3], %r4332;
	shr.u32 	%r4307, %r4331, 24;
	st.global.u8 	[%rd149+4], %r4307;
	shr.u32 	%r4308, %r4331, 16;
	st.global.u8 	[%rd149+5], %r4308;
	shr.u32 	%r4309, %r4331, 8;
	st.global.u8 	[%rd149+6], %r4309;
	st.global.u8 	[%rd149+7], %r4331;
	shr.u32 	%r4310, %r4330, 24;
	st.global.u8 	[%rd149+8], %r4310;
	shr.u32 	%r4311, %r4330, 16;
	st.global.u8 	[%rd149+9], %r4311;
	shr.u32 	%r4312, %r4330, 8;
	st.global.u8 	[%rd149+10], %r4312;
	st.global.u8 	[%rd149+11], %r4330;
	shr.u32 	%r4313, %r4329, 24;
	st.global.u8 	[%rd149+12], %r4313;
	shr.u32 	%r4314, %r4329, 16;
	st.global.u8 	[%rd149+13], %r4314;
	shr.u32 	%r4315, %r4329, 8;
	st.global.u8 	[%rd149+14], %r4315;
	st.global.u8 	[%rd149+15], %r4329;
	shr.u32 	%r4316, %r4328, 24;
	st.global.u8 	[%rd149+16], %r4316;
	shr.u32 	%r4317, %r4328, 16;
	st.global.u8 	[%rd149+17], %r4317;
	shr.u32 	%r4318, %r4328, 8;
	st.global.u8 	[%rd149+18], %r4318;
	st.global.u8 	[%rd149+19], %r4328;
	ret;

}
	// .globl	_Z17find_nonce_kernelPhPjPimm
.visible .entry _Z17find_nonce_kernelPhPjPimm(
	.param .u64 .ptr .align 1 _Z17find_nonce_kernelPhPjPimm_param_0,
	.param .u64 .ptr .align 1 _Z17find_nonce_kernelPhPjPimm_param_1,
	.param .u64 .ptr .align 1 _Z17find_nonce_kernelPhPjPimm_param_2,
	.param .u64 _Z17find_nonce_kernelPhPjPimm_param_3,
	.param .u64 _Z17find_nonce_kernelPhPjPimm_param_4
)
{
	.local .align 16 .b8 	__local_depot1[528];
	.reg .b64 	%SP;
	.reg .b64 	%SPL;
	.reg .pred 	%p<114>;
	.reg .b16 	%rs<319>;
	.reg .b32 	%r<4481>;
	.reg .b64 	%rd<211>;

	mov.u64 	%SPL, __local_depot1;
	ld.param.u64 	%rd40, [_Z17find_nonce_kernelPhPjPimm_param_2];
	ld.param.u64 	%rd41, [_Z17find_nonce_kernelPhPjPimm_param_3];
	cvta.to.global.u64 	%rd1, %rd40;
	add.u64 	%rd2, %SPL, 0;
	add.u64 	%rd3, %SPL, 0;
	add.u64 	%rd4, %SPL, 0;
	add.u64 	%rd5, %SPL, 320;
	add.u64 	%rd6, %SPL, 336;
	add.u64 	%rd7, %SPL, 0;
	add.u64 	%rd8, %SPL, 400;
	add.u64 	%rd9, %SPL, 420;
	add.u64 	%rd209, %SPL, 512;
	mov.u32 	%r180, %ctaid.x;
	mov.u32 	%r181, %ntid.x;
	mov.u32 	%r182, %tid.x;
	mad.lo.s32 	%r183, %r180, %r181, %r182;
	cvt.u64.u32 	%rd51, %r183;
	add.s64 	%rd206, %rd41, %rd51;
	ld.const.u32 	%r1, [const_base_ctx];
	ld.const.u32 	%r2, [const_base_ctx+4];
	ld.const.u32 	%r3, [const_base_ctx+8];
	ld.const.u32 	%r4, [const_base_ctx+12];
	ld.const.u32 	%r5, [const_base_ctx+16];
	ld.const.u32 	%r6, [const_base_ctx+20];
	ld.const.u32 	%r7, [const_base_ctx+24];
	ld.const.u32 	%r8, [const_base_ctx+36];
	ld.const.u32 	%r9, [const_base_ctx+40];
	ld.const.u32 	%r10, [const_base_ctx+44];
	ld.const.u32 	%r11, [const_base_ctx+48];
	ld.const.u32 	%r12, [const_base_ctx+52];
	ld.const.u32 	%r13, [const_base_ctx+56];
	ld.const.u32 	%r14, [const_base_ctx+60];
	ld.const.u32 	%r15, [const_base_ctx+64];
	ld.const.u32 	%r16, [const_base_ctx+72];
	ld.const.u32 	%r17, [const_suffix_len];
	and.b32  	%r18, %r17, 15;
	and.b32  	%r19, %r17, 7;
	ld.global.u32 	%r20, [%rd1];
	shr.u32 	%r184, %r6, 3;
	and.b32  	%r21, %r184, 63;
	sub.s32 	%r22, 64, %r21;
	and.b32  	%r23, %r22, 3;
	mov.b32 	%r4414, 0;
$L__BB1_1:
	setp.ne.s32 	%p1, %r20, 0;
	@%p1 bra 	$L__BB1_107;
	st.local.u32 	[%rd9], %r1;
	st.local.u32 	[%rd9+4], %r2;
	st.local.u32 	[%rd9+8], %r3;
	st.local.u32 	[%rd9+12], %r4;
	st.local.u32 	[%rd9+16], %r5;
	st.local.u32 	[%rd9+20], %r6;
	st.local.u32 	[%rd9+24], %r7;
	ld.const.u32 	%r186, [const_base_ctx+28];
	st.local.u32 	[%rd9+28], %r186;
	ld.const.u32 	%r187, [const_base_ctx+32];
	st.local.u32 	[%rd9+32], %r187;
	st.local.u32 	[%rd9+36], %r8;
	st.local.u32 	[%rd9+40], %r9;
	st.local.u32 	[%rd9+44], %r10;
	st.local.u32 	[%rd9+48], %r11;
	st.local.u32 	[%rd9+52], %r12;
	st.local.u32 	[%rd9+56], %r13;
	st.local.u32 	[%rd9+60], %r14;
	st.local.u32 	[%rd9+64], %r15;
	ld.const.u32 	%r188, [const_base_ctx+68];
	st.local.u32 	[%rd9+68], %r188;
	st.local.u32 	[%rd9+72], %r16;
	ld.const.u32 	%r189, [const_base_ctx+76];
	st.local.u32 	[%rd9+76], %r189;
	ld.const.u32 	%r190, [const_base_ctx+80];
	st.local.u32 	[%rd9+80], %r190;
	ld.const.u32 	%r191, [const_base_ctx+84];
	st.local.u32 	[%rd9+84], %r191;
	ld.const.u32 	%r192, [const_base_ctx+88];
	st.local.u32 	[%rd9+88], %r192;
	st.local.u64 	[%rd209], %rd206;
	setp.lt.u64 	%p2, %rd206, 256;
	mov.b32 	%r4415, 1;
	@%p2 bra 	$L__BB1_8;
	setp.lt.u64 	%p3, %rd206, 65536;
	mov.b32 	%r4415, 2;
	@%p3 bra 	$L__BB1_8;
	setp.lt.u64 	%p4, %rd206, 16777216;
	mov.b32 	%r4415, 3;
	@%p4 bra 	$L__BB1_8;
	setp.lt.u64 	%p5, %rd206, 4294967296;
	mov.b32 	%r4415, 4;
	@%p5 bra 	$L__BB1_8;
	setp.lt.u64 	%p6, %rd206, 1099511627776;
	mov.b32 	%r4415, 5;
	@%p6 bra 	$L__BB1_8;
	setp.lt.u64 	%p7, %rd206, 281474976710656;
	setp.lt.u64 	%p8, %rd206, 72057594037927936;
	selp.b32 	%r197, 7, 8, %p8;
	selp.b32 	%r4415, 6, %r197, %p7;
$L__BB1_8:
	shl.b32 	%r198, %r4415, 3;
	add.s32 	%r27, %r6, %r198;
	setp.ge.u32 	%p9, %r27, %r6;
	st.local.u32 	[%rd9+20], %r27;
	mov.u32 	%r4416, %r7;
	@%p9 bra 	$L__BB1_10;
	add.s32 	%r4416, %r7, 1;
	st.local.u32 	[%rd9+24], %r4416;
$L__BB1_10:
	xor.b32  	%r30, %r21, 63;
	setp.le.u32 	%p10, %r4415, %r30;
	mov.b32 	%r4426, 0;
	mov.u32 	%r4448, %r1;
	mov.u32 	%r4449, %r2;
	mov.u32 	%r4450, %r3;
	mov.u32 	%r4451, %r4;
	mov.u32 	%r4452, %r5;
	mov.u32 	%r4427, %r21;
	@%p10 bra 	$L__BB1_21;
	setp.lt.u32 	%p11, %r30, 3;
	mov.b32 	%r4419, 0;
	@%p11 bra 	$L__BB1_14;
	shr.u32 	%r202, %r6, 3;
	cvt.u64.u32 	%rd52, %r202;
	and.b64  	%rd53, %rd52, 63;
	add.s64 	%rd54, %rd53, %rd9;
	add.s64 	%rd207, %rd54, 31;
	and.b32  	%r203, %r22, 124;
	neg.s32 	%r4417, %r203;
	mov.b32 	%r4419, 0;
	mov.u64 	%rd208, %rd209;
$L__BB1_13:
	ld.local.u32 	%r204, [%rd208];
	bfe.u32 	%r205, %r204, 0, 8;
	bfe.u32 	%r206, %r204, 8, 8;
	bfe.u32 	%r207, %r204, 16, 8;
	bfe.u32 	%r208, %r204, 24, 8;
	st.local.u8 	[%rd207+-3], %r205;
	st.local.u8 	[%rd207+-2], %r206;
	st.local.u8 	[%rd207+-1], %r207;
	st.local.u8 	[%rd207], %r208;
	add.s32 	%r4419, %r4419, 4;
	add.s32 	%r4417, %r4417, 4;
	add.s64 	%rd208, %rd208, 4;
	add.s64 	%rd207, %rd207, 4;
	setp.ne.s32 	%p12, %r4417, 0;
	@%p12 bra 	$L__BB1_13;
$L__BB1_14:
	setp.eq.s32 	%p13, %r23, 0;
	@%p13 bra 	$L__BB1_18;
	setp.eq.s32 	%p14, %r23, 1;
	cvt.u64.u32 	%rd55, %r4419;
	add.s64 	%rd18, %rd209, %rd55;
	ld.local.u8 	%rs9, [%rd18];
	cvt.u64.u32 	%rd19, %r21;
	add.s64 	%rd56, %rd19, %rd55;
	add.s64 	%rd57, %rd9, %rd56;
	st.local.u8 	[%rd57+28], %rs9;
	@%p14 bra 	$L__BB1_18;
	setp.eq.s32 	%p15, %r23, 2;
	add.s32 	%r209, %r4419, 1;
	ld.local.u8 	%rs10, [%rd18+1];
	cvt.u64.u32 	%rd58, %r209;
	add.s64 	%rd59, %rd19, %rd58;
	add.s64 	%rd60, %rd9, %rd59;
	st.local.u8 	[%rd60+28], %rs10;
	@%p15 bra 	$L__BB1_18;
	add.s32 	%r210, %r4419, 2;
	ld.local.u8 	%rs11, [%rd18+2];
	cvt.u64.u32 	%rd61, %r210;
	add.s64 	%rd62, %rd19, %rd61;
	add.s64 	%rd63, %rd9, %rd62;
	st.local.u8 	[%rd63+28], %rs11;
$L__BB1_18:
	ld.local.u32 	%r212, [%rd9+28];
	bfe.u32 	%r213, %r212, 0, 8;
	bfe.u32 	%r214, %r212, 8, 8;
	bfe.u32 	%r215, %r212, 16, 8;
	cvt.u16.u32 	%rs12, %r215;
	shl.b32 	%r216, %r213, 24;
	shl.b32 	%r217, %r214, 16;
	and.b32  	%r218, %r217, 16711680;
	or.b32  	%r219, %r218, %r216;
	and.b16  	%rs13, %rs12, 255;
	mul.wide.u16 	%r220, %rs13, 256;
	or.b32  	%r221, %r219, %r220;
	bfe.u32 	%r222, %r212, 24, 8;
	or.b32  	%r37, %r221, %r222;
	ld.local.u32 	%r223, [%rd9+32];
	bfe.u32 	%r224, %r223, 0, 8;
	bfe.u32 	%r225, %r223, 8, 8;
	bfe.u32 	%r226, %r223, 16, 8;
	cvt.u16.u32 	%rs14, %r226;
	shl.b32 	%r227, %r224, 24;
	shl.b32 	%r228, %r225, 16;
	and.b32  	%r229, %r228, 16711680;
	or.b32  	%r230, %r229, %r227;
	and.b16  	%rs15, %rs14, 255;
	mul.wide.u16 	%r231, %rs15, 256;
	or.b32  	%r232, %r230, %r231;
	bfe.u32 	%r233, %r223, 24, 8;
	or.b32  	%r234, %r232, %r233;
	ld.local.u32 	%r235, [%rd9+36];
	bfe.u32 	%r236, %r235, 0, 8;
	bfe.u32 	%r237, %r235, 8, 8;
	bfe.u32 	%r238, %r235, 16, 8;
	cvt.u16.u32 	%rs16, %r238;
	shl.b32 	%r239, %r236, 24;
	shl.b32 	%r240, %r237, 16;
	and.b32  	%r241, %r240, 16711680;
	or.b32  	%r242, %r241, %r239;
	and.b16  	%rs17, %rs16, 255;
	mul.wide.u16 	%r243, %rs17, 256;
	or.b32  	%r244, %r242, %r243;
	bfe.u32 	%r245, %r235, 24, 8;
	or.b32  	%r246, %r244, %r245;
	ld.local.u32 	%r247, [%rd9+40];
	bfe.u32 	%r248, %r247, 0, 8;
	bfe.u32 	%r249, %r247, 8, 8;
	bfe.u32 	%r250, %r247, 16, 8;
	cvt.u16.u32 	%rs18, %r250;
	shl.b32 	%r251, %r248, 24;
	shl.b32 	%r252, %r249, 16;
	and.b32  	%r253, %r252, 16711680;
	or.b32  	%r254, %r253, %r251;
	and.b16  	%rs19, %rs18, 255;
	mul.wide.u16 	%r255, %rs19, 256;
	or.b32  	%r256, %r254, %r255;
	bfe.u32 	%r257, %r247, 24, 8;
	or.b32  	%r258, %r256, %r257;
	st.local.v4.u32 	[%rd7], {%r37, %r234, %r246, %r258};
	ld.local.u32 	%r259, [%rd9+44];
	bfe.u32 	%r260, %r259, 0, 8;
	bfe.u32 	%r261, %r259, 8, 8;
	bfe.u32 	%r262, %r259, 16, 8;
	cvt.u16.u32 	%rs20, %r262;
	shl.b32 	%r263, %r260, 24;
	shl.b32 	%r264, %r261, 16;
	and.b32  	%r265, %r264, 16711680;
	or.b32  	%r266, %r265, %r263;
	and.b16  	%rs21, %rs20, 255;
	mul.wide.u16 	%r267, %rs21, 256;
	or.b32  	%r268, %r266, %r267;
	bfe.u32 	%r269, %r259, 24, 8;
	or.b32  	%r270, %r268, %r269;
	ld.local.u32 	%r271, [%rd9+48];
	bfe.u32 	%r272, %r271, 0, 8;
	bfe.u32 	%r273, %r271, 8, 8;
	bfe.u32 	%r274, %r271, 16, 8;
	cvt.u16.u32 	%rs22, %r274;
	shl.b32 	%r275, %r272, 24;
	shl.b32 	%r276, %r273, 16;
	and.b32  	%r277, %r276, 16711680;
	or.b32  	%r278, %r277, %r275;
	and.b16  	%rs23, %rs22, 255;
	mul.wide.u16 	%r279, %rs23, 256;
	or.b32  	%r280, %r278, %r279;
	bfe.u32 	%r281, %r271, 24, 8;
	or.b32  	%r282, %r280, %r281;
	ld.local.u32 	%r283, [%rd9+52];
	bfe.u32 	%r284, %r283, 0, 8;
	bfe.u32 	%r285, %r283, 8, 8;
	bfe.u32 	%r286, %r283, 16, 8;
	cvt.u16.u32 	%rs24, %r286;
	shl.b32 	%r287, %r284, 24;
	shl.b32 	%r288, %r285, 16;
	and.b32  	%r289, %r288, 16711680;
	or.b32  	%r290, %r289, %r287;
	and.b16  	%rs25, %rs24, 255;
	mul.wide.u16 	%r291, %rs25, 256;
	or.b32  	%r292, %r290, %r291;
	bfe.u32 	%r293, %r283, 24, 8;
	or.b32  	%r294, %r292, %r293;
	ld.local.u32 	%r295, [%rd9+56];
	bfe.u32 	%r296, %r295, 0, 8;
	bfe.u32 	%r297, %r295, 8, 8;
	bfe.u32 	%r298, %r295, 16, 8;
	cvt.u16.u32 	%rs26, %r298;
	shl.b32 	%r299, %r296, 24;
	shl.b32 	%r300, %r297, 16;
	and.b32  	%r301, %r300, 16711680;
	or.b32  	%r302, %r301, %r299;
	and.b16  	%rs27, %rs26, 255;
	mul.wide.u16 	%r303, %rs27, 256;
	or.b32  	%r304, %r302, %r303;
	bfe.u32 	%r305, %r295, 24, 8;
	or.b32  	%r306, %r304, %r305;
	st.local.v4.u32 	[%rd7+16], {%r270, %r282, %r294, %r306};
	ld.local.u32 	%r307, [%rd9+60];
	bfe.u32 	%r308, %r307, 0, 8;
	bfe.u32 	%r309, %r307, 8, 8;
	bfe.u32 	%r310, %r307, 16, 8;
	cvt.u16.u32 	%rs28, %r310;
	shl.b32 	%r311, %r308, 24;
	shl.b32 	%r312, %r309, 16;
	and.b32  	%r313, %r312, 16711680;
	or.b32  	%r314, %r313, %r311;
	and.b16  	%rs29, %rs28, 255;
	mul.wide.u16 	%r315, %rs29, 256;
	or.b32  	%r316, %r314, %r315;
	bfe.u32 	%r317, %r307, 24, 8;
	or.b32  	%r318, %r316, %r317;
	ld.local.u32 	%r319, [%rd9+64];
	bfe.u32 	%r320, %r319, 0, 8;
	bfe.u32 	%r321, %r319, 8, 8;
	bfe.u32 	%r322, %r319, 16, 8;
	cvt.u16.u32 	%rs30, %r322;
	shl.b32 	%r323, %r320, 24;
	shl.b32 	%r324, %r321, 16;
	and.b32  	%r325, %r324, 16711680;
	or.b32  	%r326, %r325, %r323;
	and.b16  	%rs31, %rs30, 255;
	mul.wide.u16 	%r327, %rs31, 256;
	or.b32  	%r328, %r326, %r327;
	bfe.u32 	%r329, %r319, 24, 8;
	or.b32  	%r330, %r328, %r329;
	ld.local.u32 	%r331, [%rd9+68];
	bfe.u32 	%r332, %r331, 0, 8;
	bfe.u32 	%r333, %r331, 8, 8;
	bfe.u32 	%r334, %r331, 16, 8;
	cvt.u16.u32 	%rs32, %r334;
	shl.b32 	%r335, %r332, 24;
	shl.b32 	%r336, %r333, 16;
	and.b32  	%r337, %r336, 16711680;
	or.b32  	%r338, %r337, %r335;
	and.b16  	%rs33, %rs32, 255;
	mul.wide.u16 	%r339, %rs33, 256;
	or.b32  	%r340, %r338, %r339;
	bfe.u32 	%r341, %r331, 24, 8;
	or.b32  	%r342, %r340, %r341;
	ld.local.u32 	%r343, [%rd9+72];
	bfe.u32 	%r344, %r343, 0, 8;
	bfe.u32 	%r345, %r343, 8, 8;
	bfe.u32 	%r346, %r343, 16, 8;
	cvt.u16.u32 	%rs34, %r346;
	shl.b32 	%r347, %r344, 24;
	shl.b32 	%r348, %r345, 16;
	and.b32  	%r349, %r348, 16711680;
	or.b32  	%r350, %r349, %r347;
	and.b16  	%rs35, %rs34, 255;
	mul.wide.u16 	%r351, %rs35, 256;
	or.b32  	%r352, %r350, %r351;
	bfe.u32 	%r353, %r343, 24, 8;
	or.b32  	%r354, %r352, %r353;
	st.local.v4.u32 	[%rd7+32], {%r318, %r330, %r342, %r354};
	ld.local.u32 	%r355, [%rd9+76];
	bfe.u32 	%r356, %r355, 0, 8;
	bfe.u32 	%r357, %r355, 8, 8;
	bfe.u32 	%r358, %r355, 16, 8;
	cvt.u16.u32 	%rs36, %r358;
	shl.b32 	%r359, %r356, 24;
	shl.b32 	%r360, %r357, 16;
	and.b32  	%r361, %r360, 16711680;
	or.b32  	%r362, %r361, %r359;
	and.b16  	%rs37, %rs36, 255;
	mul.wide.u16 	%r363, %rs37, 256;
	or.b32  	%r364, %r362, %r363;
	bfe.u32 	%r365, %r355, 24, 8;
	or.b32  	%r366, %r364, %r365;
	ld.local.u32 	%r367, [%rd9+80];
	bfe.u32 	%r368, %r367, 0, 8;
	bfe.u32 	%r369, %r367, 8, 8;
	bfe.u32 	%r370, %r367, 16, 8;
	cvt.u16.u32 	%rs38, %r370;
	shl.b32 	%r371, %r368, 24;
	shl.b32 	%r372, %r369, 16;
	and.b32  	%r373, %r372, 16711680;
	or.b32  	%r374, %r373, %r371;
	and.b16  	%rs39, %rs38, 255;
	mul.wide.u16 	%r375, %rs39, 256;
	or.b32  	%r376, %r374, %r375;
	bfe.u32 	%r377, %r367, 24, 8;
	or.b32  	%r378, %r376, %r377;
	ld.local.u32 	%r379, [%rd9+84];
	bfe.u32 	%r380, %r379, 0, 8;
	bfe.u32 	%r381, %r379, 8, 8;
	bfe.u32 	%r382, %r379, 16, 8;
	cvt.u16.u32 	%rs40, %r382;
	shl.b32 	%r383, %r380, 24;
	shl.b32 	%r384, %r381, 16;
	and.b32  	%r385, %r384, 16711680;
	or.b32  	%r386, %r385, %r383;
	and.b16  	%rs41, %rs40, 255;
	mul.wide.u16 	%r387, %rs41, 256;
	or.b32  	%r388, %r386, %r387;
	bfe.u32 	%r389, %r379, 24, 8;
	or.b32  	%r390, %r388, %r389;
	ld.local.u32 	%r391, [%rd9+88];
	bfe.u32 	%r392, %r391, 0, 8;
	bfe.u32 	%r393, %r391, 8, 8;
	bfe.u32 	%r394, %r391, 16, 8;
	cvt.u16.u32 	%rs42, %r394;
	shl.b32 	%r395, %r392, 24;
	shl.b32 	%r396, %r393, 16;
	and.b32  	%r397, %r396, 16711680;
	or.b32  	%r398, %r397, %r395;
	and.b16  	%rs43, %rs42, 255;
	mul.wide.u16 	%r399, %rs43, 256;
	or.b32  	%r400, %r398, %r399;
	bfe.u32 	%r401, %r391, 24, 8;
	or.b32  	%r402, %r400, %r401;
	st.local.v4.u32 	[%rd7+48], {%r366, %r378, %r390, %r402};
	mov.b32 	%r4420, 16;
$L__BB1_19:
	mul.wide.u32 	%rd64, %r4420, 4;
	add.s64 	%rd65, %rd7, %rd64;
	ld.local.u32 	%r403, [%rd65+-12];
	ld.local.v2.u32 	{%r404, %r405}, [%rd65+-32];
	xor.b32  	%r406, %r404, %r403;
	ld.local.v4.u32 	{%r407, %r408, %r409, %r410}, [%rd65+-64];
	mov.b64 	%rd66, {%r409, %r410};
	xor.b32  	%r411, %r406, %r409;
	xor.b32  	%r412, %r411, %r407;
	shf.l.wrap.b32 	%r413, %r412, %r412, 1;
	ld.local.u32 	%r414, [%rd65+-8];
	xor.b32  	%r415, %r405, %r414;
	xor.b32  	%r416, %r415, %r410;
	xor.b32  	%r417, %r416, %r408;
	shf.l.wrap.b32 	%r418, %r417, %r417, 1;
	st.local.v2.u32 	[%rd65], {%r413, %r418};
	ld.local.u32 	%r419, [%rd65+-4];
	ld.local.u32 	%r420, [%rd65+-24];
	xor.b32  	%r421, %r420, %r419;
	ld.local.u32 	%r422, [%rd65+-48];
	xor.b32  	%r423, %r421, %r422;
	cvt.u32.u64 	%r424, %rd66;
	xor.b32  	%r425, %r423, %r424;
	shf.l.wrap.b32 	%r426, %r425, %r425, 1;
	st.local.u32 	[%rd65+8], %r426;
	ld.local.u32 	%r427, [%rd65+-20];
	ld.local.u32 	%r428, [%rd65+-44];
	xor.b32  	%r429, %r427, %r428;
	{ .reg .b32 tmp; mov.b64 {tmp, %r430}, %rd66; }
	xor.b32  	%r431, %r429, %r430;
	xor.b32  	%r432, %r431, %r413;
	shf.l.wrap.b32 	%r433, %r432, %r432, 1;
	st.local.u32 	[%rd65+12], %r433;
	add.s32 	%r4420, %r4420, 4;
	setp.ne.s32 	%p16, %r4420, 80;
	@%p16 bra 	$L__BB1_19;
	shf.l.wrap.b32 	%r435, %r1, %r1, 5;
	and.b32  	%r436, %r2, %r3;
	not.b32 	%r437, %r2;
	and.b32  	%r438, %r4, %r437;
	or.b32  	%r439, %r436, %r438;
	add.s32 	%r440, %r5, %r439;
	add.s32 	%r441, %r440, %r435;
	add.s32 	%r442, %r441, %r37;
	add.s32 	%r443, %r442, 1518500249;
	shf.l.wrap.b32 	%r444, %r2, %r2, 30;
	shf.l.wrap.b32 	%r445, %r443, %r443, 5;
	and.b32  	%r446, %r1, %r444;
	not.b32 	%r447, %r1;
	and.b32  	%r448, %r3, %r447;
	or.b32  	%r449, %r446, %r448;
	ld.local.u32 	%r450, [%rd7+4];
	add.s32 	%r451, %r4, %r449;
	add.s32 	%r452, %r451, %r445;
	add.s32 	%r453, %r452, %r450;
	add.s32 	%r454, %r453, 1518500249;
	shf.l.wrap.b32 	%r455, %r1, %r1, 30;
	shf.l.wrap.b32 	%r456, %r454, %r454, 5;
	and.b32  	%r457, %r443, %r455;
	not.b32 	%r458, %r443;
	and.b32  	%r459, %r444, %r458;
	or.b32  	%r460, %r457, %r459;
	ld.local.v2.u32 	{%r461, %r462}, [%rd7+8];
	add.s32 	%r463, %r3, %r460;
	add.s32 	%r464, %r463, %r456;
	add.s32 	%r465, %r464, %r461;
	add.s32 	%r466, %r465, 1518500249;
	shf.l.wrap.b32 	%r467, %r443, %r443, 30;
	shf.l.wrap.b32 	%r468, %r466, %r466, 5;
	and.b32  	%r469, %r454, %r467;
	not.b32 	%r470, %r454;
	and.b32  	%r471, %r455, %r470;
	or.b32  	%r472, %r469, %r471;
	add.s32 	%r473, %r444, %r472;
	add.s32 	%r474, %r473, %r468;
	add.s32 	%r475, %r474, %r462;
	add.s32 	%r476, %r475, 1518500249;
	shf.l.wrap.b32 	%r477, %r454, %r454, 30;
	shf.l.wrap.b32 	%r478, %r476, %r476, 5;
	and.b32  	%r479, %r466, %r477;
	not.b32 	%r480, %r466;
	and.b32  	%r481, %r467, %r480;
	or.b32  	%r482, %r479, %r481;
	ld.local.v4.u32 	{%r483, %r484, %r485, %r486}, [%rd7+16];
	add.s32 	%r487, %r455, %r482;
	add.s32 	%r488, %r487, %r478;
	add.s32 	%r489, %r488, %r483;
	add.s32 	%r490, %r489, 1518500249;
	shf.l.wrap.b32 	%r491, %r466, %r466, 30;
	shf.l.wrap.b32 	%r492, %r490, %r490, 5;
	and.b32  	%r493, %r476, %r491;
	not.b32 	%r494, %r476;
	and.b32  	%r495, %r477, %r494;
	or.b32  	%r496, %r493, %r495;
	add.s32 	%r497, %r467, %r496;
	add.s32 	%r498, %r497, %r492;
	add.s32 	%r499, %r498, %r484;
	add.s32 	%r500, %r499, 1518500249;
	shf.l.wrap.b32 	%r501, %r476, %r476, 30;
	shf.l.wrap.b32 	%r502, %r500, %r500, 5;
	and.b32  	%r503, %r490, %r501;
	not.b32 	%r504, %r490;
	and.b32  	%r505, %r491, %r504;
	or.b32  	%r506, %r503, %r505;
	add.s32 	%r507, %r477, %r506;
	add.s32 	%r508, %r507, %r502;
	add.s32 	%r509, %r508, %r485;
	add.s32 	%r510, %r509, 1518500249;
	shf.l.wrap.b32 	%r511, %r490, %r490, 30;
	shf.l.wrap.b32 	%r512, %r510, %r510, 5;
	and.b32  	%r513, %r500, %r511;
	not.b32 	%r514, %r500;
	and.b32  	%r515, %r501, %r514;
	or.b32  	%r516, %r513, %r515;
	add.s32 	%r517, %r491, %r516;
	add.s32 	%r518, %r517, %r512;
	add.s32 	%r519, %r518, %r486;
	add.s32 	%r520, %r519, 1518500249;
	shf.l.wrap.b32 	%r521, %r500, %r500, 30;
	shf.l.wrap.b32 	%r522, %r520, %r520, 5;
	and.b32  	%r523, %r510, %r521;
	not.b32 	%r524, %r510;
	and.b32  	%r525, %r511, %r524;
	or.b32  	%r526, %r523, %r525;
	ld.local.v4.u32 	{%r527, %r528, %r529, %r530}, [%rd7+32];
	add.s32 	%r531, %r501, %r526;
	add.s32 	%r532, %r531, %r522;
	add.s32 	%r533, %r532, %r527;
	add.s32 	%r534, %r533, 1518500249;
	shf.l.wrap.b32 	%r535, %r510, %r510, 30;
	shf.l.wrap.b32 	%r536, %r534, %r534, 5;
	and.b32  	%r537, %r520, %r535;
	not.b32 	%r538, %r520;
	and.b32  	%r539, %r521, %r538;
	or.b32  	%r540, %r537, %r539;
	add.s32 	%r541, %r511, %r540;
	add.s32 	%r542, %r541, %r536;
	add.s32 	%r543, %r542, %r528;
	add.s32 	%r544, %r543, 1518500249;
	shf.l.wrap.b32 	%r545, %r520, %r520, 30;
	shf.l.wrap.b32 	%r546, %r544, %r544, 5;
	and.b32  	%r547, %r534, %r545;
	not.b32 	%r548, %r534;
	and.b32  	%r549, %r535, %r548;
	or.b32  	%r550, %r547, %r549;
	add.s32 	%r551, %r521, %r550;
	add.s32 	%r552, %r551, %r546;
	add.s32 	%r553, %r552, %r529;
	add.s32 	%r554, %r553, 1518500249;
	shf.l.wrap.b32 	%r555, %r534, %r534, 30;
	shf.l.wrap.b32 	%r556, %r554, %r554, 5;
	and.b32  	%r557, %r544, %r555;
	not.b32 	%r558, %r544;
	and.b32  	%r559, %r545, %r558;
	or.b32  	%r560, %r557, %r559;
	add.s32 	%r561, %r535, %r560;
	add.s32 	%r562, %r561, %r556;
	add.s32 	%r563, %r562, %r530;
	add.s32 	%r564, %r563, 1518500249;
	shf.l.wrap.b32 	%r565, %r544, %r544, 30;
	shf.l.wrap.b32 	%r566, %r564, %r564, 5;
	and.b32  	%r567, %r554, %r565;
	not.b32 	%r568, %r554;
	and.b32  	%r569, %r555, %r568;
	or.b32  	%r570, %r567, %r569;
	ld.local.v4.u32 	{%r571, %r572, %r573, %r574}, [%rd7+48];
	add.s32 	%r575, %r545, %r570;
	add.s32 	%r576, %r575, %r566;
	add.s32 	%r577, %r576, %r571;
	add.s32 	%r578, %r577, 1518500249;
	shf.l.wrap.b32 	%r579, %r554, %r554, 30;
	shf.l.wrap.b32 	%r580, %r578, %r578, 5;
	and.b32  	%r581, %r564, %r579;
	not.b32 	%r582, %r564;
	and.b32  	%r583, %r565, %r582;
	or.b32  	%r584, %r581, %r583;
	add.s32 	%r585, %r555, %r584;
	add.s32 	%r586, %r585, %r580;
	add.s32 	%r587, %r586, %r572;
	add.s32 	%r588, %r587, 1518500249;
	shf.l.wrap.b32 	%r589, %r564, %r564, 30;
	shf.l.wrap.b32 	%r590, %r588, %r588, 5;
	and.b32  	%r591, %r578, %r589;
	not.b32 	%r592, %r578;
	and.b32  	%r593, %r579, %r592;
	or.b32  	%r594, %r591, %r593;
	add.s32 	%r595, %r565, %r594;
	add.s32 	%r596, %r595, %r590;
	add.s32 	%r597, %r596, %r573;
	add.s32 	%r598, %r597, 1518500249;
	shf.l.wrap.b32 	%r599, %r578, %r578, 30;
	shf.l.wrap.b32 	%r600, %r598, %r598, 5;
	and.b32  	%r601, %r588, %r599;
	not.b32 	%r602, %r588;
	and.b32  	%r603, %r589, %r602;
	or.b32  	%r604, %r601, %r603;
	add.s32 	%r605, %r579, %r604;
	add.s32 	%r606, %r605, %r600;
	add.s32 	%r607, %r606, %r574;
	add.s32 	%r608, %r607, 1518500249;
	shf.l.wrap.b32 	%r609, %r588, %r588, 30;
	shf.l.wrap.b32 	%r610, %r608, %r608, 5;
	and.b32  	%r611, %r598, %r609;
	not.b32 	%r612, %r598;
	and.b32  	%r613, %r599, %r612;
	or.b32  	%r614, %r611, %r613;
	ld.local.v4.u32 	{%r615, %r616, %r617, %r618}, [%rd7+64];
	add.s32 	%r619, %r589, %r614;
	add.s32 	%r620, %r619, %r610;
	add.s32 	%r621, %r620, %r615;
	add.s32 	%r622, %r621, 1518500249;
	shf.l.wrap.b32 	%r623, %r598, %r598, 30;
	shf.l.wrap.b32 	%r624, %r622, %r622, 5;
	and.b32  	%r625, %r608, %r623;
	not.b32 	%r626, %r608;
	and.b32  	%r627, %r609, %r626;
	or.b32  	%r628, %r625, %r627;
	add.s32 	%r629, %r599, %r628;
	add.s32 	%r630, %r629, %r624;
	add.s32 	%r631, %r630, %r616;
	add.s32 	%r632, %r631, 1518500249;
	shf.l.wrap.b32 	%r633, %r608, %r608, 30;
	shf.l.wrap.b32 	%r634, %r632, %r632, 5;
	and.b32  	%r635, %r622, %r633;
	not.b32 	%r636, %r622;
	and.b32  	%r637, %r623, %r636;
	or.b32  	%r638, %r635, %r637;
	add.s32 	%r639, %r609, %r638;
	add.s32 	%r640, %r639, %r634;
	add.s32 	%r641, %r640, %r617;
	add.s32 	%r642, %r641, 1518500249;
	shf.l.wrap.b32 	%r643, %r622, %r622, 30;
	shf.l.wrap.b32 	%r644, %r642, %r642, 5;
	and.b32  	%r645, %r632, %r643;
	not.b32 	%r646, %r632;
	and.b32  	%r647, %r633, %r646;
	or.b32  	%r648, %r645, %r647;
	add.s32 	%r649, %r623, %r648;
	add.s32 	%r650, %r649, %r644;
	add.s32 	%r651, %r650, %r618;
	add.s32 	%r652, %r651, 1518500249;
	shf.l.wrap.b32 	%r653, %r632, %r632, 30;
	shf.l.wrap.b32 	%r654, %r652, %r652, 5;
	xor.b32  	%r655, %r653, %r643;
	xor.b32  	%r656, %r655, %r642;
	ld.local.v4.u32 	{%r657, %r658, %r659, %r660}, [%rd7+80];
	add.s32 	%r661, %r633, %r656;
	add.s32 	%r662, %r661, %r654;
	add.s32 	%r663, %r662, %r657;
	add.s32 	%r664, %r663, 1859775393;
	shf.l.wrap.b32 	%r665, %r642, %r642, 30;
	shf.l.wrap.b32 	%r666, %r664, %r664, 5;
	xor.b32  	%r667, %r665, %r653;
	xor.b32  	%r668, %r667, %r652;
	add.s32 	%r669, %r643, %r668;
	add.s32 	%r670, %r669, %r666;
	add.s32 	%r671, %r670, %r658;
	add.s32 	%r672, %r671, 1859775393;
	shf.l.wrap.b32 	%r673, %r652, %r652, 30;
	shf.l.wrap.b32 	%r674, %r672, %r672, 5;
	xor.b32  	%r675, %r673, %r665;
	xor.b32  	%r676, %r675, %r664;
	add.s32 	%r677, %r653, %r676;
	add.s32 	%r678, %r677, %r674;
	add.s32 	%r679, %r678, %r659;
	add.s32 	%r680, %r679, 1859775393;
	shf.l.wrap.b32 	%r681, %r664, %r664, 30;
	shf.l.wrap.b32 	%r682, %r680, %r680, 5;
	xor.b32  	%r683, %r681, %r673;
	xor.b32  	%r684, %r683, %r672;
	add.s32 	%r685, %r665, %r684;
	add.s32 	%r686, %r685, %r682;
	add.s32 	%r687, %r686, %r660;
	add.s32 	%r688, %r687, 1859775393;
	shf.l.wrap.b32 	%r689, %r672, %r672, 30;
	shf.l.wrap.b32 	%r690, %r688, %r688, 5;
	xor.b32  	%r691, %r689, %r681;
	xor.b32  	%r692, %r691, %r680;
	ld.local.v4.u32 	{%r693, %r694, %r695, %r696}, [%rd7+96];
	add.s32 	%r697, %r673, %r692;
	add.s32 	%r698, %r697, %r690;
	add.s32 	%r699, %r698, %r693;
	add.s32 	%r700, %r699, 1859775393;
	shf.l.wrap.b32 	%r701, %r680, %r680, 30;
	shf.l.wrap.b32 	%r702, %r700, %r700, 5;
	xor.b32  	%r703, %r701, %r689;
	xor.b32  	%r704, %r703, %r688;
	add.s32 	%r705, %r681, %r704;
	add.s32 	%r706, %r705, %r702;
	add.s32 	%r707, %r706, %r694;
	add.s32 	%r708, %r707, 1859775393;
	shf.l.wrap.b32 	%r709, %r688, %r688, 30;
	shf.l.wrap.b32 	%r710, %r708, %r708, 5;
	xor.b32  	%r711, %r709, %r701;
	xor.b32  	%r712, %r711, %r700;
	add.s32 	%r713, %r689, %r712;
	add.s32 	%r714, %r713, %r710;
	add.s32 	%r715, %r714, %r695;
	add.s32 	%r716, %r715, 1859775393;
	shf.l.wrap.b32 	%r717, %r700, %r700, 30;
	shf.l.wrap.b32 	%r718, %r716, %r716, 5;
	xor.b32  	%r719, %r717, %r709;
	xor.b32  	%r720, %r719, %r708;
	add.s32 	%r721, %r701, %r720;
	add.s32 	%r722, %r721, %r718;
	add.s32 	%r723, %r722, %r696;
	add.s32 	%r724, %r723, 1859775393;
	shf.l.wrap.b32 	%r725, %r708, %r708, 30;
	shf.l.wrap.b32 	%r726, %r724, %r724, 5;
	xor.b32  	%r727, %r725, %r717;
	xor.b32  	%r728, %r727, %r716;
	ld.local.v4.u32 	{%r729, %r730, %r731, %r732}, [%rd7+112];
	add.s32 	%r733, %r709, %r728;
	add.s32 	%r734, %r733, %r726;
	add.s32 	%r735, %r734, %r729;
	add.s32 	%r736, %r735, 1859775393;
	shf.l.wrap.b32 	%r737, %r716, %r716, 30;
	shf.l.wrap.b32 	%r738, %r736, %r736, 5;
	xor.b32  	%r739, %r737, %r725;
	xor.b32  	%r740, %r739, %r724;
	add.s32 	%r741, %r717, %r740;
	add.s32 	%r742, %r741, %r738;
	add.s32 	%r743, %r742, %r730;
	add.s32 	%r744, %r743, 1859775393;
	shf.l.wrap.b32 	%r745, %r724, %r724, 30;
	shf.l.wrap.b32 	%r746, %r744, %r744, 5;
	xor.b32  	%r747, %r745, %r737;
	xor.b32  	%r748, %r747, %r736;
	add.s32 	%r749, %r725, %r748;
	add.s32 	%r750, %r749, %r746;
	add.s32 	%r751, %r750, %r731;
	add.s32 	%r752, %r751, 1859775393;
	shf.l.wrap.b32 	%r753, %r736, %r736, 30;
	shf.l.wrap.b32 	%r754, %r752, %r752, 5;
	xor.b32  	%r755, %r753, %r745;
	xor.b32  	%r756, %r755, %r744;
	add.s32 	%r757, %r737, %r756;
	add.s32 	%r758, %r757, %r754;
	add.s32 	%r759, %r758, %r732;
	add.s32 	%r760, %r759, 1859775393;
	shf.l.wrap.b32 	%r761, %r744, %r744, 30;
	shf.l.wrap.b32 	%r762, %r760, %r760, 5;
	xor.b32  	%r763, %r761, %r753;
	xor.b32  	%r764, %r763, %r752;
	ld.local.v4.u32 	{%r765, %r766, %r767, %r768}, [%rd7+128];
	add.s32 	%r769, %r745, %r764;
	add.s32 	%r770, %r769, %r762;
	add.s32 	%r771, %r770, %r765;
	add.s32 	%r772, %r771, 1859775393;
	shf.l.wrap.b32 	%r773, %r752, %r752, 30;
	shf.l.wrap.b32 	%r774, %r772, %r772, 5;
	xor.b32  	%r775, %r773, %r761;
	xor.b32  	%r776, %r775, %r760;
	add.s32 	%r777, %r753, %r776;
	add.s32 	%r778, %r777, %r774;
	add.s32 	%r779, %r778, %r766;
	add.s32 	%r780, %r779, 1859775393;
	shf.l.wrap.b32 	%r781, %r760, %r760, 30;
	shf.l.wrap.b32 	%r782, %r780, %r780, 5;
	xor.b32  	%r783, %r781, %r773;
	xor.b32  	%r784, %r783, %r772;
	add.s32 	%r785, %r761, %r784;
	add.s32 	%r786, %r785, %r782;
	add.s32 	%r787, %r786, %r767;
	add.s32 	%r788, %r787, 1859775393;
	shf.l.wrap.b32 	%r789, %r772, %r772, 30;
	shf.l.wrap.b32 	%r790, %r788, %r788, 5;
	xor.b32  	%r791, %r789, %r781;
	xor.b32  	%r792, %r791, %r780;
	add.s32 	%r793, %r773, %r792;
	add.s32 	%r794, %r793, %r790;
	add.s32 	%r795, %r794, %r768;
	add.s32 	%r796, %r795, 1859775393;
	shf.l.wrap.b32 	%r797, %r780, %r780, 30;
	shf.l.wrap.b32 	%r798, %r796, %r796, 5;
	xor.b32  	%r799, %r797, %r789;
	xor.b32  	%r800, %r799, %r788;
	ld.local.v4.u32 	{%r801, %r802, %r803, %r804}, [%rd7+144];
	add.s32 	%r805, %r781, %r800;
	add.s32 	%r806, %r805, %r798;
	add.s32 	%r807, %r806, %r801;
	add.s32 	%r808, %r807, 1859775393;
	shf.l.wrap.b32 	%r809, %r788, %r788, 30;
	shf.l.wrap.b32 	%r810, %r808, %r808, 5;
	xor.b32  	%r811, %r809, %r797;
	xor.b32  	%r812, %r811, %r796;
	add.s32 	%r813, %r789, %r812;
	add.s32 	%r814, %r813, %r810;
	add.s32 	%r815, %r814, %r802;
	add.s32 	%r816, %r815, 1859775393;
	shf.l.wrap.b32 	%r817, %r796, %r796, 30;
	shf.l.wrap.b32 	%r818, %r816, %r816, 5;
	xor.b32  	%r819, %r817, %r809;
	xor.b32  	%r820, %r819, %r808;
	add.s32 	%r821, %r797, %r820;
	add.s32 	%r822, %r821, %r818;
	add.s32 	%r823, %r822, %r803;
	add.s32 	%r824, %r823, 1859775393;
	shf.l.wrap.b32 	%r825, %r808, %r808, 30;
	shf.l.wrap.b32 	%r826, %r824, %r824, 5;
	xor.b32  	%r827, %r825, %r817;
	xor.b32  	%r828, %r827, %r816;
	add.s32 	%r829, %r809, %r828;
	add.s32 	%r830, %r829, %r826;
	add.s32 	%r831, %r830, %r804;
	add.s32 	%r832, %r831, 1859775393;
	shf.l.wrap.b32 	%r833, %r816, %r816, 30;
	shf.l.wrap.b32 	%r834, %r832, %r832, 5;
	or.b32  	%r835, %r833, %r825;
	and.b32  	%r836, %r824, %r835;
	and.b32  	%r837, %r833, %r825;
	or.b32  	%r838, %r836, %r837;
	ld.local.v4.u32 	{%r839, %r840, %r841, %r842}, [%rd7+160];
	add.s32 	%r843, %r817, %r838;
	add.s32 	%r844, %r843, %r834;
	add.s32 	%r845, %r844, %r839;
	add.s32 	%r846, %r845, -1894007588;
	shf.l.wrap.b32 	%r847, %r824, %r824, 30;
	shf.l.wrap.b32 	%r848, %r846, %r846, 5;
	or.b32  	%r849, %r847, %r833;
	and.b32  	%r850, %r832, %r849;
	and.b32  	%r851, %r847, %r833;
	or.b32  	%r852, %r850, %r851;
	add.s32 	%r853, %r825, %r852;
	add.s32 	%r854, %r853, %r848;
	add.s32 	%r855, %r854, %r840;
	add.s32 	%r856, %r855, -1894007588;
	shf.l.wrap.b32 	%r857, %r832, %r832, 30;
	shf.l.wrap.b32 	%r858, %r856, %r856, 5;
	or.b32  	%r859, %r857, %r847;
	and.b32  	%r860, %r846, %r859;
	and.b32  	%r861, %r857, %r847;
	or.b32  	%r862, %r860, %r861;
	add.s32 	%r863, %r833, %r862;
	add.s32 	%r864, %r863, %r858;
	add.s32 	%r865, %r864, %r841;
	add.s32 	%r866, %r865, -1894007588;
	shf.l.wrap.b32 	%r867, %r846, %r846, 30;
	shf.l.wrap.b32 	%r868, %r866, %r866, 5;
	or.b32  	%r869, %r867, %r857;
	and.b32  	%r870, %r856, %r869;
	and.b32  	%r871, %r867, %r857;
	or.b32  	%r872, %r870, %r871;
	add.s32 	%r873, %r847, %r872;
	add.s32 	%r874, %r873, %r868;
	add.s32 	%r875, %r874, %r842;
	add.s32 	%r876, %r875, -1894007588;
	shf.l.wrap.b32 	%r877, %r856, %r856, 30;
	shf.l.wrap.b32 	%r878, %r876, %r876, 5;
	or.b32  	%r879, %r877, %r867;
	and.b32  	%r880, %r866, %r879;
	and.b32  	%r881, %r877, %r867;
	or.b32  	%r882, %r880, %r881;
	ld.local.v4.u32 	{%r883, %r884, %r885, %r886}, [%rd7+176];
	add.s32 	%r887, %r857, %r882;
	add.s32 	%r888, %r887, %r878;
	add.s32 	%r889, %r888, %r883;
	add.s32 	%r890, %r889, -1894007588;
	shf.l.wrap.b32 	%r891, %r866, %r866, 30;
	shf.l.wrap.b32 	%r892, %r890, %r890, 5;
	or.b32  	%r893, %r891, %r877;
	and.b32  	%r894, %r876, %r893;
	and.b32  	%r895, %r891, %r877;
	or.b32  	%r896, %r894, %r895;
	add.s32 	%r897, %r867, %r896;
	add.s32 	%r898, %r897, %r892;
	add.s32 	%r899, %r898, %r884;
	add.s32 	%r900, %r899, -1894007588;
	shf.l.wrap.b32 	%r901, %r876, %r876, 30;
	shf.l.wrap.b32 	%r902, %r900, %r900, 5;
	or.b32  	%r903, %r901, %r891;
	and.b32  	%r904, %r890, %r903;
	and.b32  	%r905, %r901, %r891;
	or.b32  	%r906, %r904, %r905;
	add.s32 	%r907, %r877, %r906;
	add.s32 	%r908, %r907, %r902;
	add.s32 	%r909, %r908, %r885;
	add.s32 	%r910, %r909, -1894007588;
	shf.l.wrap.b32 	%r911, %r890, %r890, 30;
	shf.l.wrap.b32 	%r912, %r910, %r910, 5;
	or.b32  	%r913, %r911, %r901;
	and.b32  	%r914, %r900, %r913;
	and.b32  	%r915, %r911, %r901;
	or.b32  	%r916, %r914, %r915;
	add.s32 	%r917, %r891, %r916;
	add.s32 	%r918, %r917, %r912;
	add.s32 	%r919, %r918, %r886;
	add.s32 	%r920, %r919, -1894007588;
	shf.l.wrap.b32 	%r921, %r900, %r900, 30;
	shf.l.wrap.b32 	%r922, %r920, %r920, 5;
	or.b32  	%r923, %r921, %r911;
	and.b32  	%r924, %r910, %r923;
	and.b32  	%r925, %r921, %r911;
	or.b32  	%r926, %r924, %r925;
	ld.local.v4.u32 	{%r927, %r928, %r929, %r930}, [%rd7+192];
	add.s32 	%r931, %r901, %r926;
	add.s32 	%r932, %r931, %r922;
	add.s32 	%r933, %r932, %r927;
	add.s32 	%r934, %r933, -1894007588;
	shf.l.wrap.b32 	%r935, %r910, %r910, 30;
	shf.l.wrap.b32 	%r936, %r934, %r934, 5;
	or.b32  	%r937, %r935, %r921;
	and.b32  	%r938, %r920, %r937;
	and.b32  	%r939, %r935, %r921;
	or.b32  	%r940, %r938, %r939;
	add.s32 	%r941, %r911, %r940;
	add.s32 	%r942, %r941, %r936;
	add.s32 	%r943, %r942, %r928;
	add.s32 	%r944, %r943, -1894007588;
	shf.l.wrap.b32 	%r945, %r920, %r920, 30;
	shf.l.wrap.b32 	%r946, %r944, %r944, 5;
	or.b32  	%r947, %r945, %r935;
	and.b32  	%r948, %r934, %r947;
	and.b32  	%r949, %r945, %r935;
	or.b32  	%r950, %r948, %r949;
	add.s32 	%r951, %r921, %r950;
	add.s32 	%r952, %r951, %r946;
	add.s32 	%r953, %r952, %r929;
	add.s32 	%r954, %r953, -1894007588;
	shf.l.wrap.b32 	%r955, %r934, %r934, 30;
	shf.l.wrap.b32 	%r956, %r954, %r954, 5;
	or.b32  	%r957, %r955, %r945;
	and.b32  	%r958, %r944, %r957;
	and.b32  	%r959, %r955, %r945;
	or.b32  	%r960, %r958, %r959;
	add.s32 	%r961, %r935, %r960;
	add.s32 	%r962, %r961, %r956;
	add.s32 	%r963, %r962, %r930;
	add.s32 	%r964, %r963, -1894007588;
	shf.l.wrap.b32 	%r965, %r944, %r944, 30;
	shf.l.wrap.b32 	%r966, %r964, %r964, 5;
	or.b32  	%r967, %r965, %r955;
	and.b32  	%r968, %r954, %r967;
	and.b32  	%r969, %r965, %r955;
	or.b32  	%r970, %r968, %r969;
	ld.local.v4.u32 	{%r971, %r972, %r973, %r974}, [%rd7+208];
	add.s32 	%r975, %r945, %r970;
	add.s32 	%r976, %r975, %r966;
	add.s32 	%r977, %r976, %r971;
	add.s32 	%r978, %r977, -1894007588;
	shf.l.wrap.b32 	%r979, %r954, %r954, 30;
	shf.l.wrap.b32 	%r980, %r978, %r978, 5;
	or.b32  	%r981, %r979, %r965;
	and.b32  	%r982, %r964, %r981;
	and.b32  	%r983, %r979, %r965;
	or.b32  	%r984, %r982, %r983;
	add.s32 	%r985, %r955, %r984;
	add.s32 	%r986, %r985, %r980;
	add.s32 	%r987, %r986, %r972;
	add.s32 	%r988, %r987, -1894007588;
	shf.l.wrap.b32 	%r989, %r964, %r964, 30;
	shf.l.wrap.b32 	%r990, %r988, %r988, 5;
	or.b32  	%r991, %r989, %r979;
	and.b32  	%r992, %r978, %r991;
	and.b32  	%r993, %r989, %r979;
	or.b32  	%r994, %r992, %r993;
	add.s32 	%r995, %r965, %r994;
	add.s32 	%r996, %r995, %r990;
	add.s32 	%r997, %r996, %r973;
	add.s32 	%r998, %r997, -1894007588;
	shf.l.wrap.b32 	%r999, %r978, %r978, 30;
	shf.l.wrap.b32 	%r1000, %r998, %r998, 5;
	or.b32  	%r1001, %r999, %r989;
	and.b32  	%r1002, %r988, %r1001;
	and.b32  	%r1003, %r999, %r989;
	or.b32  	%r1004, %r1002, %r1003;
	add.s32 	%r1005, %r979, %r1004;
	add.s32 	%r1006, %r1005, %r1000;
	add.s32 	%r1007, %r1006, %r974;
	add.s32 	%r1008, %r1007, -1894007588;
	shf.l.wrap.b32 	%r1009, %r988, %r988, 30;
	shf.l.wrap.b32 	%r1010, %r1008, %r1008, 5;
	or.b32  	%r1011, %r1009, %r999;
	and.b32  	%r1012, %r998, %r1011;
	and.b32  	%r1013, %r1009, %r999;
	or.b32  	%r1014, %r1012, %r1013;
	ld.local.v4.u32 	{%r1015, %r1016, %r1017, %r1018}, [%rd7+224];
	add.s32 	%r1019, %r989, %r1014;
	add.s32 	%r1020, %r1019, %r1010;
	add.s32 	%r1021, %r1020, %r1015;
	add.s32 	%r1022, %r1021, -1894007588;
	shf.l.wrap.b32 	%r1023, %r998, %r998, 30;
	shf.l.wrap.b32 	%r1024, %r1022, %r1022, 5;
	or.b32  	%r1025, %r1023, %r1009;
	and.b32  	%r1026, %r1008, %r1025;
	and.b32  	%r1027, %r1023, %r1009;
	or.b32  	%r1028, %r1026, %r1027;
	add.s32 	%r1029, %r999, %r1028;
	add.s32 	%r1030, %r1029, %r1024;
	add.s32 	%r1031, %r1030, %r1016;
	add.s32 	%r1032, %r1031, -1894007588;
	shf.l.wrap.b32 	%r1033, %r1008, %r1008, 30;
	shf.l.wrap.b32 	%r1034, %r1032, %r1032, 5;
	or.b32  	%r1035, %r1033, %r1023;
	and.b32  	%r1036, %r1022, %r1035;
	and.b32  	%r1037, %r1033, %r1023;
	or.b32  	%r1038, %r1036, %r1037;
	add.s32 	%r1039, %r1009, %r1038;
	add.s32 	%r1040, %r1039, %r1034;
	add.s32 	%r1041, %r1040, %r1017;
	add.s32 	%r1042, %r1041, -1894007588;
	shf.l.wrap.b32 	%r1043, %r1022, %r1022, 30;
	shf.l.wrap.b32 	%r1044, %r1042, %r1042, 5;
	or.b32  	%r1045, %r1043, %r1033;
	and.b32  	%r1046, %r1032, %r1045;
	and.b32  	%r1047, %r1043, %r1033;
	or.b32  	%r1048, %r1046, %r1047;
	add.s32 	%r1049, %r1023, %r1048;
	add.s32 	%r1050, %r1049, %r1044;
	add.s32 	%r1051, %r1050, %r1018;
	add.s32 	%r1052, %r1051, -1894007588;
	shf.l.wrap.b32 	%r1053, %r1032, %r1032, 30;
	shf.l.wrap.b32 	%r1054, %r1052, %r1052, 5;
	xor.b32  	%r1055, %r1053, %r1043;
	xor.b32  	%r1056, %r1055, %r1042;
	ld.local.v4.u32 	{%r1057, %r1058, %r1059, %r1060}, [%rd7+240];
	add.s32 	%r1061, %r1033, %r1056;
	add.s32 	%r1062, %r1061, %r1054;
	add.s32 	%r1063, %r1062, %r1057;
	add.s32 	%r1064, %r1063, -899497514;
	shf.l.wrap.b32 	%r1065, %r1042, %r1042, 30;
	shf.l.wrap.b32 	%r1066, %r1064, %r1064, 5;
	xor.b32  	%r1067, %r1065, %r1053;
	xor.b32  	%r1068, %r1067, %r1052;
	add.s32 	%r1069, %r1043, %r1068;
	add.s32 	%r1070, %r1069, %r1066;
	add.s32 	%r1071, %r1070, %r1058;
	add.s32 	%r1072, %r1071, -899497514;
	shf.l.wrap.b32 	%r1073, %r1052, %r1052, 30;
	shf.l.wrap.b32 	%r1074, %r1072, %r1072, 5;
	xor.b32  	%r1075, %r1073, %r1065;
	xor.b32  	%r1076, %r1075, %r1064;
	add.s32 	%r1077, %r1053, %r1076;
	add.s32 	%r1078, %r1077, %r1074;
	add.s32 	%r1079, %r1078, %r1059;
	add.s32 	%r1080, %r1079, -899497514;
	shf.l.wrap.b32 	%r1081, %r1064, %r1064, 30;
	shf.l.wrap.b32 	%r1082, %r1080, %r1080, 5;
	xor.b32  	%r1083, %r1081, %r1073;
	xor.b32  	%r1084, %r1083, %r1072;
	add.s32 	%r1085, %r1065, %r1084;
	add.s32 	%r1086, %r1085, %r1082;
	add.s32 	%r1087, %r1086, %r1060;
	add.s32 	%r1088, %r1087, -899497514;
	shf.l.wrap.b32 	%r1089, %r1072, %r1072, 30;
	shf.l.wrap.b32 	%r1090, %r1088, %r1088, 5;
	xor.b32  	%r1091, %r1089, %r1081;
	xor.b32  	%r1092, %r1091, %r1080;
	ld.local.v4.u32 	{%r1093, %r1094, %r1095, %r1096}, [%rd7+256];
	add.s32 	%r1097, %r1073, %r1092;
	add.s32 	%r1098, %r1097, %r1090;
	add.s32 	%r1099, %r1098, %r1093;
	add.s32 	%r1100, %r1099, -899497514;
	shf.l.wrap.b32 	%r1101, %r1080, %r1080, 30;
	shf.l.wrap.b32 	%r1102, %r1100, %r1100, 5;
	xor.b32  	%r1103, %r1101, %r1089;
	xor.b32  	%r1104, %r1103, %r1088;
	add.s32 	%r1105, %r1081, %r1104;
	add.s32 	%r1106, %r1105, %r1102;
	add.s32 	%r1107, %r1106, %r1094;
	add.s32 	%r1108, %r1107, -899497514;
	shf.l.wrap.b32 	%r1109, %r1088, %r1088, 30;
	shf.l.wrap.b32 	%r1110, %r1108, %r1108, 5;
	xor.b32  	%r1111, %r1109, %r1101;
	xor.b32  	%r1112, %r1111, %r1100;
	add.s32 	%r1113, %r1089, %r1112;
	add.s32 	%r1114, %r1113, %r1110;
	add.s32 	%r1115, %r1114, %r1095;
	add.s32 	%r1116, %r1115, -899497514;
	shf.l.wrap.b32 	%r1117, %r1100, %r1100, 30;
	shf.l.wrap.b32 	%r1118, %r1116, %r1116, 5;
	xor.b32  	%r1119, %r1117, %r1109;
	xor.b32  	%r1120, %r1119, %r1108;
	add.s32 	%r1121, %r1101, %r1120;
	add.s32 	%r1122, %r1121, %r1118;
	add.s32 	%r1123, %r1122, %r1096;
	add.s32 	%r1124, %r1123, -899497514;
	shf.l.wrap.b32 	%r1125, %r1108, %r1108, 30;
	shf.l.wrap.b32 	%r1126, %r1124, %r1124, 5;
	xor.b32  	%r1127, %r1125, %r1117;
	xor.b32  	%r1128, %r1127, %r1116;
	ld.local.v4.u32 	{%r1129, %r1130, %r1131, %r1132}, [%rd7+272];
	add.s32 	%r1133, %r1109, %r1128;
	add.s32 	%r1134, %r1133, %r1126;
	add.s32 	%r1135, %r1134, %r1129;
	add.s32 	%r1136, %r1135, -899497514;
	shf.l.wrap.b32 	%r1137, %r1116, %r1116, 30;
	shf.l.wrap.b32 	%r1138, %r1136, %r1136, 5;
	xor.b32  	%r1139, %r1137, %r1125;
	xor.b32  	%r1140, %r1139, %r1124;
	add.s32 	%r1141, %r1117, %r1140;
	add.s32 	%r1142, %r1141, %r1138;
	add.s32 	%r1143, %r1142, %r1130;
	add.s32 	%r1144, %r1143, -899497514;
	shf.l.wrap.b32 	%r1145, %r1124, %r1124, 30;
	shf.l.wrap.b32 	%r1146, %r1144, %r1144, 5;
	xor.b32  	%r1147, %r1145, %r1137;
	xor.b32  	%r1148, %r1147, %r1136;
	add.s32 	%r1149, %r1125, %r1148;
	add.s32 	%r1150, %r1149, %r1146;
	add.s32 	%r1151, %r1150, %r1131;
	add.s32 	%r1152, %r1151, -899497514;
	shf.l.wrap.b32 	%r1153, %r1136, %r1136, 30;
	shf.l.wrap.b32 	%r1154, %r1152, %r1152, 5;
	xor.b32  	%r1155, %r1153, %r1145;
	xor.b32  	%r1156, %r1155, %r1144;
	add.s32 	%r1157, %r1137, %r1156;
	add.s32 	%r1158, %r1157, %r1154;
	add.s32 	%r1159, %r1158, %r1132;
	add.s32 	%r1160, %r1159, -899497514;
	shf.l.wrap.b32 	%r1161, %r1144, %r1144, 30;
	shf.l.wrap.b32 	%r1162, %r1160, %r1160, 5;
	xor.b32  	%r1163, %r1161, %r1153;
	xor.b32  	%r1164, %r1163, %r1152;
	ld.local.v4.u32 	{%r1165, %r1166, %r1167, %r1168}, [%rd7+288];
	add.s32 	%r1169, %r1145, %r1164;
	add.s32 	%r1170, %r1169, %r1162;
	add.s32 	%r1171, %r1170, %r1165;
	add.s32 	%r1172, %r1171, -899497514;
	shf.l.wrap.b32 	%r1173, %r1152, %r1152, 30;
	shf.l.wrap.b32 	%r1174, %r1172, %r1172, 5;
	xor.b32  	%r1175, %r1173, %r1161;
	xor.b32  	%r1176, %r1175, %r1160;
	add.s32 	%r1177, %r1153, %r1176;
	add.s32 	%r1178, %r1177, %r1174;
	add.s32 	%r1179, %r1178, %r1166;
	add.s32 	%r1180, %r1179, -899497514;
	shf.l.wrap.b32 	%r1181, %r1160, %r1160, 30;
	shf.l.wrap.b32 	%r1182, %r1180, %r1180, 5;
	xor.b32  	%r1183, %r1181, %r1173;
	xor.b32  	%r1184, %r1183, %r1172;
	add.s32 	%r1185, %r1161, %r1184;
	add.s32 	%r1186, %r1185, %r1182;
	add.s32 	%r1187, %r1186, %r1167;
	add.s32 	%r1188, %r1187, -899497514;
	shf.l.wrap.b32 	%r1189, %r1172, %r1172, 30;
	shf.l.wrap.b32 	%r1190, %r1188, %r1188, 5;
	xor.b32  	%r1191, %r1189, %r1181;
	xor.b32  	%r1192, %r1191, %r1180;
	add.s32 	%r1193, %r1173, %r1192;
	add.s32 	%r1194, %r1193, %r1190;
	add.s32 	%r1195, %r1194, %r1168;
	add.s32 	%r1196, %r1195, -899497514;
	shf.l.wrap.b32 	%r1197, %r1180, %r1180, 30;
	shf.l.wrap.b32 	%r1198, %r1196, %r1196, 5;
	xor.b32  	%r1199, %r1197, %r1189;
	xor.b32  	%r1200, %r1199, %r1188;
	ld.local.v4.u32 	{%r1201, %r1202, %r1203, %r1204}, [%rd7+304];
	add.s32 	%r1205, %r1181, %r1200;
	add.s32 	%r1206, %r1205, %r1198;
	add.s32 	%r1207, %r1206, %r1201;
	add.s32 	%r1208, %r1207, -899497514;
	shf.l.wrap.b32 	%r1209, %r1188, %r1188, 30;
	shf.l.wrap.b32 	%r1210, %r1208, %r1208, 5;
	xor.b32  	%r1211, %r1209, %r1197;
	xor.b32  	%r1212, %r1211, %r1196;
	add.s32 	%r1213, %r1189, %r1212;
	add.s32 	%r1214, %r1213, %r1210;
	add.s32 	%r1215, %r1214, %r1202;
	add.s32 	%r1216, %r1215, -899497514;
	shf.l.wrap.b32 	%r1217, %r1196, %r1196, 30;
	shf.l.wrap.b32 	%r1218, %r1216, %r1216, 5;
	xor.b32  	%r1219, %r1217, %r1209;
	xor.b32  	%r1220, %r1219, %r1208;
	add.s32 	%r1221, %r1197, %r1220;
	add.s32 	%r1222, %r1221, %r1218;
	add.s32 	%r1223, %r1222, %r1203;
	add.s32 	%r1224, %r1223, -899497514;
	shf.l.wrap.b32 	%r1225, %r1208, %r1208, 30;
	shf.l.wrap.b32 	%r1226, %r1224, %r1224, 5;
	xor.b32  	%r1227, %r1225, %r1217;
	xor.b32  	%r1228, %r1227, %r1216;
	add.s32 	%r1229, %r1209, %r1228;
	add.s32 	%r1230, %r1229, %r1226;
	add.s32 	%r1231, %r1230, %r1204;
	add.s32 	%r1232, %r1231, %r1;
	shf.l.wrap.b32 	%r1233, %r1216, %r1216, 30;
	add.s32 	%r4448, %r1232, -899497514;
	st.local.u32 	[%rd9], %r4448;
	add.s32 	%r4449, %r2, %r1224;
	st.local.u32 	[%rd9+4], %r4449;
	add.s32 	%r4450, %r3, %r1233;
	st.local.u32 	[%rd9+8], %r4450;
	add.s32 	%r4451, %r4, %r1225;
	st.local.u32 	[%rd9+12], %r4451;
	add.s32 	%r4452, %r5, %r1217;
	st.local.u32 	[%rd9+16], %r4452;
	mov.b32 	%r4427, 0;
	mov.u32 	%r4426, %r22;
$L__BB1_21:
	setp.ge.u32 	%p17, %r4426, %r4415;
	@%p17 bra 	$L__BB1_28;
	sub.s32 	%r1234, %r4415, %r4426;
	and.b32  	%r52, %r1234, 3;
	setp.eq.s32 	%p18, %r52, 0;
	mov.u32 	%r4428, %r4427;
	mov.u32 	%r4429, %r4426;
	@%p18 bra 	$L__BB1_26;
	add.s32 	%r4429, %r4426, 1;
	cvt.u64.u32 	%rd67, %r4426;
	add.s64 	%rd20, %rd209, %rd67;
	ld.local.u8 	%rs44, [%rd20];
	add.s32 	%r4428, %r4427, 1;
	cvt.u64.u32 	%rd68, %r4427;
	add.s64 	%rd21, %rd9, %rd68;
	st.local.u8 	[%rd21+28], %rs44;
	setp.eq.s32 	%p19, %r52, 1;
	@%p19 bra 	$L__BB1_26;
	add.s32 	%r4429, %r4426, 2;
	ld.local.u8 	%rs45, [%rd20+1];
	add.s32 	%r4428, %r4427, 2;
	st.local.u8 	[%rd21+29], %rs45;
	setp.eq.s32 	%p20, %r52, 2;
	@%p20 bra 	$L__BB1_26;
	add.s32 	%r4429, %r4426, 3;
	ld.local.u8 	%rs46, [%rd20+2];
	add.s32 	%r4428, %r4427, 3;
	st.local.u8 	[%rd21+30], %rs46;
$L__BB1_26:
	sub.s32 	%r1235, %r4426, %r4415;
	setp.gt.u32 	%p21, %r1235, -4;
	@%p21 bra 	$L__BB1_28;
$L__BB1_27:
	cvt.u64.u32 	%rd69, %r4429;
	add.s64 	%rd70, %rd209, %rd69;
	ld.local.u8 	%rs47, [%rd70];
	cvt.u64.u32 	%rd71, %r4428;
	add.s64 	%rd72, %rd9, %rd71;
	st.local.u8 	[%rd72+28], %rs47;
	ld.local.u8 	%rs48, [%rd70+1];
	st.local.u8 	[%rd72+29], %rs48;
	ld.local.u8 	%rs49, [%rd70+2];
	st.local.u8 	[%rd72+30], %rs49;
	add.s32 	%r4429, %r4429, 4;
	ld.local.u8 	%rs50, [%rd70+3];
	add.s32 	%r4428, %r4428, 4;
	st.local.u8 	[%rd72+31], %rs50;
	setp.ne.s32 	%p22, %r4429, %r4415;
	@%p22 bra 	$L__BB1_27;
$L__BB1_28:
	shr.u32 	%r1236, %r4416, 24;
	cvt.u16.u32 	%rs1, %r1236;
	shr.u32 	%r1237, %r4416, 16;
	{ .reg .b16 tmp; mov.b32 {tmp, %rs2}, %r4416; }
	shr.u32 	%r1238, %r4416, 8;
	cvt.u16.u32 	%rs3, %r1238;
	cvt.u16.u32 	%rs4, %r4416;
	shr.u32 	%r1239, %r27, 24;
	cvt.u16.u32 	%rs5, %r1239;
	shr.u32 	%r1240, %r27, 16;
	{ .reg .b16 tmp; mov.b32 {tmp, %rs6}, %r27; }
	shr.u32 	%r1241, %r27, 8;
	cvt.u16.u32 	%rs7, %r1241;
	cvt.u16.u32 	%rs8, %r27;
	prmt.b32 	%r1242, %r1241, %r27, 0x3340U;
	prmt.b32 	%r1243, %r1239, %r1240, 0x3340U;
	prmt.b32 	%r1244, %r1243, %r1242, 0x5410U;
	prmt.b32 	%r1245, %r1238, %r4416, 0x3340U;
	prmt.b32 	%r1246, %r1236, %r1237, 0x3340U;
	prmt.b32 	%r1247, %r1246, %r1245, 0x5410U;
	st.local.v2.b32 	[%rd5], {%r1247, %r1244};
	shr.u32 	%r65, %r27, 3;
	and.b32  	%r66, %r65, 63;
	setp.gt.u32 	%p23, %r66, 55;
	selp.b32 	%r67, 120, 56, %p23;
	sub.s32 	%r68, %r67, %r66;
	mov.b16 	%rs51, 128;
	st.local.u8 	[%rd6], %rs51;
	setp.lt.u32 	%p24, %r68, 2;
	@%p24 bra 	$L__BB1_42;
	not.b32 	%r69, %r66;
	add.s32 	%r1249, %r67, %r69;
	sub.s32 	%r1250, %r67, %r66;
	add.s32 	%r1251, %r1250, -2;
	and.b32  	%r70, %r1249, 15;
	setp.lt.u32 	%p25, %r1251, 15;
	mov.b32 	%r4434, 1;
	@%p25 bra 	$L__BB1_32;
	mov.b32 	%r4433, 0;
	mov.b32 	%r4434, 1;
$L__BB1_31:
	.pragma "nounroll";
	cvt.u64.u32 	%rd73, %r4434;
	add.s64 	%rd74, %rd6, %rd73;
	mov.b16 	%rs52, 0;
	st.local.u8 	[%rd74], %rs52;
	st.local.v2.u8 	[%rd74+1], {%rs52, %rs52};
	mov.b32 	%r1254, 0;
	st.local.u32 	[%rd74+3], %r1254;
	st.local.v2.b32 	[%rd74+7], {%r1254, %r1254};
	st.local.u8 	[%rd74+15], %rs52;
	add.s32 	%r4434, %r4434, 16;
	add.s32 	%r4433, %r4433, 16;
	add.s32 	%r1255, %r67, %r69;
	and.b32  	%r1256, %r1255, -16;
	setp.ne.s32 	%p26, %r4433, %r1256;
	@%p26 bra 	$L__BB1_31;
$L__BB1_32:
	setp.eq.s32 	%p27, %r70, 0;
	@%p27 bra 	$L__BB1_42;
	and.b32  	%r76, %r69, 7;
	setp.lt.u32 	%p28, %r70, 8;
	@%p28 bra 	$L__BB1_35;
	cvt.u64.u32 	%rd75, %r4434;
	add.s64 	%rd76, %rd6, %rd75;
	mov.b16 	%rs53, 0;
	st.local.u8 	[%rd76], %rs53;
	st.local.u8 	[%rd76+1], %rs53;
	st.local.u8 	[%rd76+2], %rs53;
	st.local.u8 	[%rd76+3], %rs53;
	st.local.u8 	[%rd76+4], %rs53;
	st.local.u8 	[%rd76+5], %rs53;
	st.local.u8 	[%rd76+6], %rs53;
	st.local.u8 	[%rd76+7], %rs53;
	add.s32 	%r4434, %r4434, 8;
$L__BB1_35:
	setp.eq.s32 	%p29, %r76, 0;
	@%p29 bra 	$L__BB1_42;
	and.b32  	%r79, %r69, 3;
	setp.lt.u32 	%p30, %r76, 4;
	@%p30 bra 	$L__BB1_38;
	cvt.u64.u32 	%rd77, %r4434;
	add.s64 	%rd78, %rd6, %rd77;
	mov.b16 	%rs54, 0;
	st.local.u8 	[%rd78], %rs54;
	st.local.u8 	[%rd78+1], %rs54;
	st.local.u8 	[%rd78+2], %rs54;
	st.local.u8 	[%rd78+3], %rs54;
	add.s32 	%r4434, %r4434, 4;
$L__BB1_38:
	setp.eq.s32 	%p31, %r79, 0;
	@%p31 bra 	$L__BB1_42;
	cvt.u64.u32 	%rd79, %r4434;
	add.s64 	%rd22, %rd6, %rd79;
	mov.b16 	%rs55, 0;
	st.local.u8 	[%rd22], %rs55;
	setp.eq.s32 	%p32, %r79, 1;
	@%p32 bra 	$L__BB1_42;
	mov.b16 	%rs56, 0;
	st.local.u8 	[%rd22+1], %rs56;
	setp.eq.s32 	%p33, %r79, 2;
	@%p33 bra 	$L__BB1_42;
	mov.b16 	%rs57, 0;
	st.local.u8 	[%rd22+2], %rs57;
$L__BB1_42:
	setp.lt.u32 	%p34, %r66, 56;
	shl.b32 	%r1258, %r68, 3;
	add.s32 	%r82, %r27, %r1258;
	setp.lt.u32 	%p35, %r82, %r27;
	st.local.u32 	[%rd9+20], %r82;
	selp.u32 	%r1259, 1, 0, %p35;
	add.s32 	%r1260, %r4416, %r1259;
	shr.u32 	%r1261, %r68, 29;
	add.s32 	%r83, %r1260, %r1261;
	st.local.u32 	[%rd9+24], %r83;
	mov.b32 	%r4453, 0;
	mov.u32 	%r4454, %r66;
	@%p34 bra 	$L__BB1_57;
	sub.s32 	%r4453, 64, %r66;
	xor.b32  	%r1263, %r66, 63;
	and.b32  	%r85, %r4453, 3;
	setp.lt.u32 	%p36, %r1263, 3;
	mov.b32 	%r4439, 0;
	@%p36 bra 	$L__BB1_46;
	mov.b32 	%r4439, 0;
	mov.u32 	%r4438, %r4439;
$L__BB1_45:
	cvt.u64.u32 	%rd80, %r4439;
	add.s64 	%rd81, %rd6, %rd80;
	ld.local.u32 	%r1265, [%rd81];
	bfe.u32 	%r1266, %r1265, 0, 8;
	bfe.u32 	%r1267, %r1265, 8, 8;
	bfe.u32 	%r1268, %r1265, 16, 8;
	bfe.u32 	%r1269, %r1265, 24, 8;
	cvt.u64.u32 	%rd82, %r66;
	add.s64 	%rd83, %rd82, %rd80;
	add.s64 	%rd84, %rd9, %rd83;
	st.local.u8 	[%rd84+28], %r1266;
	add.s32 	%r1270, %r4439, 1;
	cvt.u64.u32 	%rd85, %r1270;
	add.s64 	%rd86, %rd82, %rd85;
	add.s64 	%rd87, %rd9, %rd86;
	st.local.u8 	[%rd87+28], %r1267;
	add.s32 	%r1271, %r4439, 2;
	cvt.u64.u32 	%rd88, %r1271;
	add.s64 	%rd89, %rd82, %rd88;
	add.s64 	%rd90, %rd9, %rd89;
	st.local.u8 	[%rd90+28], %r1268;
	add.s32 	%r1272, %r4439, 3;
	cvt.u64.u32 	%rd91, %r1272;
	add.s64 	%rd92, %rd82, %rd91;
	add.s64 	%rd93, %rd9, %rd92;
	st.local.u8 	[%rd93+28], %r1269;
	add.s32 	%r4439, %r4439, 4;
	add.s32 	%r4438, %r4438, 4;
	and.b32  	%r1273, %r4453, 124;
	setp.ne.s32 	%p37, %r4438, %r1273;
	@%p37 bra 	$L__BB1_45;
$L__BB1_46:
	setp.eq.s32 	%p38, %r85, 0;
	@%p38 bra 	$L__BB1_50;
	cvt.u64.u32 	%rd94, %r4439;
	add.s64 	%rd23, %rd6, %rd94;
	ld.local.u8 	%rs58, [%rd23];
	cvt.u64.u32 	%rd24, %r66;
	add.s64 	%rd95, %rd24, %rd94;
	add.s64 	%rd96, %rd9, %rd95;
	st.local.u8 	[%rd96+28], %rs58;
	setp.eq.s32 	%p39, %r85, 1;
	@%p39 bra 	$L__BB1_50;
	add.s32 	%r1274, %r4439, 1;
	ld.local.u8 	%rs59, [%rd23+1];
	cvt.u64.u32 	%rd97, %r1274;
	add.s64 	%rd98, %rd24, %rd97;
	add.s64 	%rd99, %rd9, %rd98;
	st.local.u8 	[%rd99+28], %rs59;
	setp.eq.s32 	%p40, %r85, 2;
	@%p40 bra 	$L__BB1_50;
	add.s32 	%r1275, %r4439, 2;
	ld.local.u8 	%rs60, [%rd23+2];
	cvt.u64.u32 	%rd100, %r1275;
	add.s64 	%rd101, %rd24, %rd100;
	add.s64 	%rd102, %rd9, %rd101;
	st.local.u8 	[%rd102+28], %rs60;
$L__BB1_50:
	ld.local.u32 	%r1277, [%rd9+28];
	bfe.u32 	%r1278, %r1277, 0, 8;
	bfe.u32 	%r1279, %r1277, 8, 8;
	bfe.u32 	%r1280, %r1277, 16, 8;
	cvt.u16.u32 	%rs61, %r1280;
	shl.b32 	%r1281, %r1278, 24;
	shl.b32 	%r1282, %r1279, 16;
	and.b32  	%r1283, %r1282, 16711680;
	or.b32  	%r1284, %r1283, %r1281;
	and.b16  	%rs62, %rs61, 255;
	mul.wide.u16 	%r1285, %rs62, 256;
	or.b32  	%r1286, %r1284, %r1285;
	bfe.u32 	%r1287, %r1277, 24, 8;
	or.b32  	%r91, %r1286, %r1287;
	ld.local.u32 	%r1288, [%rd9+32];
	bfe.u32 	%r1289, %r1288, 0, 8;
	bfe.u32 	%r1290, %r1288, 8, 8;
	bfe.u32 	%r1291, %r1288, 16, 8;
	cvt.u16.u32 	%rs63, %r1291;
	shl.b32 	%r1292, %r1289, 24;
	shl.b32 	%r1293, %r1290, 16;
	and.b32  	%r1294, %r1293, 16711680;
	or.b32  	%r1295, %r1294, %r1292;
	and.b16  	%rs64, %rs63, 255;
	mul.wide.u16 	%r1296, %rs64, 256;
	or.b32  	%r1297, %r1295, %r1296;
	bfe.u32 	%r1298, %r1288, 24, 8;
	or.b32  	%r1299, %r1297, %r1298;
	ld.local.u32 	%r1300, [%rd9+36];
	bfe.u32 	%r1301, %r1300, 0, 8;
	bfe.u32 	%r1302, %r1300, 8, 8;
	bfe.u32 	%r1303, %r1300, 16, 8;
	cvt.u16.u32 	%rs65, %r1303;
	shl.b32 	%r1304, %r1301, 24;
	shl.b32 	%r1305, %r1302, 16;
	and.b32  	%r1306, %r1305, 16711680;
	or.b32  	%r1307, %r1306, %r1304;
	and.b16  	%rs66, %rs65, 255;
	mul.wide.u16 	%r1308, %rs66, 256;
	or.b32  	%r1309, %r1307, %r1308;
	bfe.u32 	%r1310, %r1300, 24, 8;
	or.b32  	%r1311, %r1309, %r1310;
	ld.local.u32 	%r1312, [%rd9+40];
	bfe.u32 	%r1313, %r1312, 0, 8;
	bfe.u32 	%r1314, %r1312, 8, 8;
	bfe.u32 	%r1315, %r1312, 16, 8;
	cvt.u16.u32 	%rs67, %r1315;
	shl.b32 	%r1316, %r1313, 24;
	shl.b32 	%r1317, %r1314, 16;
	and.b32  	%r1318, %r1317, 16711680;
	or.b32  	%r1319, %r1318, %r1316;
	and.b16  	%rs68, %rs67, 255;
	mul.wide.u16 	%r1320, %rs68, 256;
	or.b32  	%r1321, %r1319, %r1320;
	bfe.u32 	%r1322, %r1312, 24, 8;
	or.b32  	%r1323, %r1321, %r1322;
	st.local.v4.u32 	[%rd4], {%r91, %r1299, %r1311, %r1323};
	ld.local.u32 	%r1324, [%rd9+44];
	bfe.u32 	%r1325, %r1324, 0, 8;
	bfe.u32 	%r1326, %r1324, 8, 8;
	bfe.u32 	%r1327, %r1324, 16, 8;
	cvt.u16.u32 	%rs69, %r1327;
	shl.b32 	%r1328, %r1325, 24;
	shl.b32 	%r1329, %r1326, 16;
	and.b32  	%r1330, %r1329, 16711680;
	or.b32  	%r1331, %r1330, %r1328;
	and.b16  	%rs70, %rs69, 255;
	mul.wide.u16 	%r1332, %rs70, 256;
	or.b32  	%r1333, %r1331, %r1332;
	bfe.u32 	%r1334, %r1324, 24, 8;
	or.b32  	%r1335, %r1333, %r1334;
	ld.local.u32 	%r1336, [%rd9+48];
	bfe.u32 	%r1337, %r1336, 0, 8;
	bfe.u32 	%r1338, %r1336, 8, 8;
	bfe.u32 	%r1339, %r1336, 16, 8;
	cvt.u16.u32 	%rs71, %r1339;
	shl.b32 	%r1340, %r1337, 24;
	shl.b32 	%r1341, %r1338, 16;
	and.b32  	%r1342, %r1341, 16711680;
	or.b32  	%r1343, %r1342, %r1340;
	and.b16  	%rs72, %rs71, 255;
	mul.wide.u16 	%r1344, %rs72, 256;
	or.b32  	%r1345, %r1343, %r1344;
	bfe.u32 	%r1346, %r1336, 24, 8;
	or.b32  	%r1347, %r1345, %r1346;
	ld.local.u32 	%r1348, [%rd9+52];
	bfe.u32 	%r1349, %r1348, 0, 8;
	bfe.u32 	%r1350, %r1348, 8, 8;
	bfe.u32 	%r1351, %r1348, 16, 8;
	cvt.u16.u32 	%rs73, %r1351;
	shl.b32 	%r1352, %r1349, 24;
	shl.b32 	%r1353, %r1350, 16;
	and.b32  	%r1354, %r1353, 16711680;
	or.b32  	%r1355, %r1354, %r1352;
	and.b16  	%rs74, %rs73, 255;
	mul.wide.u16 	%r1356, %rs74, 256;
	or.b32  	%r1357, %r1355, %r1356;
	bfe.u32 	%r1358, %r1348, 24, 8;
	or.b32  	%r1359, %r1357, %r1358;
	ld.local.u32 	%r1360, [%rd9+56];
	bfe.u32 	%r1361, %r1360, 0, 8;
	bfe.u32 	%r1362, %r1360, 8, 8;
	bfe.u32 	%r1363, %r1360, 16, 8;
	cvt.u16.u32 	%rs75, %r1363;
	shl.b32 	%r1364, %r1361, 24;
	shl.b32 	%r1365, %r1362, 16;
	and.b32  	%r1366, %r1365, 16711680;
	or.b32  	%r1367, %r1366, %r1364;
	and.b16  	%rs76, %rs75, 255;
	mul.wide.u16 	%r1368, %rs76, 256;
	or.b32  	%r1369, %r1367, %r1368;
	bfe.u32 	%r1370, %r1360, 24, 8;
	or.b32  	%r1371, %r1369, %r1370;
	st.local.v4.u32 	[%rd4+16], {%r1335, %r1347, %r1359, %r1371};
	ld.local.u32 	%r1372, [%rd9+60];
	bfe.u32 	%r1373, %r1372, 0, 8;
	bfe.u32 	%r1374, %r1372, 8, 8;
	bfe.u32 	%r1375, %r1372, 16, 8;
	cvt.u16.u32 	%rs77, %r1375;
	shl.b32 	%r1376, %r1373, 24;
	shl.b32 	%r1377, %r1374, 16;
	and.b32  	%r1378, %r1377, 16711680;
	or.b32  	%r1379, %r1378, %r1376;
	and.b16  	%rs78, %rs77, 255;
	mul.wide.u16 	%r1380, %rs78, 256;
	or.b32  	%r1381, %r1379, %r1380;
	bfe.u32 	%r1382, %r1372, 24, 8;
	or.b32  	%r1383, %r1381, %r1382;
	ld.local.u32 	%r1384, [%rd9+64];
	bfe.u32 	%r1385, %r1384, 0, 8;
	bfe.u32 	%r1386, %r1384, 8, 8;
	bfe.u32 	%r1387, %r1384, 16, 8;
	cvt.u16.u32 	%rs79, %r1387;
	shl.b32 	%r1388, %r1385, 24;
	shl.b32 	%r1389, %r1386, 16;
	and.b32  	%r1390, %r1389, 16711680;
	or.b32  	%r1391, %r1390, %r1388;
	and.b16  	%rs80, %rs79, 255;
	mul.wide.u16 	%r1392, %rs80, 256;
	or.b32  	%r1393, %r1391, %r1392;
	bfe.u32 	%r1394, %r1384, 24, 8;
	or.b32  	%r1395, %r1393, %r1394;
	ld.local.u32 	%r1396, [%rd9+68];
	bfe.u32 	%r1397, %r1396, 0, 8;
	bfe.u32 	%r1398, %r1396, 8, 8;
	bfe.u32 	%r1399, %r1396, 16, 8;
	cvt.u16.u32 	%rs81, %r1399;
	shl.b32 	%r1400, %r1397, 24;
	shl.b32 	%r1401, %r1398, 16;
	and.b32  	%r1402, %r1401, 16711680;
	or.b32  	%r1403, %r1402, %r1400;
	and.b16  	%rs82, %rs81, 255;
	mul.wide.u16 	%r1404, %rs82, 256;
	or.b32  	%r1405, %r1403, %r1404;
	bfe.u32 	%r1406, %r1396, 24, 8;
	or.b32  	%r1407, %r1405, %r1406;
	ld.local.u32 	%r1408, [%rd9+72];
	bfe.u32 	%r1409, %r1408, 0, 8;
	bfe.u32 	%r1410, %r1408, 8, 8;
	bfe.u32 	%r1411, %r1408, 16, 8;
	cvt.u16.u32 	%rs83, %r1411;
	shl.b32 	%r1412, %r1409, 24;
	shl.b32 	%r1413, %r1410, 16;
	and.b32  	%r1414, %r1413, 16711680;
	or.b32  	%r1415, %r1414, %r1412;
	and.b16  	%rs84, %rs83, 255;
	mul.wide.u16 	%r1416, %rs84, 256;
	or.b32  	%r1417, %r1415, %r1416;
	bfe.u32 	%r1418, %r1408, 24, 8;
	or.b32  	%r1419, %r1417, %r1418;
	st.local.v4.u32 	[%rd4+32], {%r1383, %r1395, %r1407, %r1419};
	ld.local.u32 	%r1420, [%rd9+76];
	bfe.u32 	%r1421, %r1420, 0, 8;
	bfe.u32 	%r1422, %r1420, 8, 8;
	bfe.u32 	%r1423, %r1420, 16, 8;
	cvt.u16.u32 	%rs85, %r1423;
	shl.b32 	%r1424, %r1421, 24;
	shl.b32 	%r1425, %r1422, 16;
	and.b32  	%r1426, %r1425, 16711680;
	or.b32  	%r1427, %r1426, %r1424;
	and.b16  	%rs86, %rs85, 255;
	mul.wide.u16 	%r1428, %rs86, 256;
	or.b32  	%r1429, %r1427, %r1428;
	bfe.u32 	%r1430, %r1420, 24, 8;
	or.b32  	%r1431, %r1429, %r1430;
	ld.local.u32 	%r1432, [%rd9+80];
	bfe.u32 	%r1433, %r1432, 0, 8;
	bfe.u32 	%r1434, %r1432, 8, 8;
	bfe.u32 	%r1435, %r1432, 16, 8;
	cvt.u16.u32 	%rs87, %r1435;
	shl.b32 	%r1436, %r1433, 24;
	shl.b32 	%r1437, %r1434, 16;
	and.b32  	%r1438, %r1437, 16711680;
	or.b32  	%r1439, %r1438, %r1436;
	and.b16  	%rs88, %rs87, 255;
	mul.wide.u16 	%r1440, %rs88, 256;
	or.b32  	%r1441, %r1439, %r1440;
	bfe.u32 	%r1442, %r1432, 24, 8;
	or.b32  	%r1443, %r1441, %r1442;
	ld.local.u32 	%r1444, [%rd9+84];
	bfe.u32 	%r1445, %r1444, 0, 8;
	bfe.u32 	%r1446, %r1444, 8, 8;
	bfe.u32 	%r1447, %r1444, 16, 8;
	cvt.u16.u32 	%rs89, %r1447;
	shl.b32 	%r1448, %r1445, 24;
	shl.b32 	%r1449, %r1446, 16;
	and.b32  	%r1450, %r1449, 16711680;
	or.b32  	%r1451, %r1450, %r1448;
	and.b16  	%rs90, %rs89, 255;
	mul.wide.u16 	%r1452, %rs90, 256;
	or.b32  	%r1453, %r1451, %r1452;
	bfe.u32 	%r1454, %r1444, 24, 8;
	or.b32  	%r1455, %r1453, %r1454;
	ld.local.u32 	%r1456, [%rd9+88];
	bfe.u32 	%r1457, %r1456, 0, 8;
	bfe.u32 	%r1458, %r1456, 8, 8;
	bfe.u32 	%r1459, %r1456, 16, 8;
	cvt.u16.u32 	%rs91, %r1459;
	shl.b32 	%r1460, %r1457, 24;
	shl.b32 	%r1461, %r1458, 16;
	and.b32  	%r1462, %r1461, 16711680;
	or.b32  	%r1463, %r1462, %r1460;
	and.b16  	%rs92, %rs91, 255;
	mul.wide.u16 	%r1464, %rs92, 256;
	or.b32  	%r1465, %r1463, %r1464;
	bfe.u32 	%r1466, %r1456, 24, 8;
	or.b32  	%r1467, %r1465, %r1466;
	st.local.v4.u32 	[%rd4+48], {%r1431, %r1443, %r1455, %r1467};
	mov.b32 	%r4440, 16;
$L__BB1_51:
	mul.wide.u32 	%rd103, %r4440, 4;
	add.s64 	%rd104, %rd4, %rd103;
	ld.local.u32 	%r1468, [%rd104+-12];
	ld.local.v2.u32 	{%r1469, %r1470}, [%rd104+-32];
	xor.b32  	%r1471, %r1469, %r1468;
	ld.local.v4.u32 	{%r1472, %r1473, %r1474, %r1475}, [%rd104+-64];
	mov.b64 	%rd105, {%r1474, %r1475};
	xor.b32  	%r1476, %r1471, %r1474;
	xor.b32  	%r1477, %r1476, %r1472;
	shf.l.wrap.b32 	%r1478, %r1477, %r1477, 1;
	ld.local.u32 	%r1479, [%rd104+-8];
	xor.b32  	%r1480, %r1470, %r1479;
	xor.b32  	%r1481, %r1480, %r1475;
	xor.b32  	%r1482, %r1481, %r1473;
	shf.l.wrap.b32 	%r1483, %r1482, %r1482, 1;
	st.local.v2.u32 	[%rd104], {%r1478, %r1483};
	ld.local.u32 	%r1484, [%rd104+-4];
	ld.local.u32 	%r1485, [%rd104+-24];
	xor.b32  	%r1486, %r1485, %r1484;
	ld.local.u32 	%r1487, [%rd104+-48];
	xor.b32  	%r1488, %r1486, %r1487;
	cvt.u32.u64 	%r1489, %rd105;
	xor.b32  	%r1490, %r1488, %r1489;
	shf.l.wrap.b32 	%r1491, %r1490, %r1490, 1;
	st.local.u32 	[%rd104+8], %r1491;
	ld.local.u32 	%r1492, [%rd104+-20];
	ld.local.u32 	%r1493, [%rd104+-44];
	xor.b32  	%r1494, %r1492, %r1493;
	{ .reg .b32 tmp; mov.b64 {tmp, %r1495}, %rd105; }
	xor.b32  	%r1496, %r1494, %r1495;
	xor.b32  	%r1497, %r1496, %r1478;
	shf.l.wrap.b32 	%r1498, %r1497, %r1497, 1;
	st.local.u32 	[%rd104+12], %r1498;
	add.s32 	%r4440, %r4440, 4;
	setp.ne.s32 	%p41, %r4440, 80;
	@%p41 bra 	$L__BB1_51;
	shf.l.wrap.b32 	%r1500, %r4448, %r4448, 5;
	and.b32  	%r1501, %r4449, %r4450;
	not.b32 	%r1502, %r4449;
	and.b32  	%r1503, %r4451, %r1502;
	or.b32  	%r1504, %r1501, %r1503;
	add.s32 	%r1505, %r4452, %r1504;
	add.s32 	%r1506, %r1505, %r1500;
	add.s32 	%r1507, %r1506, %r91;
	add.s32 	%r1508, %r1507, 1518500249;
	shf.l.wrap.b32 	%r1509, %r4449, %r4449, 30;
	shf.l.wrap.b32 	%r1510, %r1508, %r1508, 5;
	and.b32  	%r1511, %r4448, %r1509;
	not.b32 	%r1512, %r4448;
	and.b32  	%r1513, %r4450, %r1512;
	or.b32  	%r1514, %r1511, %r1513;
	ld.local.u32 	%r1515, [%rd4+4];
	add.s32 	%r1516, %r4451, %r1514;
	add.s32 	%r1517, %r1516, %r1510;
	add.s32 	%r1518, %r1517, %r1515;
	add.s32 	%r1519, %r1518, 1518500249;
	shf.l.wrap.b32 	%r1520, %r4448, %r4448, 30;
	shf.l.wrap.b32 	%r1521, %r1519, %r1519, 5;
	and.b32  	%r1522, %r1508, %r1520;
	not.b32 	%r1523, %r1508;
	and.b32  	%r1524, %r1509, %r1523;
	or.b32  	%r1525, %r1522, %r1524;
	ld.local.v2.u32 	{%r1526, %r1527}, [%rd4+8];
	add.s32 	%r1528, %r4450, %r1525;
	add.s32 	%r1529, %r1528, %r1521;
	add.s32 	%r1530, %r1529, %r1526;
	add.s32 	%r1531, %r1530, 1518500249;
	shf.l.wrap.b32 	%r1532, %r1508, %r1508, 30;
	shf.l.wrap.b32 	%r1533, %r1531, %r1531, 5;
	and.b32  	%r1534, %r1519, %r1532;
	not.b32 	%r1535, %r1519;
	and.b32  	%r1536, %r1520, %r1535;
	or.b32  	%r1537, %r1534, %r1536;
	add.s32 	%r1538, %r1509, %r1537;
	add.s32 	%r1539, %r1538, %r1533;
	add.s32 	%r1540, %r1539, %r1527;
	add.s32 	%r1541, %r1540, 1518500249;
	shf.l.wrap.b32 	%r1542, %r1519, %r1519, 30;
	shf.l.wrap.b32 	%r1543, %r1541, %r1541, 5;
	and.b32  	%r1544, %r1531, %r1542;
	not.b32 	%r1545, %r1531;
	and.b32  	%r1546, %r1532, %r1545;
	or.b32  	%r1547, %r1544, %r1546;
	ld.local.v4.u32 	{%r1548, %r1549, %r1550, %r1551}, [%rd4+16];
	add.s32 	%r1552, %r1520, %r1547;
	add.s32 	%r1553, %r1552, %r1543;
	add.s32 	%r1554, %r1553, %r1548;
	add.s32 	%r1555, %r1554, 1518500249;
	shf.l.wrap.b32 	%r1556, %r1531, %r1531, 30;
	shf.l.wrap.b32 	%r1557, %r1555, %r1555, 5;
	and.b32  	%r1558, %r1541, %r1556;
	not.b32 	%r1559, %r1541;
	and.b32  	%r1560, %r1542, %r1559;
	or.b32  	%r1561, %r1558, %r1560;
	add.s32 	%r1562, %r1532, %r1561;
	add.s32 	%r1563, %r1562, %r1557;
	add.s32 	%r1564, %r1563, %r1549;
	add.s32 	%r1565, %r1564, 1518500249;
	shf.l.wrap.b32 	%r1566, %r1541, %r1541, 30;
	shf.l.wrap.b32 	%r1567, %r1565, %r1565, 5;
	and.b32  	%r1568, %r1555, %r1566;
	not.b32 	%r1569, %r1555;
	and.b32  	%r1570, %r1556, %r1569;
	or.b32  	%r1571, %r1568, %r1570;
	add.s32 	%r1572, %r1542, %r1571;
	add.s32 	%r1573, %r1572, %r1567;
	add.s32 	%r1574, %r1573, %r1550;
	add.s32 	%r1575, %r1574, 1518500249;
	shf.l.wrap.b32 	%r1576, %r1555, %r1555, 30;
	shf.l.wrap.b32 	%r1577, %r1575, %r1575, 5;
	and.b32  	%r1578, %r1565, %r1576;
	not.b32 	%r1579, %r1565;
	and.b32  	%r1580, %r1566, %r1579;
	or.b32  	%r1581, %r1578, %r1580;
	add.s32 	%r1582, %r1556, %r1581;
	add.s32 	%r1583, %r1582, %r1577;
	add.s32 	%r1584, %r1583, %r1551;
	add.s32 	%r1585, %r1584, 1518500249;
	shf.l.wrap.b32 	%r1586, %r1565, %r1565, 30;
	shf.l.wrap.b32 	%r1587, %r1585, %r1585, 5;
	and.b32  	%r1588, %r1575, %r1586;
	not.b32 	%r1589, %r1575;
	and.b32  	%r1590, %r1576, %r1589;
	or.b32  	%r1591, %r1588, %r1590;
	ld.local.v4.u32 	{%r1592, %r1593, %r1594, %r1595}, [%rd4+32];
	add.s32 	%r1596, %r1566, %r1591;
	add.s32 	%r1597, %r1596, %r1587;
	add.s32 	%r1598, %r1597, %r1592;
	add.s32 	%r1599, %r1598, 1518500249;
	shf.l.wrap.b32 	%r1600, %r1575, %r1575, 30;
	shf.l.wrap.b32 	%r1601, %r1599, %r1599, 5;
	and.b32  	%r1602, %r1585, %r1600;
	not.b32 	%r1603, %r1585;
	and.b32  	%r1604, %r1586, %r1603;
	or.b32  	%r1605, %r1602, %r1604;
	add.s32 	%r1606, %r1576, %r1605;
	add.s32 	%r1607, %r1606, %r1601;
	add.s32 	%r1608, %r1607, %r1593;
	add.s32 	%r1609, %r1608, 1518500249;
	shf.l.wrap.b32 	%r1610, %r1585, %r1585, 30;
	shf.l.wrap.b32 	%r1611, %r1609, %r1609, 5;
	and.b32  	%r1612, %r1599, %r1610;
	not.b32 	%r1613, %r1599;
	and.b32  	%r1614, %r1600, %r1613;
	or.b32  	%r1615, %r1612, %r1614;
	add.s32 	%r1616, %r1586, %r1615;
	add.s32 	%r1617, %r1616, %r1611;
	add.s32 	%r1618, %r1617, %r1594;
	add.s32 	%r1619, %r1618, 1518500249;
	shf.l.wrap.b32 	%r1620, %r1599, %r1599, 30;
	shf.l.wrap.b32 	%r1621, %r1619, %r1619, 5;
	and.b32  	%r1622, %r1609, %r1620;
	not.b32 	%r1623, %r1609;
	and.b32  	%r1624, %r1610, %r1623;
	or.b32  	%r1625, %r1622, %r1624;
	add.s32 	%r1626, %r1600, %r1625;
	add.s32 	%r1627, %r1626, %r1621;
	add.s32 	%r1628, %r1627, %r1595;
	add.s32 	%r1629, %r1628, 1518500249;
	shf.l.wrap.b32 	%r1630, %r1609, %r1609, 30;
	shf.l.wrap.b32 	%r1631, %r1629, %r1629, 5;
	and.b32  	%r1632, %r1619, %r1630;
	not.b32 	%r1633, %r1619;
	and.b32  	%r1634, %r1620, %r1633;
	or.b32  	%r1635, %r1632, %r1634;
	ld.local.v4.u32 	{%r1636, %r1637, %r1638, %r1639}, [%rd4+48];
	add.s32 	%r1640, %r1610, %r1635;
	add.s32 	%r1641, %r1640, %r1631;
	add.s32 	%r1642, %r1641, %r1636;
	add.s32 	%r1643, %r1642, 1518500249;
	shf.l.wrap.b32 	%r1644, %r1619, %r1619, 30;
	shf.l.wrap.b32 	%r1645, %r1643, %r1643, 5;
	and.b32  	%r1646, %r1629, %r1644;
	not.b32 	%r1647, %r1629;
	and.b32  	%r1648, %r1630, %r1647;
	or.b32  	%r1649, %r1646, %r1648;
	add.s32 	%r1650, %r1620, %r1649;
	add.s32 	%r1651, %r1650, %r1645;
	add.s32 	%r1652, %r1651, %r1637;
	add.s32 	%r1653, %r1652, 1518500249;
	shf.l.wrap.b32 	%r1654, %r1629, %r1629, 30;
	shf.l.wrap.b32 	%r1655, %r1653, %r1653, 5;
	and.b32  	%r1656, %r1643, %r1654;
	not.b32 	%r1657, %r1643;
	and.b32  	%r1658, %r1644, %r1657;
	or.b32  	%r1659, %r1656, %r1658;
	add.s32 	%r1660, %r1630, %r1659;
	add.s32 	%r1661, %r1660, %r1655;
	add.s32 	%r1662, %r1661, %r1638;
	add.s32 	%r1663, %r1662, 1518500249;
	shf.l.wrap.b32 	%r1664, %r1643, %r1643, 30;
	shf.l.wrap.b32 	%r1665, %r1663, %r1663, 5;
	and.b32  	%r1666, %r1653, %r1664;
	not.b32 	%r1667, %r1653;
	and.b32  	%r1668, %r1654, %r1667;
	or.b32  	%r1669, %r1666, %r1668;
	add.s32 	%r1670, %r1644, %r1669;
	add.s32 	%r1671, %r1670, %r1665;
	add.s32 	%r1672, %r1671, %r1639;
	add.s32 	%r1673, %r1672, 1518500249;
	shf.l.wrap.b32 	%r1674, %r1653, %r1653, 30;
	shf.l.wrap.b32 	%r1675, %r1673, %r1673, 5;
	and.b32  	%r1676, %r1663, %r1674;
	not.b32 	%r1677, %r1663;
	and.b32  	%r1678, %r1664, %r1677;
	or.b32  	%r1679, %r1676, %r1678;
	ld.local.v4.u32 	{%r1680, %r1681, %r1682, %r1683}, [%rd4+64];
	add.s32 	%r1684, %r1654, %r1679;
	add.s32 	%r1685, %r1684, %r1675;
	add.s32 	%r1686, %r1685, %r1680;
	add.s32 	%r1687, %r1686, 1518500249;
	shf.l.wrap.b32 	%r1688, %r1663, %r1663, 30;
	shf.l.wrap.b32 	%r1689, %r1687, %r1687, 5;
	and.b32  	%r1690, %r1673, %r1688;
	not.b32 	%r1691, %r1673;
	and.b32  	%r1692, %r1674, %r1691;
	or.b32  	%r1693, %r1690, %r1692;
	add.s32 	%r1694, %r1664, %r1693;
	add.s32 	%r1695, %r1694, %r1689;
	add.s32 	%r1696, %r1695, %r1681;
	add.s32 	%r1697, %r1696, 1518500249;
	shf.l.wrap.b32 	%r1698, %r1673, %r1673, 30;
	shf.l.wrap.b32 	%r1699, %r1697, %r1697, 5;
	and.b32  	%r1700, %r1687, %r1698;
	not.b32 	%r1701, %r1687;
	and.b32  	%r1702, %r1688, %r1701;
	or.b32  	%r1703, %r1700, %r1702;
	add.s32 	%r1704, %r1674, %r1703;
	add.s32 	%r1705, %r1704, %r1699;
	add.s32 	%r1706, %r1705, %r1682;
	add.s32 	%r1707, %r1706, 1518500249;
	shf.l.wrap.b32 	%r1708, %r1687, %r1687, 30;
	shf.l.wrap.b32 	%r1709, %r1707, %r1707, 5;
	and.b32  	%r1710, %r1697, %r1708;
	not.b32 	%r1711, %r1697;
	and.b32  	%r1712, %r1698, %r1711;
	or.b32  	%r1713, %r1710, %r1712;
	add.s32 	%r1714, %r1688, %r1713;
	add.s32 	%r1715, %r1714, %r1709;
	add.s32 	%r1716, %r1715, %r1683;
	add.s32 	%r1717, %r1716, 1518500249;
	shf.l.wrap.b32 	%r1718, %r1697, %r1697, 30;
	shf.l.wrap.b32 	%r1719, %r1717, %r1717, 5;
	xor.b32  	%r1720, %r1718, %r1708;
	xor.b32  	%r1721, %r1720, %r1707;
	ld.local.v4.u32 	{%r1722, %r1723, %r1724, %r1725}, [%rd4+80];
	add.s32 	%r1726, %r1698, %r1721;
	add.s32 	%r1727, %r1726, %r1719;
	add.s32 	%r1728, %r1727, %r1722;
	add.s32 	%r1729, %r1728, 1859775393;
	shf.l.wrap.b32 	%r1730, %r1707, %r1707, 30;
	shf.l.wrap.b32 	%r1731, %r1729, %r1729, 5;
	xor.b32  	%r1732, %r1730, %r1718;
	xor.b32  	%r1733, %r1732, %r1717;
	add.s32 	%r1734, %r1708, %r1733;
	add.s32 	%r1735, %r1734, %r1731;
	add.s32 	%r1736, %r1735, %r1723;
	add.s32 	%r1737, %r1736, 1859775393;
	shf.l.wrap.b32 	%r1738, %r1717, %r1717, 30;
	shf.l.wrap.b32 	%r1739, %r1737, %r1737, 5;
	xor.b32  	%r1740, %r1738, %r1730;
	xor.b32  	%r1741, %r1740, %r1729;
	add.s32 	%r1742, %r1718, %r1741;
	add.s32 	%r1743, %r1742, %r1739;
	add.s32 	%r1744, %r1743, %r1724;
	add.s32 	%r1745, %r1744, 1859775393;
	shf.l.wrap.b32 	%r1746, %r1729, %r1729, 30;
	shf.l.wrap.b32 	%r1747, %r1745, %r1745, 5;
	xor.b32  	%r1748, %r1746, %r1738;
	xor.b32  	%r1749, %r1748, %r1737;
	add.s32 	%r1750, %r1730, %r1749;
	add.s32 	%r1751, %r1750, %r1747;
	add.s32 	%r1752, %r1751, %r1725;
	add.s32 	%r1753, %r1752, 1859775393;
	shf.l.wrap.b32 	%r1754, %r1737, %r1737, 30;
	shf.l.wrap.b32 	%r1755, %r1753, %r1753, 5;
	xor.b32  	%r1756, %r1754, %r1746;
	xor.b32  	%r1757, %r1756, %r1745;
	ld.local.v4.u32 	{%r1758, %r1759, %r1760, %r1761}, [%rd4+96];
	add.s32 	%r1762, %r1738, %r1757;
	add.s32 	%r1763, %r1762, %r1755;
	add.s32 	%r1764, %r1763, %r1758;
	add.s32 	%r1765, %r1764, 1859775393;
	shf.l.wrap.b32 	%r1766, %r1745, %r1745, 30;
	shf.l.wrap.b32 	%r1767, %r1765, %r1765, 5;
	xor.b32  	%r1768, %r1766, %r1754;
	xor.b32  	%r1769, %r1768, %r1753;
	add.s32 	%r1770, %r1746, %r1769;
	add.s32 	%r1771, %r1770, %r1767;
	add.s32 	%r1772, %r1771, %r1759;
	add.s32 	%r1773, %r1772, 1859775393;
	shf.l.wrap.b32 	%r1774, %r1753, %r1753, 30;
	shf.l.wrap.b32 	%r1775, %r1773, %r1773, 5;
	xor.b32  	%r1776, %r1774, %r1766;
	xor.b32  	%r1777, %r1776, %r1765;
	add.s32 	%r1778, %r1754, %r1777;
	add.s32 	%r1779, %r1778, %r1775;
	add.s32 	%r1780, %r1779, %r1760;
	add.s32 	%r1781, %r1780, 1859775393;
	shf.l.wrap.b32 	%r1782, %r1765, %r1765, 30;
	shf.l.wrap.b32 	%r1783, %r1781, %r1781, 5;
	xor.b32  	%r1784, %r1782, %r1774;
	xor.b32  	%r1785, %r1784, %r1773;
	add.s32 	%r1786, %r1766, %r1785;
	add.s32 	%r1787, %r1786, %r1783;
	add.s32 	%r1788, %r1787, %r1761;
	add.s32 	%r1789, %r1788, 1859775393;
	shf.l.wrap.b32 	%r1790, %r1773, %r1773, 30;
	shf.l.wrap.b32 	%r1791, %r1789, %r1789, 5;
	xor.b32  	%r1792, %r1790, %r1782;
	xor.b32  	%r1793, %r1792, %r1781;
	ld.local.v4.u32 	{%r1794, %r1795, %r1796, %r1797}, [%rd4+112];
	add.s32 	%r1798, %r1774, %r1793;
	add.s32 	%r1799, %r1798, %r1791;
	add.s32 	%r1800, %r1799, %r1794;
	add.s32 	%r1801, %r1800, 1859775393;
	shf.l.wrap.b32 	%r1802, %r1781, %r1781, 30;
	shf.l.wrap.b32 	%r1803, %r1801, %r1801, 5;
	xor.b32  	%r1804, %r1802, %r1790;
	xor.b32  	%r1805, %r1804, %r1789;
	add.s32 	%r1806, %r1782, %r1805;
	add.s32 	%r1807, %r1806, %r1803;
	add.s32 	%r1808, %r1807, %r1795;
	add.s32 	%r1809, %r1808, 1859775393;
	shf.l.wrap.b32 	%r1810, %r1789, %r1789, 30;
	shf.l.wrap.b32 	%r1811, %r1809, %r1809, 5;
	xor.b32  	%r1812, %r1810, %r1802;
	xor.b32  	%r1813, %r1812, %r1801;
	add.s32 	%r1814, %r1790, %r1813;
	add.s32 	%r1815, %r1814, %r1811;
	add.s32 	%r1816, %r1815, %r1796;
	add.s32 	%r1817, %r1816, 1859775393;
	shf.l.wrap.b32 	%r1818, %r1801, %r1801, 30;
	shf.l.wrap.b32 	%r1819, %r1817, %r1817, 5;
	xor.b32  	%r1820, %r1818, %r1810;
	xor.b32  	%r1821, %r1820, %r1809;
	add.s32 	%r1822, %r1802, %r1821;
	add.s32 	%r1823, %r1822, %r1819;
	add.s32 	%r1824, %r1823, %r1797;
	add.s32 	%r1825, %r1824, 1859775393;
	shf.l.wrap.b32 	%r1826, %r1809, %r1809, 30;
	shf.l.wrap.b32 	%r1827, %r1825, %r1825, 5;
	xor.b32  	%r1828, %r1826, %r1818;
	xor.b32  	%r1829, %r1828, %r1817;
	ld.local.v4.u32 	{%r1830, %r1831, %r1832, %r1833}, [%rd4+128];
	add.s32 	%r1834, %r1810, %r1829;
	add.s32 	%r1835, %r1834, %r1827;
	add.s32 	%r1836, %r1835, %r1830;
	add.s32 	%r1837, %r1836, 1859775393;
	shf.l.wrap.b32 	%r1838, %r1817, %r1817, 30;
	shf.l.wrap.b32 	%r1839, %r1837, %r1837, 5;
	xor.b32  	%r1840, %r1838, %r1826;
	xor.b32  	%r1841, %r1840, %r1825;
	add.s32 	%r1842, %r1818, %r1841;
	add.s32 	%r1843, %r1842, %r1839;
	add.s32 	%r1844, %r1843, %r1831;
	add.s32 	%r1845, %r1844, 1859775393;
	shf.l.wrap.b32 	%r1846, %r1825, %r1825, 30;
	shf.l.wrap.b32 	%r1847, %r1845, %r1845, 5;
	xor.b32  	%r1848, %r1846, %r1838;
	xor.b32  	%r1849, %r1848, %r1837;
	add.s32 	%r1850, %r1826, %r1849;
	add.s32 	%r1851, %r1850, %r1847;
	add.s32 	%r1852, %r1851, %r1832;
	add.s32 	%r1853, %r1852, 1859775393;
	shf.l.wrap.b32 	%r1854, %r1837, %r1837, 30;
	shf.l.wrap.b32 	%r1855, %r1853, %r1853, 5;
	xor.b32  	%r1856, %r1854, %r1846;
	xor.b32  	%r1857, %r1856, %r1845;
	add.s32 	%r1858, %r1838, %r1857;
	add.s32 	%r1859, %r1858, %r1855;
	add.s32 	%r1860, %r1859, %r1833;
	add.s32 	%r1861, %r1860, 1859775393;
	shf.l.wrap.b32 	%r1862, %r1845, %r1845, 30;
	shf.l.wrap.b32 	%r1863, %r1861, %r1861, 5;
	xor.b32  	%r1864, %r1862, %r1854;
	xor.b32  	%r1865, %r1864, %r1853;
	ld.local.v4.u32 	{%r1866, %r1867, %r1868, %r1869}, [%rd4+144];
	add.s32 	%r1870, %r1846, %r1865;
	add.s32 	%r1871, %r1870, %r1863;
	add.s32 	%r1872, %r1871, %r1866;
	add.s32 	%r1873, %r1872, 1859775393;
	shf.l.wrap.b32 	%r1874, %r1853, %r1853, 30;
	shf.l.wrap.b32 	%r1875, %r1873, %r1873, 5;
	xor.b32  	%r1876, %r1874, %r1862;
	xor.b32  	%r1877, %r1876, %r1861;
	add.s32 	%r1878, %r1854, %r1877;
	add.s32 	%r1879, %r1878, %r1875;
	add.s32 	%r1880, %r1879, %r1867;
	add.s32 	%r1881, %r1880, 1859775393;
	shf.l.wrap.b32 	%r1882, %r1861, %r1861, 30;
	shf.l.wrap.b32 	%r1883, %r1881, %r1881, 5;
	xor.b32  	%r1884, %r1882, %r1874;
	xor.b32  	%r1885, %r1884, %r1873;
	add.s32 	%r1886, %r1862, %r1885;
	add.s32 	%r1887, %r1886, %r1883;
	add.s32 	%r1888, %r1887, %r1868;
	add.s32 	%r1889, %r1888, 1859775393;
	shf.l.wrap.b32 	%r1890, %r1873, %r1873, 30;
	shf.l.wrap.b32 	%r1891, %r1889, %r1889, 5;
	xor.b32  	%r1892, %r1890, %r1882;
	xor.b32  	%r1893, %r1892, %r1881;
	add.s32 	%r1894, %r1874, %r1893;
	add.s32 	%r1895, %r1894, %r1891;
	add.s32 	%r1896, %r1895, %r1869;
	add.s32 	%r1897, %r1896, 1859775393;
	shf.l.wrap.b32 	%r1898, %r1881, %r1881, 30;
	shf.l.wrap.b32 	%r1899, %r1897, %r1897, 5;
	or.b32  	%r1900, %r1898, %r1890;
	and.b32  	%r1901, %r1889, %r1900;
	and.b32  	%r1902, %r1898, %r1890;
	or.b32  	%r1903, %r1901, %r1902;
	ld.local.v4.u32 	{%r1904, %r1905, %r1906, %r1907}, [%rd4+160];
	add.s32 	%r1908, %r1882, %r1903;
	add.s32 	%r1909, %r1908, %r1899;
	add.s32 	%r1910, %r1909, %r1904;
	add.s32 	%r1911, %r1910, -1894007588;
	shf.l.wrap.b32 	%r1912, %r1889, %r1889, 30;
	shf.l.wrap.b32 	%r1913, %r1911, %r1911, 5;
	or.b32  	%r1914, %r1912, %r1898;
	and.b32  	%r1915, %r1897, %r1914;
	and.b32  	%r1916, %r1912, %r1898;
	or.b32  	%r1917, %r1915, %r1916;
	add.s32 	%r1918, %r1890, %r1917;
	add.s32 	%r1919, %r1918, %r1913;
	add.s32 	%r1920, %r1919, %r1905;
	add.s32 	%r1921, %r1920, -1894007588;
	shf.l.wrap.b32 	%r1922, %r1897, %r1897, 30;
	shf.l.wrap.b32 	%r1923, %r1921, %r1921, 5;
	or.b32  	%r1924, %r1922, %r1912;
	and.b32  	%r1925, %r1911, %r1924;
	and.b32  	%r1926, %r1922, %r1912;
	or.b32  	%r1927, %r1925, %r1926;
	add.s32 	%r1928, %r1898, %r1927;
	add.s32 	%r1929, %r1928, %r1923;
	add.s32 	%r1930, %r1929, %r1906;
	add.s32 	%r1931, %r1930, -1894007588;
	shf.l.wrap.b32 	%r1932, %r1911, %r1911, 30;
	shf.l.wrap.b32 	%r1933, %r1931, %r1931, 5;
	or.b32  	%r1934, %r1932, %r1922;
	and.b32  	%r1935, %r1921, %r1934;
	and.b32  	%r1936, %r1932, %r1922;
	or.b32  	%r1937, %r1935, %r1936;
	add.s32 	%r1938, %r1912, %r1937;
	add.s32 	%r1939, %r1938, %r1933;
	add.s32 	%r1940, %r1939, %r1907;
	add.s32 	%r1941, %r1940, -1894007588;
	shf.l.wrap.b32 	%r1942, %r1921, %r1921, 30;
	shf.l.wrap.b32 	%r1943, %r1941, %r1941, 5;
	or.b32  	%r1944, %r1942, %r1932;
	and.b32  	%r1945, %r1931, %r1944;
	and.b32  	%r1946, %r1942, %r1932;
	or.b32  	%r1947, %r1945, %r1946;
	ld.local.v4.u32 	{%r1948, %r1949, %r1950, %r1951}, [%rd4+176];
	add.s32 	%r1952, %r1922, %r1947;
	add.s32 	%r1953, %r1952, %r1943;
	add.s32 	%r1954, %r1953, %r1948;
	add.s32 	%r1955, %r1954, -1894007588;
	shf.l.wrap.b32 	%r1956, %r1931, %r1931, 30;
	shf.l.wrap.b32 	%r1957, %r1955, %r1955, 5;
	or.b32  	%r1958, %r1956, %r1942;
	and.b32  	%r1959, %r1941, %r1958;
	and.b32  	%r1960, %r1956, %r1942;
	or.b32  	%r1961, %r1959, %r1960;
	add.s32 	%r1962, %r1932, %r1961;
	add.s32 	%r1963, %r1962, %r1957;
	add.s32 	%r1964, %r1963, %r1949;
	add.s32 	%r1965, %r1964, -1894007588;
	shf.l.wrap.b32 	%r1966, %r1941, %r1941, 30;
	shf.l.wrap.b32 	%r1967, %r1965, %r1965, 5;
	or.b32  	%r1968, %r1966, %r1956;
	and.b32  	%r1969, %r1955, %r1968;
	and.b32  	%r1970, %r1966, %r1956;
	or.b32  	%r1971, %r1969, %r1970;
	add.s32 	%r1972, %r1942, %r1971;
	add.s32 	%r1973, %r1972, %r1967;
	add.s32 	%r1974, %r1973, %r1950;
	add.s32 	%r1975, %r1974, -1894007588;
	shf.l.wrap.b32 	%r1976, %r1955, %r1955, 30;
	shf.l.wrap.b32 	%r1977, %r1975, %r1975, 5;
	or.b32  	%r1978, %r1976, %r1966;
	and.b32  	%r1979, %r1965, %r1978;
	and.b32  	%r1980, %r1976, %r1966;
	or.b32  	%r1981, %r1979, %r1980;
	add.s32 	%r1982, %r1956, %r1981;
	add.s32 	%r1983, %r1982, %r1977;
	add.s32 	%r1984, %r1983, %r1951;
	add.s32 	%r1985, %r1984, -1894007588;
	shf.l.wrap.b32 	%r1986, %r1965, %r1965, 30;
	shf.l.wrap.b32 	%r1987, %r1985, %r1985, 5;
	or.b32  	%r1988, %r1986, %r1976;
	and.b32  	%r1989, %r1975, %r1988;
	and.b32  	%r1990, %r1986, %r1976;
	or.b32  	%r1991, %r1989, %r1990;
	ld.local.v4.u32 	{%r1992, %r1993, %r1994, %r1995}, [%rd4+192];
	add.s32 	%r1996, %r1966, %r1991;
	add.s32 	%r1997, %r1996, %r1987;
	add.s32 	%r1998, %r1997, %r1992;
	add.s32 	%r1999, %r1998, -1894007588;
	shf.l.wrap.b32 	%r2000, %r1975, %r1975, 30;
	shf.l.wrap.b32 	%r2001, %r1999, %r1999, 5;
	or.b32  	%r2002, %r2000, %r1986;
	and.b32  	%r2003, %r1985, %r2002;
	and.b32  	%r2004, %r2000, %r1986;
	or.b32  	%r2005, %r2003, %r2004;
	add.s32 	%r2006, %r1976, %r2005;
	add.s32 	%r2007, %r2006, %r2001;
	add.s32 	%r2008, %r2007, %r1993;
	add.s32 	%r2009, %r2008, -1894007588;
	shf.l.wrap.b32 	%r2010, %r1985, %r1985, 30;
	shf.l.wrap.b32 	%r2011, %r2009, %r2009, 5;
	or.b32  	%r2012, %r2010, %r2000;
	and.b32  	%r2013, %r1999, %r2012;
	and.b32  	%r2014, %r2010, %r2000;
	or.b32  	%r2015, %r2013, %r2014;
	add.s32 	%r2016, %r1986, %r2015;
	add.s32 	%r2017, %r2016, %r2011;
	add.s32 	%r2018, %r2017, %r1994;
	add.s32 	%r2019, %r2018, -1894007588;
	shf.l.wrap.b32 	%r2020, %r1999, %r1999, 30;
	shf.l.wrap.b32 	%r2021, %r2019, %r2019, 5;
	or.b32  	%r2022, %r2020, %r2010;
	and.b32  	%r2023, %r2009, %r2022;
	and.b32  	%r2024, %r2020, %r2010;
	or.b32  	%r2025, %r2023, %r2024;
	add.s32 	%r2026, %r2000, %r2025;
	add.s32 	%r2027, %r2026, %r2021;
	add.s32 	%r2028, %r2027, %r1995;
	add.s32 	%r2029, %r2028, -1894007588;
	shf.l.wrap.b32 	%r2030, %r2009, %r2009, 30;
	shf.l.wrap.b32 	%r2031, %r2029, %r2029, 5;
	or.b32  	%r2032, %r2030, %r2020;
	and.b32  	%r2033, %r2019, %r2032;
	and.b32  	%r2034, %r2030, %r2020;
	or.b32  	%r2035, %r2033, %r2034;
	ld.local.v4.u32 	{%r2036, %r2037, %r2038, %r2039}, [%rd4+208];
	add.s32 	%r2040, %r2010, %r2035;
	add.s32 	%r2041, %r2040, %r2031;
	add.s32 	%r2042, %r2041, %r2036;
	add.s32 	%r2043, %r2042, -1894007588;
	shf.l.wrap.b32 	%r2044, %r2019, %r2019, 30;
	shf.l.wrap.b32 	%r2045, %r2043, %r2043, 5;
	or.b32  	%r2046, %r2044, %r2030;
	and.b32  	%r2047, %r2029, %r2046;
	and.b32  	%r2048, %r2044, %r2030;
	or.b32  	%r2049, %r2047, %r2048;
	add.s32 	%r2050, %r2020, %r2049;
	add.s32 	%r2051, %r2050, %r2045;
	add.s32 	%r2052, %r2051, %r2037;
	add.s32 	%r2053, %r2052, -1894007588;
	shf.l.wrap.b32 	%r2054, %r2029, %r2029, 30;
	shf.l.wrap.b32 	%r2055, %r2053, %r2053, 5;
	or.b32  	%r2056, %r2054, %r2044;
	and.b32  	%r2057, %r2043, %r2056;
	and.b32  	%r2058, %r2054, %r2044;
	or.b32  	%r2059, %r2057, %r2058;
	add.s32 	%r2060, %r2030, %r2059;
	add.s32 	%r2061, %r2060, %r2055;
	add.s32 	%r2062, %r2061, %r2038;
	add.s32 	%r2063, %r2062, -1894007588;
	shf.l.wrap.b32 	%r2064, %r2043, %r2043, 30;
	shf.l.wrap.b32 	%r2065, %r2063, %r2063, 5;
	or.b32  	%r2066, %r2064, %r2054;
	and.b32  	%r2067, %r2053, %r2066;
	and.b32  	%r2068, %r2064, %r2054;
	or.b32  	%r2069, %r2067, %r2068;
	add.s32 	%r2070, %r2044, %r2069;
	add.s32 	%r2071, %r2070, %r2065;
	add.s32 	%r2072, %r2071, %r2039;
	add.s32 	%r2073, %r2072, -1894007588;
	shf.l.wrap.b32 	%r2074, %r2053, %r2053, 30;
	shf.l.wrap.b32 	%r2075, %r2073, %r2073, 5;
	or.b32  	%r2076, %r2074, %r2064;
	and.b32  	%r2077, %r2063, %r2076;
	and.b32  	%r2078, %r2074, %r2064;
	or.b32  	%r2079, %r2077, %r2078;
	ld.local.v4.u32 	{%r2080, %r2081, %r2082, %r2083}, [%rd4+224];
	add.s32 	%r2084, %r2054, %r2079;
	add.s32 	%r2085, %r2084, %r2075;
	add.s32 	%r2086, %r2085, %r2080;
	add.s32 	%r2087, %r2086, -1894007588;
	shf.l.wrap.b32 	%r2088, %r2063, %r2063, 30;
	shf.l.wrap.b32 	%r2089, %r2087, %r2087, 5;
	or.b32  	%r2090, %r2088, %r2074;
	and.b32  	%r2091, %r2073, %r2090;
	and.b32  	%r2092, %r2088, %r2074;
	or.b32  	%r2093, %r2091, %r2092;
	add.s32 	%r2094, %r2064, %r2093;
	add.s32 	%r2095, %r2094, %r2089;
	add.s32 	%r2096, %r2095, %r2081;
	add.s32 	%r2097, %r2096, -1894007588;
	shf.l.wrap.b32 	%r2098, %r2073, %r2073, 30;
	shf.l.wrap.b32 	%r2099, %r2097, %r2097, 5;
	or.b32  	%r2100, %r2098, %r2088;
	and.b32  	%r2101, %r2087, %r2100;
	and.b32  	%r2102, %r2098, %r2088;
	or.b32  	%r2103, %r2101, %r2102;
	add.s32 	%r2104, %r2074, %r2103;
	add.s32 	%r2105, %r2104, %r2099;
	add.s32 	%r2106, %r2105, %r2082;
	add.s32 	%r2107, %r2106, -1894007588;
	shf.l.wrap.b32 	%r2108, %r2087, %r2087, 30;
	shf.l.wrap.b32 	%r2109, %r2107, %r2107, 5;
	or.b32  	%r2110, %r2108, %r2098;
	and.b32  	%r2111, %r2097, %r2110;
	and.b32  	%r2112, %r2108, %r2098;
	or.b32  	%r2113, %r2111, %r2112;
	add.s32 	%r2114, %r2088, %r2113;
	add.s32 	%r2115, %r2114, %r2109;
	add.s32 	%r2116, %r2115, %r2083;
	add.s32 	%r2117, %r2116, -1894007588;
	shf.l.wrap.b32 	%r2118, %r2097, %r2097, 30;
	shf.l.wrap.b32 	%r2119, %r2117, %r2117, 5;
	xor.b32  	%r2120, %r2118, %r2108;
	xor.b32  	%r2121, %r2120, %r2107;
	ld.local.v4.u32 	{%r2122, %r2123, %r2124, %r2125}, [%rd4+240];
	add.s32 	%r2126, %r2098, %r2121;
	add.s32 	%r2127, %r2126, %r2119;
	add.s32 	%r2128, %r2127, %r2122;
	add.s32 	%r2129, %r2128, -899497514;
	shf.l.wrap.b32 	%r2130, %r2107, %r2107, 30;
	shf.l.wrap.b32 	%r2131, %r2129, %r2129, 5;
	xor.b32  	%r2132, %r2130, %r2118;
	xor.b32  	%r2133, %r2132, %r2117;
	add.s32 	%r2134, %r2108, %r2133;
	add.s32 	%r2135, %r2134, %r2131;
	add.s32 	%r2136, %r2135, %r2123;
	add.s32 	%r2137, %r2136, -899497514;
	shf.l.wrap.b32 	%r2138, %r2117, %r2117, 30;
	shf.l.wrap.b32 	%r2139, %r2137, %r2137, 5;
	xor.b32  	%r2140, %r2138, %r2130;
	xor.b32  	%r2141, %r2140, %r2129;
	add.s32 	%r2142, %r2118, %r2141;
	add.s32 	%r2143, %r2142, %r2139;
	add.s32 	%r2144, %r2143, %r2124;
	add.s32 	%r2145, %r2144, -899497514;
	shf.l.wrap.b32 	%r2146, %r2129, %r2129, 30;
	shf.l.wrap.b32 	%r2147, %r2145, %r2145, 5;
	xor.b32  	%r2148, %r2146, %r2138;
	xor.b32  	%r2149, %r2148, %r2137;
	add.s32 	%r2150, %r2130, %r2149;
	add.s32 	%r2151, %r2150, %r2147;
	add.s32 	%r2152, %r2151, %r2125;
	add.s32 	%r2153, %r2152, -899497514;
	shf.l.wrap.b32 	%r2154, %r2137, %r2137, 30;
	shf.l.wrap.b32 	%r2155, %r2153, %r2153, 5;
	xor.b32  	%r2156, %r2154, %r2146;
	xor.b32  	%r2157, %r2156, %r2145;
	ld.local.v4.u32 	{%r2158, %r2159, %r2160, %r2161}, [%rd4+256];
	add.s32 	%r2162, %r2138, %r2157;
	add.s32 	%r2163, %r2162, %r2155;
	add.s32 	%r2164, %r2163, %r2158;
	add.s32 	%r2165, %r2164, -899497514;
	shf.l.wrap.b32 	%r2166, %r2145, %r2145, 30;
	shf.l.wrap.b32 	%r2167, %r2165, %r2165, 5;
	xor.b32  	%r2168, %r2166, %r2154;
	xor.b32  	%r2169, %r2168, %r2153;
	add.s32 	%r2170, %r2146, %r2169;
	add.s32 	%r2171, %r2170, %r2167;
	add.s32 	%r2172, %r2171, %r2159;
	add.s32 	%r2173, %r2172, -899497514;
	shf.l.wrap.b32 	%r2174, %r2153, %r2153, 30;
	shf.l.wrap.b32 	%r2175, %r2173, %r2173, 5;
	xor.b32  	%r2176, %r2174, %r2166;
	xor.b32  	%r2177, %r2176, %r2165;
	add.s32 	%r2178, %r2154, %r2177;
	add.s32 	%r2179, %r2178, %r2175;
	add.s32 	%r2180, %r2179, %r2160;
	add.s32 	%r2181, %r2180, -899497514;
	shf.l.wrap.b32 	%r2182, %r2165, %r2165, 30;
	shf.l.wrap.b32 	%r2183, %r2181, %r2181, 5;
	xor.b32  	%r2184, %r2182, %r2174;
	xor.b32  	%r2185, %r2184, %r2173;
	add.s32 	%r2186, %r2166, %r2185;
	add.s32 	%r2187, %r2186, %r2183;
	add.s32 	%r2188, %r2187, %r2161;
	add.s32 	%r2189, %r2188, -899497514;
	shf.l.wrap.b32 	%r2190, %r2173, %r2173, 30;
	shf.l.wrap.b32 	%r2191, %r2189, %r2189, 5;
	xor.b32  	%r2192, %r2190, %r2182;
	xor.b32  	%r2193, %r2192, %r2181;
	ld.local.v4.u32 	{%r2194, %r2195, %r2196, %r2197}, [%rd4+272];
	add.s32 	%r2198, %r2174, %r2193;
	add.s32 	%r2199, %r2198, %r2191;
	add.s32 	%r2200, %r2199, %r2194;
	add.s32 	%r2201, %r2200, -899497514;
	shf.l.wrap.b32 	%r2202, %r2181, %r2181, 30;
	shf.l.wrap.b32 	%r2203, %r2201, %r2201, 5;
	xor.b32  	%r2204, %r2202, %r2190;
	xor.b32  	%r2205, %r2204, %r2189;
	add.s32 	%r2206, %r2182, %r2205;
	add.s32 	%r2207, %r2206, %r2203;
	add.s32 	%r2208, %r2207, %r2195;
	add.s32 	%r2209, %r2208, -899497514;
	shf.l.wrap.b32 	%r2210, %r2189, %r2189, 30;
	shf.l.wrap.b32 	%r2211, %r2209, %r2209, 5;
	xor.b32  	%r2212, %r2210, %r2202;
	xor.b32  	%r2213, %r2212, %r2201;
	add.s32 	%r2214, %r2190, %r2213;
	add.s32 	%r2215, %r2214, %r2211;
	add.s32 	%r2216, %r2215, %r2196;
	add.s32 	%r2217, %r2216, -899497514;
	shf.l.wrap.b32 	%r2218, %r2201, %r2201, 30;
	shf.l.wrap.b32 	%r2219, %r2217, %r2217, 5;
	xor.b32  	%r2220, %r2218, %r2210;
	xor.b32  	%r2221, %r2220, %r2209;
	add.s32 	%r2222, %r2202, %r2221;
	add.s32 	%r2223, %r2222, %r2219;
	add.s32 	%r2224, %r2223, %r2197;
	add.s32 	%r2225, %r2224, -899497514;
	shf.l.wrap.b32 	%r2226, %r2209, %r2209, 30;
	shf.l.wrap.b32 	%r2227, %r2225, %r2225, 5;
	xor.b32  	%r2228, %r2226, %r2218;
	xor.b32  	%r2229, %r2228, %r2217;
	ld.local.v4.u32 	{%r2230, %r2231, %r2232, %r2233}, [%rd4+288];
	add.s32 	%r2234, %r2210, %r2229;
	add.s32 	%r2235, %r2234, %r2227;
	add.s32 	%r2236, %r2235, %r2230;
	add.s32 	%r2237, %r2236, -899497514;
	shf.l.wrap.b32 	%r2238, %r2217, %r2217, 30;
	shf.l.wrap.b32 	%r2239, %r2237, %r2237, 5;
	xor.b32  	%r2240, %r2238, %r2226;
	xor.b32  	%r2241, %r2240, %r2225;
	add.s32 	%r2242, %r2218, %r2241;
	add.s32 	%r2243, %r2242, %r2239;
	add.s32 	%r2244, %r2243, %r2231;
	add.s32 	%r2245, %r2244, -899497514;
	shf.l.wrap.b32 	%r2246, %r2225, %r2225, 30;
	shf.l.wrap.b32 	%r2247, %r2245, %r2245, 5;
	xor.b32  	%r2248, %r2246, %r2238;
	xor.b32  	%r2249, %r2248, %r2237;
	add.s32 	%r2250, %r2226, %r2249;
	add.s32 	%r2251, %r2250, %r2247;
	add.s32 	%r2252, %r2251, %r2232;
	add.s32 	%r2253, %r2252, -899497514;
	shf.l.wrap.b32 	%r2254, %r2237, %r2237, 30;
	shf.l.wrap.b32 	%r2255, %r2253, %r2253, 5;
	xor.b32  	%r2256, %r2254, %r2246;
	xor.b32  	%r2257, %r2256, %r2245;
	add.s32 	%r2258, %r2238, %r2257;
	add.s32 	%r2259, %r2258, %r2255;
	add.s32 	%r2260, %r2259, %r2233;
	add.s32 	%r2261, %r2260, -899497514;
	shf.l.wrap.b32 	%r2262, %r2245, %r2245, 30;
	shf.l.wrap.b32 	%r2263, %r2261, %r2261, 5;
	xor.b32  	%r2264, %r2262, %r2254;
	xor.b32  	%r2265, %r2264, %r2253;
	ld.local.v4.u32 	{%r2266, %r2267, %r2268, %r2269}, [%rd4+304];
	add.s32 	%r2270, %r2246, %r2265;
	add.s32 	%r2271, %r2270, %r2263;
	add.s32 	%r2272, %r2271, %r2266;
	add.s32 	%r2273, %r2272, -899497514;
	shf.l.wrap.b32 	%r2274, %r2253, %r2253, 30;
	shf.l.wrap.b32 	%r2275, %r2273, %r2273, 5;
	xor.b32  	%r2276, %r2274, %r2262;
	xor.b32  	%r2277, %r2276, %r2261;
	add.s32 	%r2278, %r2254, %r2277;
	add.s32 	%r2279, %r2278, %r2275;
	add.s32 	%r2280, %r2279, %r2267;
	add.s32 	%r2281, %r2280, -899497514;
	shf.l.wrap.b32 	%r2282, %r2261, %r2261, 30;
	shf.l.wrap.b32 	%r2283, %r2281, %r2281, 5;
	xor.b32  	%r2284, %r2282, %r2274;
	xor.b32  	%r2285, %r2284, %r2273;
	add.s32 	%r2286, %r2262, %r2285;
	add.s32 	%r2287, %r2286, %r2283;
	add.s32 	%r2288, %r2287, %r2268;
	add.s32 	%r2289, %r2288, -899497514;
	shf.l.wrap.b32 	%r2290, %r2273, %r2273, 30;
	shf.l.wrap.b32 	%r2291, %r2289, %r2289, 5;
	xor.b32  	%r2292, %r2290, %r2282;
	xor.b32  	%r2293, %r2292, %r2281;
	add.s32 	%r2294, %r2274, %r2293;
	add.s32 	%r2295, %r2294, %r2291;
	add.s32 	%r2296, %r2295, %r2269;
	add.s32 	%r2297, %r2296, %r4448;
	shf.l.wrap.b32 	%r2298, %r2281, %r2281, 30;
	add.s32 	%r4448, %r2297, -899497514;
	st.local.u32 	[%rd9], %r4448;
	add.s32 	%r4449, %r4449, %r2289;
	st.local.u32 	[%rd9+4], %r4449;
	add.s32 	%r4450, %r4450, %r2298;
	st.local.u32 	[%rd9+8], %r4450;
	add.s32 	%r4451, %r4451, %r2290;
	st.local.u32 	[%rd9+12], %r4451;
	add.s32 	%r4452, %r4452, %r2282;
	st.local.u32 	[%rd9+16], %r4452;
	xor.b32  	%r2299, %r66, 127;
	setp.ge.u32 	%p42, %r2299, %r68;
	mov.b32 	%r4454, 0;
	@%p42 bra 	$L__BB1_57;
$L__BB1_53:
	cvt.u64.u32 	%rd106, %r4453;
	add.s64 	%rd107, %rd6, %rd106;
	ld.local.u8 	%r2301, [%rd107];
	shl.b32 	%r2302, %r2301, 24;
	ld.local.u8 	%r2303, [%rd107+1];
	shl.b32 	%r2304, %r2303, 16;
	or.b32  	%r2305, %r2304, %r2302;
	ld.local.u8 	%rs93, [%rd107+2];
	mul.wide.u16 	%r2306, %rs93, 256;
	or.b32  	%r2307, %r2305, %r2306;
	ld.local.u8 	%r2308, [%rd107+3];
	or.b32  	%r105, %r2307, %r2308;
	ld.local.u8 	%r2309, [%rd107+4];
	shl.b32 	%r2310, %r2309, 24;
	ld.local.u8 	%r2311, [%rd107+5];
	shl.b32 	%r2312, %r2311, 16;
	or.b32  	%r2313, %r2312, %r2310;
	ld.local.u8 	%rs94, [%rd107+6];
	mul.wide.u16 	%r2314, %rs94, 256;
	or.b32  	%r2315, %r2313, %r2314;
	ld.local.u8 	%r2316, [%rd107+7];
	or.b32  	%r2317, %r2315, %r2316;
	ld.local.u8 	%r2318, [%rd107+8];
	shl.b32 	%r2319, %r2318, 24;
	ld.local.u8 	%r2320, [%rd107+9];
	shl.b32 	%r2321, %r2320, 16;
	or.b32  	%r2322, %r2321, %r2319;
	ld.local.u8 	%rs95, [%rd107+10];
	mul.wide.u16 	%r2323, %rs95, 256;
	or.b32  	%r2324, %r2322, %r2323;
	ld.local.u8 	%r2325, [%rd107+11];
	or.b32  	%r2326, %r2324, %r2325;
	ld.local.u8 	%r2327, [%rd107+12];
	shl.b32 	%r2328, %r2327, 24;
	ld.local.u8 	%r2329, [%rd107+13];
	shl.b32 	%r2330, %r2329, 16;
	or.b32  	%r2331, %r2330, %r2328;
	ld.local.u8 	%rs96, [%rd107+14];
	mul.wide.u16 	%r2332, %rs96, 256;
	or.b32  	%r2333, %r2331, %r2332;
	ld.local.u8 	%r2334, [%rd107+15];
	or.b32  	%r2335, %r2333, %r2334;
	st.local.v4.u32 	[%rd3], {%r105, %r2317, %r2326, %r2335};
	ld.local.u8 	%r2336, [%rd107+16];
	shl.b32 	%r2337, %r2336, 24;
	ld.local.u8 	%r2338, [%rd107+17];
	shl.b32 	%r2339, %r2338, 16;
	or.b32  	%r2340, %r2339, %r2337;
	ld.local.u8 	%rs97, [%rd107+18];
	mul.wide.u16 	%r2341, %rs97, 256;
	or.b32  	%r2342, %r2340, %r2341;
	ld.local.u8 	%r2343, [%rd107+19];
	or.b32  	%r2344, %r2342, %r2343;
	ld.local.u8 	%r2345, [%rd107+20];
	shl.b32 	%r2346, %r2345, 24;
	ld.local.u8 	%r2347, [%rd107+21];
	shl.b32 	%r2348, %r2347, 16;
	or.b32  	%r2349, %r2348, %r2346;
	ld.local.u8 	%rs98, [%rd107+22];
	mul.wide.u16 	%r2350, %rs98, 256;
	or.b32  	%r2351, %r2349, %r2350;
	ld.local.u8 	%r2352, [%rd107+23];
	or.b32  	%r2353, %r2351, %r2352;
	ld.local.u8 	%r2354, [%rd107+24];
	shl.b32 	%r2355, %r2354, 24;
	ld.local.u8 	%r2356, [%rd107+25];
	shl.b32 	%r2357, %r2356, 16;
	or.b32  	%r2358, %r2357, %r2355;
	ld.local.u8 	%rs99, [%rd107+26];
	mul.wide.u16 	%r2359, %rs99, 256;
	or.b32  	%r2360, %r2358, %r2359;
	ld.local.u8 	%r2361, [%rd107+27];
	or.b32  	%r2362, %r2360, %r2361;
	ld.local.u8 	%r2363, [%rd107+28];
	shl.b32 	%r2364, %r2363, 24;
	ld.local.u8 	%r2365, [%rd107+29];
	shl.b32 	%r2366, %r2365, 16;
	or.b32  	%r2367, %r2366, %r2364;
	ld.local.u8 	%rs100, [%rd107+30];
	mul.wide.u16 	%r2368, %rs100, 256;
	or.b32  	%r2369, %r2367, %r2368;
	ld.local.u8 	%r2370, [%rd107+31];
	or.b32  	%r2371, %r2369, %r2370;
	st.local.v4.u32 	[%rd3+16], {%r2344, %r2353, %r2362, %r2371};
	ld.local.u8 	%r2372, [%rd107+32];
	shl.b32 	%r2373, %r2372, 24;
	ld.local.u8 	%r2374, [%rd107+33];
	shl.b32 	%r2375, %r2374, 16;
	or.b32  	%r2376, %r2375, %r2373;
	ld.local.u8 	%rs101, [%rd107+34];
	mul.wide.u16 	%r2377, %rs101, 256;
	or.b32  	%r2378, %r2376, %r2377;
	ld.local.u8 	%r2379, [%rd107+35];
	or.b32  	%r2380, %r2378, %r2379;
	ld.local.u8 	%r2381, [%rd107+36];
	shl.b32 	%r2382, %r2381, 24;
	ld.local.u8 	%r2383, [%rd107+37];
	shl.b32 	%r2384, %r2383, 16;
	or.b32  	%r2385, %r2384, %r2382;
	ld.local.u8 	%rs102, [%rd107+38];
	mul.wide.u16 	%r2386, %rs102, 256;
	or.b32  	%r2387, %r2385, %r2386;
	ld.local.u8 	%r2388, [%rd107+39];
	or.b32  	%r2389, %r2387, %r2388;
	ld.local.u8 	%r2390, [%rd107+40];
	shl.b32 	%r2391, %r2390, 24;
	ld.local.u8 	%r2392, [%rd107+41];
	shl.b32 	%r2393, %r2392, 16;
	or.b32  	%r2394, %r2393, %r2391;
	ld.local.u8 	%rs103, [%rd107+42];
	mul.wide.u16 	%r2395, %rs103, 256;
	or.b32  	%r2396, %r2394, %r2395;
	ld.local.u8 	%r2397, [%rd107+43];
	or.b32  	%r2398, %r2396, %r2397;
	ld.local.u8 	%r2399, [%rd107+44];
	shl.b32 	%r2400, %r2399, 24;
	ld.local.u8 	%r2401, [%rd107+45];
	shl.b32 	%r2402, %r2401, 16;
	or.b32  	%r2403, %r2402, %r2400;
	ld.local.u8 	%rs104, [%rd107+46];
	mul.wide.u16 	%r2404, %rs104, 256;
	or.b32  	%r2405, %r2403, %r2404;
	ld.local.u8 	%r2406, [%rd107+47];
	or.b32  	%r2407, %r2405, %r2406;
	st.local.v4.u32 	[%rd3+32], {%r2380, %r2389, %r2398, %r2407};
	ld.local.u8 	%r2408, [%rd107+48];
	shl.b32 	%r2409, %r2408, 24;
	ld.local.u8 	%r2410, [%rd107+49];
	shl.b32 	%r2411, %r2410, 16;
	or.b32  	%r2412, %r2411, %r2409;
	ld.local.u8 	%rs105, [%rd107+50];
	mul.wide.u16 	%r2413, %rs105, 256;
	or.b32  	%r2414, %r2412, %r2413;
	ld.local.u8 	%r2415, [%rd107+51];
	or.b32  	%r2416, %r2414, %r2415;
	ld.local.u8 	%r2417, [%rd107+52];
	shl.b32 	%r2418, %r2417, 24;
	ld.local.u8 	%r2419, [%rd107+53];
	shl.b32 	%r2420, %r2419, 16;
	or.b32  	%r2421, %r2420, %r2418;
	ld.local.u8 	%rs106, [%rd107+54];
	mul.wide.u16 	%r2422, %rs106, 256;
	or.b32  	%r2423, %r2421, %r2422;
	ld.local.u8 	%r2424, [%rd107+55];
	or.b32  	%r2425, %r2423, %r2424;
	ld.local.u8 	%r2426, [%rd107+56];
	shl.b32 	%r2427, %r2426, 24;
	ld.local.u8 	%r2428, [%rd107+57];
	shl.b32 	%r2429, %r2428, 16;
	or.b32  	%r2430, %r2429, %r2427;
	ld.local.u8 	%rs107, [%rd107+58];
	mul.wide.u16 	%r2431, %rs107, 256;
	or.b32  	%r2432, %r2430, %r2431;
	ld.local.u8 	%r2433, [%rd107+59];
	or.b32  	%r2434, %r2432, %r2433;
	ld.local.u8 	%r2435, [%rd107+60];
	shl.b32 	%r2436, %r2435, 24;
	ld.local.u8 	%r2437, [%rd107+61];
	shl.b32 	%r2438, %r2437, 16;
	or.b32  	%r2439, %r2438, %r2436;
	ld.local.u8 	%rs108, [%rd107+62];
	mul.wide.u16 	%r2440, %rs108, 256;
	or.b32  	%r2441, %r2439, %r2440;
	ld.local.u8 	%r2442, [%rd107+63];
	or.b32  	%r2443, %r2441, %r2442;
	st.local.v4.u32 	[%rd3+48], {%r2416, %r2425, %r2434, %r2443};
	mov.b32 	%r4447, 16;
$L__BB1_54:
	mul.wide.u32 	%rd108, %r4447, 4;
	add.s64 	%rd109, %rd3, %rd108;
	ld.local.u32 	%r2444, [%rd109+-12];
	ld.local.v2.u32 	{%r2445, %r2446}, [%rd109+-32];
	xor.b32  	%r2447, %r2445, %r2444;
	ld.local.v4.u32 	{%r2448, %r2449, %r2450, %r2451}, [%rd109+-64];
	mov.b64 	%rd110, {%r2450, %r2451};
	xor.b32  	%r2452, %r2447, %r2450;
	xor.b32  	%r2453, %r2452, %r2448;
	shf.l.wrap.b32 	%r2454, %r2453, %r2453, 1;
	ld.local.u32 	%r2455, [%rd109+-8];
	xor.b32  	%r2456, %r2446, %r2455;
	xor.b32  	%r2457, %r2456, %r2451;
	xor.b32  	%r2458, %r2457, %r2449;
	shf.l.wrap.b32 	%r2459, %r2458, %r2458, 1;
	st.local.v2.u32 	[%rd109], {%r2454, %r2459};
	ld.local.u32 	%r2460, [%rd109+-4];
	ld.local.u32 	%r2461, [%rd109+-24];
	xor.b32  	%r2462, %r2461, %r2460;
	ld.local.u32 	%r2463, [%rd109+-48];
	xor.b32  	%r2464, %r2462, %r2463;
	cvt.u32.u64 	%r2465, %rd110;
	xor.b32  	%r2466, %r2464, %r2465;
	shf.l.wrap.b32 	%r2467, %r2466, %r2466, 1;
	st.local.u32 	[%rd109+8], %r2467;
	ld.local.u32 	%r2468, [%rd109+-20];
	ld.local.u32 	%r2469, [%rd109+-44];
	xor.b32  	%r2470, %r2468, %r2469;
	{ .reg .b32 tmp; mov.b64 {tmp, %r2471}, %rd110; }
	xor.b32  	%r2472, %r2470, %r2471;
	xor.b32  	%r2473, %r2472, %r2454;
	shf.l.wrap.b32 	%r2474, %r2473, %r2473, 1;
	st.local.u32 	[%rd109+12], %r2474;
	add.s32 	%r4447, %r4447, 4;
	setp.ne.s32 	%p43, %r4447, 80;
	@%p43 bra 	$L__BB1_54;
	shf.l.wrap.b32 	%r2475, %r4448, %r4448, 5;
	and.b32  	%r2476, %r4449, %r4450;
	not.b32 	%r2477, %r4449;
	and.b32  	%r2478, %r4451, %r2477;
	or.b32  	%r2479, %r2476, %r2478;
	add.s32 	%r2480, %r4452, %r2479;
	add.s32 	%r2481, %r2480, %r2475;
	add.s32 	%r2482, %r2481, %r105;
	add.s32 	%r2483, %r2482, 1518500249;
	shf.l.wrap.b32 	%r2484, %r4449, %r4449, 30;
	shf.l.wrap.b32 	%r2485, %r2483, %r2483, 5;
	and.b32  	%r2486, %r4448, %r2484;
	not.b32 	%r2487, %r4448;
	and.b32  	%r2488, %r4450, %r2487;
	or.b32  	%r2489, %r2486, %r2488;
	ld.local.u32 	%r2490, [%rd3+4];
	add.s32 	%r2491, %r4451, %r2489;
	add.s32 	%r2492, %r2491, %r2485;
	add.s32 	%r2493, %r2492, %r2490;
	add.s32 	%r2494, %r2493, 1518500249;
	shf.l.wrap.b32 	%r2495, %r4448, %r4448, 30;
	shf.l.wrap.b32 	%r2496, %r2494, %r2494, 5;
	and.b32  	%r2497, %r2483, %r2495;
	not.b32 	%r2498, %r2483;
	and.b32  	%r2499, %r2484, %r2498;
	or.b32  	%r2500, %r2497, %r2499;
	ld.local.v2.u32 	{%r2501, %r2502}, [%rd3+8];
	add.s32 	%r2503, %r4450, %r2500;
	add.s32 	%r2504, %r2503, %r2496;
	add.s32 	%r2505, %r2504, %r2501;
	add.s32 	%r2506, %r2505, 1518500249;
	shf.l.wrap.b32 	%r2507, %r2483, %r2483, 30;
	shf.l.wrap.b32 	%r2508, %r2506, %r2506, 5;
	and.b32  	%r2509, %r2494, %r2507;
	not.b32 	%r2510, %r2494;
	and.b32  	%r2511, %r2495, %r2510;
	or.b32  	%r2512, %r2509, %r2511;
	add.s32 	%r2513, %r2484, %r2512;
	add.s32 	%r2514, %r2513, %r2508;
	add.s32 	%r2515, %r2514, %r2502;
	add.s32 	%r2516, %r2515, 1518500249;
	shf.l.wrap.b32 	%r2517, %r2494, %r2494, 30;
	shf.l.wrap.b32 	%r2518, %r2516, %r2516, 5;
	and.b32  	%r2519, %r2506, %r2517;
	not.b32 	%r2520, %r2506;
	and.b32  	%r2521, %r2507, %r2520;
	or.b32  	%r2522, %r2519, %r2521;
	ld.local.v4.u32 	{%r2523, %r2524, %r2525, %r2526}, [%rd3+16];
	add.s32 	%r2527, %r2495, %r2522;
	add.s32 	%r2528, %r2527, %r2518;
	add.s32 	%r2529, %r2528, %r2523;
	add.s32 	%r2530, %r2529, 1518500249;
	shf.l.wrap.b32 	%r2531, %r2506, %r2506, 30;
	shf.l.wrap.b32 	%r2532, %r2530, %r2530, 5;
	and.b32  	%r2533, %r2516, %r2531;
	not.b32 	%r2534, %r2516;
	and.b32  	%r2535, %r2517, %r2534;
	or.b32  	%r2536, %r2533, %r2535;
	add.s32 	%r2537, %r2507, %r2536;
	add.s32 	%r2538, %r2537, %r2532;
	add.s32 	%r2539, %r2538, %r2524;
	add.s32 	%r2540, %r2539, 1518500249;
	shf.l.wrap.b32 	%r2541, %r2516, %r2516, 30;
	shf.l.wrap.b32 	%r2542, %r2540, %r2540, 5;
	and.b32  	%r2543, %r2530, %r2541;
	not.b32 	%r2544, %r2530;
	and.b32  	%r2545, %r2531, %r2544;
	or.b32  	%r2546, %r2543, %r2545;
	add.s32 	%r2547, %r2517, %r2546;
	add.s32 	%r2548, %r2547, %r2542;
	add.s32 	%r2549, %r2548, %r2525;
	add.s32 	%r2550, %r2549, 1518500249;
	shf.l.wrap.b32 	%r2551, %r2530, %r2530, 30;
	shf.l.wrap.b32 	%r2552, %r2550, %r2550, 5;
	and.b32  	%r2553, %r2540, %r2551;
	not.b32 	%r2554, %r2540;
	and.b32  	%r2555, %r2541, %r2554;
	or.b32  	%r2556, %r2553, %r2555;
	add.s32 	%r2557, %r2531, %r2556;
	add.s32 	%r2558, %r2557, %r2552;
	add.s32 	%r2559, %r2558, %r2526;
	add.s32 	%r2560, %r2559, 1518500249;
	shf.l.wrap.b32 	%r2561, %r2540, %r2540, 30;
	shf.l.wrap.b32 	%r2562, %r2560, %r2560, 5;
	and.b32  	%r2563, %r2550, %r2561;
	not.b32 	%r2564, %r2550;
	and.b32  	%r2565, %r2551, %r2564;
	or.b32  	%r2566, %r2563, %r2565;
	ld.local.v4.u32 	{%r2567, %r2568, %r2569, %r2570}, [%rd3+32];
	add.s32 	%r2571, %r2541, %r2566;
	add.s32 	%r2572, %r2571, %r2562;
	add.s32 	%r2573, %r2572, %r2567;
	add.s32 	%r2574, %r2573, 1518500249;
	shf.l.wrap.b32 	%r2575, %r2550, %r2550, 30;
	shf.l.wrap.b32 	%r2576, %r2574, %r2574, 5;
	and.b32  	%r2577, %r2560, %r2575;
	not.b32 	%r2578, %r2560;
	and.b32  	%r2579, %r2561, %r2578;
	or.b32  	%r2580, %r2577, %r2579;
	add.s32 	%r2581, %r2551, %r2580;
	add.s32 	%r2582, %r2581, %r2576;
	add.s32 	%r2583, %r2582, %r2568;
	add.s32 	%r2584, %r2583, 1518500249;
	shf.l.wrap.b32 	%r2585, %r2560, %r2560, 30;
	shf.l.wrap.b32 	%r2586, %r2584, %r2584, 5;
	and.b32  	%r2587, %r2574, %r2585;
	not.b32 	%r2588, %r2574;
	and.b32  	%r2589, %r2575, %r2588;
	or.b32  	%r2590, %r2587, %r2589;
	add.s32 	%r2591, %r2561, %r2590;
	add.s32 	%r2592, %r2591, %r2586;
	add.s32 	%r2593, %r2592, %r2569;
	add.s32 	%r2594, %r2593, 1518500249;
	shf.l.wrap.b32 	%r2595, %r2574, %r2574, 30;
	shf.l.wrap.b32 	%r2596, %r2594, %r2594, 5;
	and.b32  	%r2597, %r2584, %r2595;
	not.b32 	%r2598, %r2584;
	and.b32  	%r2599, %r2585, %r2598;
	or.b32  	%r2600, %r2597, %r2599;
	add.s32 	%r2601, %r2575, %r2600;
	add.s32 	%r2602, %r2601, %r2596;
	add.s32 	%r2603, %r2602, %r2570;
	add.s32 	%r2604, %r2603, 1518500249;
	shf.l.wrap.b32 	%r2605, %r2584, %r2584, 30;
	shf.l.wrap.b32 	%r2606, %r2604, %r2604, 5;
	and.b32  	%r2607, %r2594, %r2605;
	not.b32 	%r2608, %r2594;
	and.b32  	%r2609, %r2595, %r2608;
	or.b32  	%r2610, %r2607, %r2609;
	ld.local.v4.u32 	{%r2611, %r2612, %r2613, %r2614}, [%rd3+48];
	add.s32 	%r2615, %r2585, %r2610;
	add.s32 	%r2616, %r2615, %r2606;
	add.s32 	%r2617, %r2616, %r2611;
	add.s32 	%r2618, %r2617, 1518500249;
	shf.l.wrap.b32 	%r2619, %r2594, %r2594, 30;
	shf.l.wrap.b32 	%r2620, %r2618, %r2618, 5;
	and.b32  	%r2621, %r2604, %r2619;
	not.b32 	%r2622, %r2604;
	and.b32  	%r2623, %r2605, %r2622;
	or.b32  	%r2624, %r2621, %r2623;
	add.s32 	%r2625, %r2595, %r2624;
	add.s32 	%r2626, %r2625, %r2620;
	add.s32 	%r2627, %r2626, %r2612;
	add.s32 	%r2628, %r2627, 1518500249;
	shf.l.wrap.b32 	%r2629, %r2604, %r2604, 30;
	shf.l.wrap.b32 	%r2630, %r2628, %r2628, 5;
	and.b32  	%r2631, %r2618, %r2629;
	not.b32 	%r2632, %r2618;
	and.b32  	%r2633, %r2619, %r2632;
	or.b32  	%r2634, %r2631, %r2633;
	add.s32 	%r2635, %r2605, %r2634;
	add.s32 	%r2636, %r2635, %r2630;
	add.s32 	%r2637, %r2636, %r2613;
	add.s32 	%r2638, %r2637, 1518500249;
	shf.l.wrap.b32 	%r2639, %r2618, %r2618, 30;
	shf.l.wrap.b32 	%r2640, %r2638, %r2638, 5;
	and.b32  	%r2641, %r2628, %r2639;
	not.b32 	%r2642, %r2628;
	and.b32  	%r2643, %r2629, %r2642;
	or.b32  	%r2644, %r2641, %r2643;
	add.s32 	%r2645, %r2619, %r2644;
	add.s32 	%r2646, %r2645, %r2640;
	add.s32 	%r2647, %r2646, %r2614;
	add.s32 	%r2648, %r2647, 1518500249;
	shf.l.wrap.b32 	%r2649, %r2628, %r2628, 30;
	shf.l.wrap.b32 	%r2650, %r2648, %r2648, 5;
	and.b32  	%r2651, %r2638, %r2649;
	not.b32 	%r2652, %r2638;
	and.b32  	%r2653, %r2639, %r2652;
	or.b32  	%r2654, %r2651, %r2653;
	ld.local.v4.u32 	{%r2655, %r2656, %r2657, %r2658}, [%rd3+64];
	add.s32 	%r2659, %r2629, %r2654;
	add.s32 	%r2660, %r2659, %r2650;
	add.s32 	%r2661, %r2660, %r2655;
	add.s32 	%r2662, %r2661, 1518500249;
	shf.l.wrap.b32 	%r2663, %r2638, %r2638, 30;
	shf.l.wrap.b32 	%r2664, %r2662, %r2662, 5;
	and.b32  	%r2665, %r2648, %r2663;
	not.b32 	%r2666, %r2648;
	and.b32  	%r2667, %r2649, %r2666;
	or.b32  	%r2668, %r2665, %r2667;
	add.s32 	%r2669, %r2639, %r2668;
	add.s32 	%r2670, %r2669, %r2664;
	add.s32 	%r2671, %r2670, %r2656;
	add.s32 	%r2672, %r2671, 1518500249;
	shf.l.wrap.b32 	%r2673, %r2648, %r2648, 30;
	shf.l.wrap.b32 	%r2674, %r2672, %r2672, 5;
	and.b32  	%r2675, %r2662, %r2673;
	not.b32 	%r2676, %r2662;
	and.b32  	%r2677, %r2663, %r2676;
	or.b32  	%r2678, %r2675, %r2677;
	add.s32 	%r2679, %r2649, %r2678;
	add.s32 	%r2680, %r2679, %r2674;
	add.s32 	%r2681, %r2680, %r2657;
	add.s32 	%r2682, %r2681, 1518500249;
	shf.l.wrap.b32 	%r2683, %r2662, %r2662, 30;
	shf.l.wrap.b32 	%r2684, %r2682, %r2682, 5;
	and.b32  	%r2685, %r2672, %r2683;
	not.b32 	%r2686, %r2672;
	and.b32  	%r2687, %r2673, %r2686;
	or.b32  	%r2688, %r2685, %r2687;
	add.s32 	%r2689, %r2663, %r2688;
	add.s32 	%r2690, %r2689, %r2684;
	add.s32 	%r2691, %r2690, %r2658;
	add.s32 	%r2692, %r2691, 1518500249;
	shf.l.wrap.b32 	%r2693, %r2672, %r2672, 30;
	shf.l.wrap.b32 	%r2694, %r2692, %r2692, 5;
	xor.b32  	%r2695, %r2693, %r2683;
	xor.b32  	%r2696, %r2695, %r2682;
	ld.local.v4.u32 	{%r2697, %r2698, %r2699, %r2700}, [%rd3+80];
	add.s32 	%r2701, %r2673, %r2696;
	add.s32 	%r2702, %r2701, %r2694;
	add.s32 	%r2703, %r2702, %r2697;
	add.s32 	%r2704, %r2703, 1859775393;
	shf.l.wrap.b32 	%r2705, %r2682, %r2682, 30;
	shf.l.wrap.b32 	%r2706, %r2704, %r2704, 5;
	xor.b32  	%r2707, %r2705, %r2693;
	xor.b32  	%r2708, %r2707, %r2692;
	add.s32 	%r2709, %r2683, %r2708;
	add.s32 	%r2710, %r2709, %r2706;
	add.s32 	%r2711, %r2710, %r2698;
	add.s32 	%r2712, %r2711, 1859775393;
	shf.l.wrap.b32 	%r2713, %r2692, %r2692, 30;
	shf.l.wrap.b32 	%r2714, %r2712, %r2712, 5;
	xor.b32  	%r2715, %r2713, %r2705;
	xor.b32  	%r2716, %r2715, %r2704;
	add.s32 	%r2717, %r2693, %r2716;
	add.s32 	%r2718, %r2717, %r2714;
	add.s32 	%r2719, %r2718, %r2699;
	add.s32 	%r2720, %r2719, 1859775393;
	shf.l.wrap.b32 	%r2721, %r2704, %r2704, 30;
	shf.l.wrap.b32 	%r2722, %r2720, %r2720, 5;
	xor.b32  	%r2723, %r2721, %r2713;
	xor.b32  	%r2724, %r2723, %r2712;
	add.s32 	%r2725, %r2705, %r2724;
	add.s32 	%r2726, %r2725, %r2722;
	add.s32 	%r2727, %r2726, %r2700;
	add.s32 	%r2728, %r2727, 1859775393;
	shf.l.wrap.b32 	%r2729, %r2712, %r2712, 30;
	shf.l.wrap.b32 	%r2730, %r2728, %r2728, 5;
	xor.b32  	%r2731, %r2729, %r2721;
	xor.b32  	%r2732, %r2731, %r2720;
	ld.local.v4.u32 	{%r2733, %r2734, %r2735, %r2736}, [%rd3+96];
	add.s32 	%r2737, %r2713, %r2732;
	add.s32 	%r2738, %r2737, %r2730;
	add.s32 	%r2739, %r2738, %r2733;
	add.s32 	%r2740, %r2739, 1859775393;
	shf.l.wrap.b32 	%r2741, %r2720, %r2720, 30;
	shf.l.wrap.b32 	%r2742, %r2740, %r2740, 5;
	xor.b32  	%r2743, %r2741, %r2729;
	xor.b32  	%r2744, %r2743, %r2728;
	add.s32 	%r2745, %r2721, %r2744;
	add.s32 	%r2746, %r2745, %r2742;
	add.s32 	%r2747, %r2746, %r2734;
	add.s32 	%r2748, %r2747, 1859775393;
	shf.l.wrap.b32 	%r2749, %r2728, %r2728, 30;
	shf.l.wrap.b32 	%r2750, %r2748, %r2748, 5;
	xor.b32  	%r2751, %r2749, %r2741;
	xor.b32  	%r2752, %r2751, %r2740;
	add.s32 	%r2753, %r2729, %r2752;
	add.s32 	%r2754, %r2753, %r2750;
	add.s32 	%r2755, %r2754, %r2735;
	add.s32 	%r2756, %r2755, 1859775393;
	shf.l.wrap.b32 	%r2757, %r2740, %r2740, 30;
	shf.l.wrap.b32 	%r2758, %r2756, %r2756, 5;
	xor.b32  	%r2759, %r2757, %r2749;
	xor.b32  	%r2760, %r2759, %r2748;
	add.s32 	%r2761, %r2741, %r2760;
	add.s32 	%r2762, %r2761, %r2758;
	add.s32 	%r2763, %r2762, %r2736;
	add.s32 	%r2764, %r2763, 1859775393;
	shf.l.wrap.b32 	%r2765, %r2748, %r2748, 30;
	shf.l.wrap.b32 	%r2766, %r2764, %r2764, 5;
	xor.b32  	%r2767, %r2765, %r2757;
	xor.b32  	%r2768, %r2767, %r2756;
	ld.local.v4.u32 	{%r2769, %r2770, %r2771, %r2772}, [%rd3+112];
	add.s32 	%r2773, %r2749, %r2768;
	add.s32 	%r2774, %r2773, %r2766;
	add.s32 	%r2775, %r2774, %r2769;
	add.s32 	%r2776, %r2775, 1859775393;
	shf.l.wrap.b32 	%r2777, %r2756, %r2756, 30;
	shf.l.wrap.b32 	%r2778, %r2776, %r2776, 5;
	xor.b32  	%r2779, %r2777, %r2765;
	xor.b32  	%r2780, %r2779, %r2764;
	add.s32 	%r2781, %r2757, %r2780;
	add.s32 	%r2782, %r2781, %r2778;
	add.s32 	%r2783, %r2782, %r2770;
	add.s32 	%r2784, %r2783, 1859775393;
	shf.l.wrap.b32 	%r2785, %r2764, %r2764, 30;
	shf.l.wrap.b32 	%r2786, %r2784, %r2784, 5;
	xor.b32  	%r2787, %r2785, %r2777;
	xor.b32  	%r2788, %r2787, %r2776;
	add.s32 	%r2789, %r2765, %r2788;
	add.s32 	%r2790, %r2789, %r2786;
	add.s32 	%r2791, %r2790, %r2771;
	add.s32 	%r2792, %r2791, 1859775393;
	shf.l.wrap.b32 	%r2793, %r2776, %r2776, 30;
	shf.l.wrap.b32 	%r2794, %r2792, %r2792, 5;
	xor.b32  	%r2795, %r2793, %r2785;
	xor.b32  	%r2796, %r2795, %r2784;
	add.s32 	%r2797, %r2777, %r2796;
	add.s32 	%r2798, %r2797, %r2794;
	add.s32 	%r2799, %r2798, %r2772;
	add.s32 	%r2800, %r2799, 1859775393;
	shf.l.wrap.b32 	%r2801, %r2784, %r2784, 30;
	shf.l.wrap.b32 	%r2802, %r2800, %r2800, 5;
	xor.b32  	%r2803, %r2801, %r2793;
	xor.b32  	%r2804, %r2803, %r2792;
	ld.local.v4.u32 	{%r2805, %r2806, %r2807, %r2808}, [%rd3+128];
	add.s32 	%r2809, %r2785, %r2804;
	add.s32 	%r2810, %r2809, %r2802;
	add.s32 	%r2811, %r2810, %r2805;
	add.s32 	%r2812, %r2811, 1859775393;
	shf.l.wrap.b32 	%r2813, %r2792, %r2792, 30;
	shf.l.wrap.b32 	%r2814, %r2812, %r2812, 5;
	xor.b32  	%r2815, %r2813, %r2801;
	xor.b32  	%r2816, %r2815, %r2800;
	add.s32 	%r2817, %r2793, %r2816;
	add.s32 	%r2818, %r2817, %r2814;
	add.s32 	%r2819, %r2818, %r2806;
	add.s32 	%r2820, %r2819, 1859775393;
	shf.l.wrap.b32 	%r2821, %r2800, %r2800, 30;
	shf.l.wrap.b32 	%r2822, %r2820, %r2820, 5;
	xor.b32  	%r2823, %r2821, %r2813;
	xor.b32  	%r2824, %r2823, %r2812;
	add.s32 	%r2825, %r2801, %r2824;
	add.s32 	%r2826, %r2825, %r2822;
	add.s32 	%r2827, %r2826, %r2807;
	add.s32 	%r2828, %r2827, 1859775393;
	shf.l.wrap.b32 	%r2829, %r2812, %r2812, 30;
	shf.l.wrap.b32 	%r2830, %r2828, %r2828, 5;
	xor.b32  	%r2831, %r2829, %r2821;
	xor.b32  	%r2832, %r2831, %r2820;
	add.s32 	%r2833, %r2813, %r2832;
	add.s32 	%r2834, %r2833, %r2830;
	add.s32 	%r2835, %r2834, %r2808;
	add.s32 	%r2836, %r2835, 1859775393;
	shf.l.wrap.b32 	%r2837, %r2820, %r2820, 30;
	shf.l.wrap.b32 	%r2838, %r2836, %r2836, 5;
	xor.b32  	%r2839, %r2837, %r2829;
	xor.b32  	%r2840, %r2839, %r2828;
	ld.local.v4.u32 	{%r2841, %r2842, %r2843, %r2844}, [%rd3+144];
	add.s32 	%r2845, %r2821, %r2840;
	add.s32 	%r2846, %r2845, %r2838;
	add.s32 	%r2847, %r2846, %r2841;
	add.s32 	%r2848, %r2847, 1859775393;
	shf.l.wrap.b32 	%r2849, %r2828, %r2828, 30;
	shf.l.wrap.b32 	%r2850, %r2848, %r2848, 5;
	xor.b32  	%r2851, %r2849, %r2837;
	xor.b32  	%r2852, %r2851, %r2836;
	add.s32 	%r2853, %r2829, %r2852;
	add.s32 	%r2854, %r2853, %r2850;
	add.s32 	%r2855, %r2854, %r2842;
	add.s32 	%r2856, %r2855, 1859775393;
	shf.l.wrap.b32 	%r2857, %r2836, %r2836, 30;
	shf.l.wrap.b32 	%r2858, %r2856, %r2856, 5;
	xor.b32  	%r2859, %r2857, %r2849;
	xor.b32  	%r2860, %r2859, %r2848;
	add.s32 	%r2861, %r2837, %r2860;
	add.s32 	%r2862, %r2861, %r2858;
	add.s32 	%r2863, %r2862, %r2843;
	add.s32 	%r2864, %r2863, 1859775393;
	shf.l.wrap.b32 	%r2865, %r2848, %r2848, 30;
	shf.l.wrap.b32 	%r2866, %r2864, %r2864, 5;
	xor.b32  	%r2867, %r2865, %r2857;
	xor.b32  	%r2868, %r2867, %r2856;
	add.s32 	%r2869, %r2849, %r2868;
	add.s32 	%r2870, %r2869, %r2866;
	add.s32 	%r2871, %r2870, %r2844;
	add.s32 	%r2872, %r2871, 1859775393;
	shf.l.wrap.b32 	%r2873, %r2856, %r2856, 30;
	shf.l.wrap.b32 	%r2874, %r2872, %r2872, 5;
	or.b32  	%r2875, %r2873, %r2865;
	and.b32  	%r2876, %r2864, %r2875;
	and.b32  	%r2877, %r2873, %r2865;
	or.b32  	%r2878, %r2876, %r2877;
	ld.local.v4.u32 	{%r2879, %r2880, %r2881, %r2882}, [%rd3+160];
	add.s32 	%r2883, %r2857, %r2878;
	add.s32 	%r2884, %r2883, %r2874;
	add.s32 	%r2885, %r2884, %r2879;
	add.s32 	%r2886, %r2885, -1894007588;
	shf.l.wrap.b32 	%r2887, %r2864, %r2864, 30;
	shf.l.wrap.b32 	%r2888, %r2886, %r2886, 5;
	or.b32  	%r2889, %r2887, %r2873;
	and.b32  	%r2890, %r2872, %r2889;
	and.b32  	%r2891, %r2887, %r2873;
	or.b32  	%r2892, %r2890, %r2891;
	add.s32 	%r2893, %r2865, %r2892;
	add.s32 	%r2894, %r2893, %r2888;
	add.s32 	%r2895, %r2894, %r2880;
	add.s32 	%r2896, %r2895, -1894007588;
	shf.l.wrap.b32 	%r2897, %r2872, %r2872, 30;
	shf.l.wrap.b32 	%r2898, %r2896, %r2896, 5;
	or.b32  	%r2899, %r2897, %r2887;
	and.b32  	%r2900, %r2886, %r2899;
	and.b32  	%r2901, %r2897, %r2887;
	or.b32  	%r2902, %r2900, %r2901;
	add.s32 	%r2903, %r2873, %r2902;
	add.s32 	%r2904, %r2903, %r2898;
	add.s32 	%r2905, %r2904, %r2881;
	add.s32 	%r2906, %r2905, -1894007588;
	shf.l.wrap.b32 	%r2907, %r2886, %r2886, 30;
	shf.l.wrap.b32 	%r2908, %r2906, %r2906, 5;
	or.b32  	%r2909, %r2907, %r2897;
	and.b32  	%r2910, %r2896, %r2909;
	and.b32  	%r2911, %r2907, %r2897;
	or.b32  	%r2912, %r2910, %r2911;
	add.s32 	%r2913, %r2887, %r2912;
	add.s32 	%r2914, %r2913, %r2908;
	add.s32 	%r2915, %r2914, %r2882;
	add.s32 	%r2916, %r2915, -1894007588;
	shf.l.wrap.b32 	%r2917, %r2896, %r2896, 30;
	shf.l.wrap.b32 	%r2918, %r2916, %r2916, 5;
	or.b32  	%r2919, %r2917, %r2907;
	and.b32  	%r2920, %r2906, %r2919;
	and.b32  	%r2921, %r2917, %r2907;
	or.b32  	%r2922, %r2920, %r2921;
	ld.local.v4.u32 	{%r2923, %r2924, %r2925, %r2926}, [%rd3+176];
	add.s32 	%r2927, %r2897, %r2922;
	add.s32 	%r2928, %r2927, %r2918;
	add.s32 	%r2929, %r2928, %r2923;
	add.s32 	%r2930, %r2929, -1894007588;
	shf.l.wrap.b32 	%r2931, %r2906, %r2906, 30;
	shf.l.wrap.b32 	%r2932, %r2930, %r2930, 5;
	or.b32  	%r2933, %r2931, %r2917;
	and.b32  	%r2934, %r2916, %r2933;
	and.b32  	%r2935, %r2931, %r2917;
	or.b32  	%r2936, %r2934, %r2935;
	add.s32 	%r2937, %r2907, %r2936;
	add.s32 	%r2938, %r2937, %r2932;
	add.s32 	%r2939, %r2938, %r2924;
	add.s32 	%r2940, %r2939, -1894007588;
	shf.l.wrap.b32 	%r2941, %r2916, %r2916, 30;
	shf.l.wrap.b32 	%r2942, %r2940, %r2940, 5;
	or.b32  	%r2943, %r2941, %r2931;
	and.b32  	%r2944, %r2930, %r2943;
	and.b32  	%r2945, %r2941, %r2931;
	or.b32  	%r2946, %r2944, %r2945;
	add.s32 	%r2947, %r2917, %r2946;
	add.s32 	%r2948, %r2947, %r2942;
	add.s32 	%r2949, %r2948, %r2925;
	add.s32 	%r2950, %r2949, -1894007588;
	shf.l.wrap.b32 	%r2951, %r2930, %r2930, 30;
	shf.l.wrap.b32 	%r2952, %r2950, %r2950, 5;
	or.b32  	%r2953, %r2951, %r2941;
	and.b32  	%r2954, %r2940, %r2953;
	and.b32  	%r2955, %r2951, %r2941;
	or.b32  	%r2956, %r2954, %r2955;
	add.s32 	%r2957, %r2931, %r2956;
	add.s32 	%r2958, %r2957, %r2952;
	add.s32 	%r2959, %r2958, %r2926;
	add.s32 	%r2960, %r2959, -1894007588;
	shf.l.wrap.b32 	%r2961, %r2940, %r2940, 30;
	shf.l.wrap.b32 	%r2962, %r2960, %r2960, 5;
	or.b32  	%r2963, %r2961, %r2951;
	and.b32  	%r2964, %r2950, %r2963;
	and.b32  	%r2965, %r2961, %r2951;
	or.b32  	%r2966, %r2964, %r2965;
	ld.local.v4.u32 	{%r2967, %r2968, %r2969, %r2970}, [%rd3+192];
	add.s32 	%r2971, %r2941, %r2966;
	add.s32 	%r2972, %r2971, %r2962;
	add.s32 	%r2973, %r2972, %r2967;
	add.s32 	%r2974, %r2973, -1894007588;
	shf.l.wrap.b32 	%r2975, %r2950, %r2950, 30;
	shf.l.wrap.b32 	%r2976, %r2974, %r2974, 5;
	or.b32  	%r2977, %r2975, %r2961;
	and.b32  	%r2978, %r2960, %r2977;
	and.b32  	%r2979, %r2975, %r2961;
	or.b32  	%r2980, %r2978, %r2979;
	add.s32 	%r2981, %r2951, %r2980;
	add.s32 	%r2982, %r2981, %r2976;
	add.s32 	%r2983, %r2982, %r2968;
	add.s32 	%r2984, %r2983, -1894007588;
	shf.l.wrap.b32 	%r2985, %r2960, %r2960, 30;
	shf.l.wrap.b32 	%r2986, %r2984, %r2984, 5;
	or.b32  	%r2987, %r2985, %r2975;
	and.b32  	%r2988, %r2974, %r2987;
	and.b32  	%r2989, %r2985, %r2975;
	or.b32  	%r2990, %r2988, %r2989;
	add.s32 	%r2991, %r2961, %r2990;
	add.s32 	%r2992, %r2991, %r2986;
	add.s32 	%r2993, %r2992, %r2969;
	add.s32 	%r2994, %r2993, -1894007588;
	shf.l.wrap.b32 	%r2995, %r2974, %r2974, 30;
	shf.l.wrap.b32 	%r2996, %r2994, %r2994, 5;
	or.b32  	%r2997, %r2995, %r2985;
	and.b32  	%r2998, %r2984, %r2997;
	and.b32  	%r2999, %r2995, %r2985;
	or.b32  	%r3000, %r2998, %r2999;
	add.s32 	%r3001, %r2975, %r3000;
	add.s32 	%r3002, %r3001, %r2996;
	add.s32 	%r3003, %r3002, %r2970;
	add.s32 	%r3004, %r3003, -1894007588;
	shf.l.wrap.b32 	%r3005, %r2984, %r2984, 30;
	shf.l.wrap.b32 	%r3006, %r3004, %r3004, 5;
	or.b32  	%r3007, %r3005, %r2995;
	and.b32  	%r3008, %r2994, %r3007;
	and.b32  	%r3009, %r3005, %r2995;
	or.b32  	%r3010, %r3008, %r3009;
	ld.local.v4.u32 	{%r3011, %r3012, %r3013, %r3014}, [%rd3+208];
	add.s32 	%r3015, %r2985, %r3010;
	add.s32 	%r3016, %r3015, %r3006;
	add.s32 	%r3017, %r3016, %r3011;
	add.s32 	%r3018, %r3017, -1894007588;
	shf.l.wrap.b32 	%r3019, %r2994, %r2994, 30;
	shf.l.wrap.b32 	%r3020, %r3018, %r3018, 5;
	or.b32  	%r3021, %r3019, %r3005;
	and.b32  	%r3022, %r3004, %r3021;
	and.b32  	%r3023, %r3019, %r3005;
	or.b32  	%r3024, %r3022, %r3023;
	add.s32 	%r3025, %r2995, %r3024;
	add.s32 	%r3026, %r3025, %r3020;
	add.s32 	%r3027, %r3026, %r3012;
	add.s32 	%r3028, %r3027, -1894007588;
	shf.l.wrap.b32 	%r3029, %r3004, %r3004, 30;
	shf.l.wrap.b32 	%r3030, %r3028, %r3028, 5;
	or.b32  	%r3031, %r3029, %r3019;
	and.b32  	%r3032, %r3018, %r3031;
	and.b32  	%r3033, %r3029, %r3019;
	or.b32  	%r3034, %r3032, %r3033;
	add.s32 	%r3035, %r3005, %r3034;
	add.s32 	%r3036, %r3035, %r3030;
	add.s32 	%r3037, %r3036, %r3013;
	add.s32 	%r3038, %r3037, -1894007588;
	shf.l.wrap.b32 	%r3039, %r3018, %r3018, 30;
	shf.l.wrap.b32 	%r3040, %r3038, %r3038, 5;
	or.b32  	%r3041, %r3039, %r3029;
	and.b32  	%r3042, %r3028, %r3041;
	and.b32  	%r3043, %r3039, %r3029;
	or.b32  	%r3044, %r3042, %r3043;
	add.s32 	%r3045, %r3019, %r3044;
	add.s32 	%r3046, %r3045, %r3040;
	add.s32 	%r3047, %r3046, %r3014;
	add.s32 	%r3048, %r3047, -1894007588;
	shf.l.wrap.b32 	%r3049, %r3028, %r3028, 30;
	shf.l.wrap.b32 	%r3050, %r3048, %r3048, 5;
	or.b32  	%r3051, %r3049, %r3039;
	and.b32  	%r3052, %r3038, %r3051;
	and.b32  	%r3053, %r3049, %r3039;
	or.b32  	%r3054, %r3052, %r3053;
	ld.local.v4.u32 	{%r3055, %r3056, %r3057, %r3058}, [%rd3+224];
	add.s32 	%r3059, %r3029, %r3054;
	add.s32 	%r3060, %r3059, %r3050;
	add.s32 	%r3061, %r3060, %r3055;
	add.s32 	%r3062, %r3061, -1894007588;
	shf.l.wrap.b32 	%r3063, %r3038, %r3038, 30;
	shf.l.wrap.b32 	%r3064, %r3062, %r3062, 5;
	or.b32  	%r3065, %r3063, %r3049;
	and.b32  	%r3066, %r3048, %r3065;
	and.b32  	%r3067, %r3063, %r3049;
	or.b32  	%r3068, %r3066, %r3067;
	add.s32 	%r3069, %r3039, %r3068;
	add.s32 	%r3070, %r3069, %r3064;
	add.s32 	%r3071, %r3070, %r3056;
	add.s32 	%r3072, %r3071, -1894007588;
	shf.l.wrap.b32 	%r3073, %r3048, %r3048, 30;
	shf.l.wrap.b32 	%r3074, %r3072, %r3072, 5;
	or.b32  	%r3075, %r3073, %r3063;
	and.b32  	%r3076, %r3062, %r3075;
	and.b32  	%r3077, %r3073, %r3063;
	or.b32  	%r3078, %r3076, %r3077;
	add.s32 	%r3079, %r3049, %r3078;
	add.s32 	%r3080, %r3079, %r3074;
	add.s32 	%r3081, %r3080, %r3057;
	add.s32 	%r3082, %r3081, -1894007588;
	shf.l.wrap.b32 	%r3083, %r3062, %r3062, 30;
	shf.l.wrap.b32 	%r3084, %r3082, %r3082, 5;
	or.b32  	%r3085, %r3083, %r3073;
	and.b32  	%r3086, %r3072, %r3085;
	and.b32  	%r3087, %r3083, %r3073;
	or.b32  	%r3088, %r3086, %r3087;
	add.s32 	%r3089, %r3063, %r3088;
	add.s32 	%r3090, %r3089, %r3084;
	add.s32 	%r3091, %r3090, %r3058;
	add.s32 	%r3092, %r3091, -1894007588;
	shf.l.wrap.b32 	%r3093, %r3072, %r3072, 30;
	shf.l.wrap.b32 	%r3094, %r3092, %r3092, 5;
	xor.b32  	%r3095, %r3093, %r3083;
	xor.b32  	%r3096, %r3095, %r3082;
	ld.local.v4.u32 	{%r3097, %r3098, %r3099, %r3100}, [%rd3+240];
	add.s32 	%r3101, %r3073, %r3096;
	add.s32 	%r3102, %r3101, %r3094;
	add.s32 	%r3103, %r3102, %r3097;
	add.s32 	%r3104, %r3103, -899497514;
	shf.l.wrap.b32 	%r3105, %r3082, %r3082, 30;
	shf.l.wrap.b32 	%r3106, %r3104, %r3104, 5;
	xor.b32  	%r3107, %r3105, %r3093;
	xor.b32  	%r3108, %r3107, %r3092;
	add.s32 	%r3109, %r3083, %r3108;
	add.s32 	%r3110, %r3109, %r3106;
	add.s32 	%r3111, %r3110, %r3098;
	add.s32 	%r3112, %r3111, -899497514;
	shf.l.wrap.b32 	%r3113, %r3092, %r3092, 30;
	shf.l.wrap.b32 	%r3114, %r3112, %r3112, 5;
	xor.b32  	%r3115, %r3113, %r3105;
	xor.b32  	%r3116, %r3115, %r3104;
	add.s32 	%r3117, %r3093, %r3116;
	add.s32 	%r3118, %r3117, %r3114;
	add.s32 	%r3119, %r3118, %r3099;
	add.s32 	%r3120, %r3119, -899497514;
	shf.l.wrap.b32 	%r3121, %r3104, %r3104, 30;
	shf.l.wrap.b32 	%r3122, %r3120, %r3120, 5;
	xor.b32  	%r3123, %r3121, %r3113;
	xor.b32  	%r3124, %r3123, %r3112;
	add.s32 	%r3125, %r3105, %r3124;
	add.s32 	%r3126, %r3125, %r3122;
	add.s32 	%r3127, %r3126, %r3100;
	add.s32 	%r3128, %r3127, -899497514;
	shf.l.wrap.b32 	%r3129, %r3112, %r3112, 30;
	shf.l.wrap.b32 	%r3130, %r3128, %r3128, 5;
	xor.b32  	%r3131, %r3129, %r3121;
	xor.b32  	%r3132, %r3131, %r3120;
	ld.local.v4.u32 	{%r3133, %r3134, %r3135, %r3136}, [%rd3+256];
	add.s32 	%r3137, %r3113, %r3132;
	add.s32 	%r3138, %r3137, %r3130;
	add.s32 	%r3139, %r3138, %r3133;
	add.s32 	%r3140, %r3139, -899497514;
	shf.l.wrap.b32 	%r3141, %r3120, %r3120, 30;
	shf.l.wrap.b32 	%r3142, %r3140, %r3140, 5;
	xor.b32  	%r3143, %r3141, %r3129;
	xor.b32  	%r3144, %r3143, %r3128;
	add.s32 	%r3145, %r3121, %r3144;
	add.s32 	%r3146, %r3145, %r3142;
	add.s32 	%r3147, %r3146, %r3134;
	add.s32 	%r3148, %r3147, -899497514;
	shf.l.wrap.b32 	%r3149, %r3128, %r3128, 30;
	shf.l.wrap.b32 	%r3150, %r3148, %r3148, 5;
	xor.b32  	%r3151, %r3149, %r3141;
	xor.b32  	%r3152, %r3151, %r3140;
	add.s32 	%r3153, %r3129, %r3152;
	add.s32 	%r3154, %r3153, %r3150;
	add.s32 	%r3155, %r3154, %r3135;
	add.s32 	%r3156, %r3155, -899497514;
	shf.l.wrap.b32 	%r3157, %r3140, %r3140, 30;
	shf.l.wrap.b32 	%r3158, %r3156, %r3156, 5;
	xor.b32  	%r3159, %r3157, %r3149;
	xor.b32  	%r3160, %r3159, %r3148;
	add.s32 	%r3161, %r3141, %r3160;
	add.s32 	%r3162, %r3161, %r3158;
	add.s32 	%r3163, %r3162, %r3136;
	add.s32 	%r3164, %r3163, -899497514;
	shf.l.wrap.b32 	%r3165, %r3148, %r3148, 30;
	shf.l.wrap.b32 	%r3166, %r3164, %r3164, 5;
	xor.b32  	%r3167, %r3165, %r3157;
	xor.b32  	%r3168, %r3167, %r3156;
	ld.local.v4.u32 	{%r3169, %r3170, %r3171, %r3172}, [%rd3+272];
	add.s32 	%r3173, %r3149, %r3168;
	add.s32 	%r3174, %r3173, %r3166;
	add.s32 	%r3175, %r3174, %r3169;
	add.s32 	%r3176, %r3175, -899497514;
	shf.l.wrap.b32 	%r3177, %r3156, %r3156, 30;
	shf.l.wrap.b32 	%r3178, %r3176, %r3176, 5;
	xor.b32  	%r3179, %r3177, %r3165;
	xor.b32  	%r3180, %r3179, %r3164;
	add.s32 	%r3181, %r3157, %r3180;
	add.s32 	%r3182, %r3181, %r3178;
	add.s32 	%r3183, %r3182, %r3170;
	add.s32 	%r3184, %r3183, -899497514;
	shf.l.wrap.b32 	%r3185, %r3164, %r3164, 30;
	shf.l.wrap.b32 	%r3186, %r3184, %r3184, 5;
	xor.b32  	%r3187, %r3185, %r3177;
	xor.b32  	%r3188, %r3187, %r3176;
	add.s32 	%r3189, %r3165, %r3188;
	add.s32 	%r3190, %r3189, %r3186;
	add.s32 	%r3191, %r3190, %r3171;
	add.s32 	%r3192, %r3191, -899497514;
	shf.l.wrap.b32 	%r3193, %r3176, %r3176, 30;
	shf.l.wrap.b32 	%r3194, %r3192, %r3192, 5;
	xor.b32  	%r3195, %r3193, %r3185;
	xor.b32  	%r3196, %r3195, %r3184;
	add.s32 	%r3197, %r3177, %r3196;
	add.s32 	%r3198, %r3197, %r3194;
	add.s32 	%r3199, %r3198, %r3172;
	add.s32 	%r3200, %r3199, -899497514;
	shf.l.wrap.b32 	%r3201, %r3184, %r3184, 30;
	shf.l.wrap.b32 	%r3202, %r3200, %r3200, 5;
	xor.b32  	%r3203, %r3201, %r3193;
	xor.b32  	%r3204, %r3203, %r3192;
	ld.local.v4.u32 	{%r3205, %r3206, %r3207, %r3208}, [%rd3+288];
	add.s32 	%r3209, %r3185, %r3204;
	add.s32 	%r3210, %r3209, %r3202;
	add.s32 	%r3211, %r3210, %r3205;
	add.s32 	%r3212, %r3211, -899497514;
	shf.l.wrap.b32 	%r3213, %r3192, %r3192, 30;
	shf.l.wrap.b32 	%r3214, %r3212, %r3212, 5;
	xor.b32  	%r3215, %r3213, %r3201;
	xor.b32  	%r3216, %r3215, %r3200;
	add.s32 	%r3217, %r3193, %r3216;
	add.s32 	%r3218, %r3217, %r3214;
	add.s32 	%r3219, %r3218, %r3206;
	add.s32 	%r3220, %r3219, -899497514;
	shf.l.wrap.b32 	%r3221, %r3200, %r3200, 30;
	shf.l.wrap.b32 	%r3222, %r3220, %r3220, 5;
	xor.b32  	%r3223, %r3221, %r3213;
	xor.b32  	%r3224, %r3223, %r3212;
	add.s32 	%r3225, %r3201, %r3224;
	add.s32 	%r3226, %r3225, %r3222;
	add.s32 	%r3227, %r3226, %r3207;
	add.s32 	%r3228, %r3227, -899497514;
	shf.l.wrap.b32 	%r3229, %r3212, %r3212, 30;
	shf.l.wrap.b32 	%r3230, %r3228, %r3228, 5;
	xor.b32  	%r3231, %r3229, %r3221;
	xor.b32  	%r3232, %r3231, %r3220;
	add.s32 	%r3233, %r3213, %r3232;
	add.s32 	%r3234, %r3233, %r3230;
	add.s32 	%r3235, %r3234, %r3208;
	add.s32 	%r3236, %r3235, -899497514;
	shf.l.wrap.b32 	%r3237, %r3220, %r3220, 30;
	shf.l.wrap.b32 	%r3238, %r3236, %r3236, 5;
	xor.b32  	%r3239, %r3237, %r3229;
	xor.b32  	%r3240, %r3239, %r3228;
	ld.local.v4.u32 	{%r3241, %r3242, %r3243, %r3244}, [%rd3+304];
	add.s32 	%r3245, %r3221, %r3240;
	add.s32 	%r3246, %r3245, %r3238;
	add.s32 	%r3247, %r3246, %r3241;
	add.s32 	%r3248, %r3247, -899497514;
	shf.l.wrap.b32 	%r3249, %r3228, %r3228, 30;
	shf.l.wrap.b32 	%r3250, %r3248, %r3248, 5;
	xor.b32  	%r3251, %r3249, %r3237;
	xor.b32  	%r3252, %r3251, %r3236;
	add.s32 	%r3253, %r3229, %r3252;
	add.s32 	%r3254, %r3253, %r3250;
	add.s32 	%r3255, %r3254, %r3242;
	add.s32 	%r3256, %r3255, -899497514;
	shf.l.wrap.b32 	%r3257, %r3236, %r3236, 30;
	shf.l.wrap.b32 	%r3258, %r3256, %r3256, 5;
	xor.b32  	%r3259, %r3257, %r3249;
	xor.b32  	%r3260, %r3259, %r3248;
	add.s32 	%r3261, %r3237, %r3260;
	add.s32 	%r3262, %r3261, %r3258;
	add.s32 	%r3263, %r3262, %r3243;
	add.s32 	%r3264, %r3263, -899497514;
	shf.l.wrap.b32 	%r3265, %r3248, %r3248, 30;
	shf.l.wrap.b32 	%r3266, %r3264, %r3264, 5;
	xor.b32  	%r3267, %r3265, %r3257;
	xor.b32  	%r3268, %r3267, %r3256;
	add.s32 	%r3269, %r3249, %r3268;
	add.s32 	%r3270, %r3269, %r3266;
	add.s32 	%r3271, %r3270, %r3244;
	add.s32 	%r3272, %r3271, %r4448;
	shf.l.wrap.b32 	%r3273, %r3256, %r3256, 30;
	add.s32 	%r4448, %r3272, -899497514;
	add.s32 	%r4449, %r4449, %r3264;
	add.s32 	%r4450, %r4450, %r3273;
	add.s32 	%r4451, %r4451, %r3265;
	add.s32 	%r4452, %r4452, %r3257;
	add.s32 	%r113, %r4453, 64;
	add.s32 	%r3274, %r4453, 127;
	setp.lt.u32 	%p44, %r3274, %r68;
	mov.u32 	%r4453, %r113;
	@%p44 bra 	$L__BB1_53;
	st.local.u32 	[%rd9], %r4448;
	st.local.u32 	[%rd9+4], %r4449;
	st.local.u32 	[%rd9+8], %r4450;
	st.local.u32 	[%rd9+12], %r4451;
	st.local.u32 	[%rd9+16], %r4452;
	mov.u32 	%r4453, %r113;
$L__BB1_57:
	setp.ge.u32 	%p45, %r4453, %r68;
	@%p45 bra 	$L__BB1_64;
	add.s32 	%r3276, %r4453, %r65;
	neg.s32 	%r3277, %r3276;
	and.b32  	%r121, %r3277, 3;
	setp.eq.s32 	%p46, %r121, 0;
	mov.u32 	%r4455, %r4454;
	mov.u32 	%r4456, %r4453;
	@%p46 bra 	$L__BB1_62;
	add.s32 	%r4456, %r4453, 1;
	cvt.u64.u32 	%rd111, %r4453;
	add.s64 	%rd25, %rd6, %rd111;
	ld.local.u8 	%rs109, [%rd25];
	add.s32 	%r4455, %r4454, 1;
	cvt.u64.u32 	%rd112, %r4454;
	add.s64 	%rd26, %rd9, %rd112;
	st.local.u8 	[%rd26+28], %rs109;
	setp.eq.s32 	%p47, %r121, 1;
	@%p47 bra 	$L__BB1_62;
	add.s32 	%r4456, %r4453, 2;
	ld.local.u8 	%rs110, [%rd25+1];
	add.s32 	%r4455, %r4454, 2;
	st.local.u8 	[%rd26+29], %rs110;
	setp.eq.s32 	%p48, %r121, 2;
	@%p48 bra 	$L__BB1_62;
	add.s32 	%r4456, %r4453, 3;
	ld.local.u8 	%rs111, [%rd25+2];
	add.s32 	%r4455, %r4454, 3;
	st.local.u8 	[%rd26+30], %rs111;
$L__BB1_62:
	sub.s32 	%r3278, %r4453, %r67;
	add.s32 	%r3279, %r3278, %r66;
	setp.gt.u32 	%p49, %r3279, -4;
	@%p49 bra 	$L__BB1_64;
$L__BB1_63:
	cvt.u64.u32 	%rd113, %r4456;
	add.s64 	%rd114, %rd6, %rd113;
	ld.local.u8 	%rs112, [%rd114];
	add.s32 	%r3280, %r4455, 1;
	cvt.u64.u32 	%rd115, %r4455;
	add.s64 	%rd116, %rd9, %rd115;
	st.local.u8 	[%rd116+28], %rs112;
	ld.local.u8 	%rs113, [%rd114+1];
	add.s32 	%r3281, %r4455, 2;
	cvt.u64.u32 	%rd117, %r3280;
	add.s64 	%rd118, %rd9, %rd117;
	st.local.u8 	[%rd118+28], %rs113;
	ld.local.u8 	%rs114, [%rd114+2];
	add.s32 	%r3282, %r4455, 3;
	cvt.u64.u32 	%rd119, %r3281;
	add.s64 	%rd120, %rd9, %rd119;
	st.local.u8 	[%rd120+28], %rs114;
	add.s32 	%r4456, %r4456, 4;
	ld.local.u8 	%rs115, [%rd114+3];
	add.s32 	%r4455, %r4455, 4;
	cvt.u64.u32 	%rd121, %r3282;
	add.s64 	%rd122, %rd9, %rd121;
	st.local.u8 	[%rd122+28], %rs115;
	setp.lt.u32 	%p50, %r4456, %r68;
	@%p50 bra 	$L__BB1_63;
$L__BB1_64:
	shr.u32 	%r3283, %r82, 3;
	and.b32  	%r4466, %r3283, 63;
	add.s32 	%r3284, %r82, 64;
	st.local.u32 	[%rd9+20], %r3284;
	setp.lt.u32 	%p51, %r82, -64;
	@%p51 bra 	$L__BB1_66;
	add.s32 	%r3285, %r83, 1;
	st.local.u32 	[%rd9+24], %r3285;
$L__BB1_66:
	setp.lt.u32 	%p52, %r4466, 56;
	mov.b32 	%r4465, 0;
	@%p52 bra 	$L__BB1_78;
	cvt.u64.u32 	%rd123, %r4466;
	add.s64 	%rd27, %rd9, %rd123;
	st.local.u8 	[%rd27+28], %rs1;
	setp.eq.s32 	%p53, %r4466, 63;
	@%p53 bra 	$L__BB1_75;
	st.local.u8 	[%rd27+29], %rs2;
	setp.eq.s32 	%p54, %r4466, 62;
	@%p54 bra 	$L__BB1_75;
	st.local.u8 	[%rd27+30], %rs3;
	setp.eq.s32 	%p55, %r4466, 61;
	@%p55 bra 	$L__BB1_75;
	st.local.u8 	[%rd27+31], %rs4;
	setp.eq.s32 	%p56, %r4466, 60;
	@%p56 bra 	$L__BB1_75;
	st.local.u8 	[%rd27+32], %rs5;
	setp.eq.s32 	%p57, %r4466, 59;
	@%p57 bra 	$L__BB1_75;
	st.local.u8 	[%rd27+33], %rs6;
	setp.eq.s32 	%p58, %r4466, 58;
	@%p58 bra 	$L__BB1_75;
	st.local.u8 	[%rd27+34], %rs7;
	setp.eq.s32 	%p59, %r4466, 57;
	@%p59 bra 	$L__BB1_75;
	st.local.u8 	[%rd27+35], %rs8;
$L__BB1_75:
	ld.local.u32 	%r3288, [%rd9+28];
	bfe.u32 	%r3289, %r3288, 0, 8;
	bfe.u32 	%r3290, %r3288, 8, 8;
	bfe.u32 	%r3291, %r3288, 16, 8;
	cvt.u16.u32 	%rs116, %r3291;
	shl.b32 	%r3292, %r3289, 24;
	shl.b32 	%r3293, %r3290, 16;
	and.b32  	%r3294, %r3293, 16711680;
	or.b32  	%r3295, %r3294, %r3292;
	and.b16  	%rs117, %rs116, 255;
	mul.wide.u16 	%r3296, %rs117, 256;
	or.b32  	%r3297, %r3295, %r3296;
	bfe.u32 	%r3298, %r3288, 24, 8;
	or.b32  	%r135, %r3297, %r3298;
	ld.local.u32 	%r3299, [%rd9+32];
	bfe.u32 	%r3300, %r3299, 0, 8;
	bfe.u32 	%r3301, %r3299, 8, 8;
	bfe.u32 	%r3302, %r3299, 16, 8;
	cvt.u16.u32 	%rs118, %r3302;
	shl.b32 	%r3303, %r3300, 24;
	shl.b32 	%r3304, %r3301, 16;
	and.b32  	%r3305, %r3304, 16711680;
	or.b32  	%r3306, %r3305, %r3303;
	and.b16  	%rs119, %rs118, 255;
	mul.wide.u16 	%r3307, %rs119, 256;
	or.b32  	%r3308, %r3306, %r3307;
	bfe.u32 	%r3309, %r3299, 24, 8;
	or.b32  	%r3310, %r3308, %r3309;
	ld.local.u32 	%r3311, [%rd9+36];
	bfe.u32 	%r3312, %r3311, 0, 8;
	bfe.u32 	%r3313, %r3311, 8, 8;
	bfe.u32 	%r3314, %r3311, 16, 8;
	cvt.u16.u32 	%rs120, %r3314;
	shl.b32 	%r3315, %r3312, 24;
	shl.b32 	%r3316, %r3313, 16;
	and.b32  	%r3317, %r3316, 16711680;
	or.b32  	%r3318, %r3317, %r3315;
	and.b16  	%rs121, %rs120, 255;
	mul.wide.u16 	%r3319, %rs121, 256;
	or.b32  	%r3320, %r3318, %r3319;
	bfe.u32 	%r3321, %r3311, 24, 8;
	or.b32  	%r3322, %r3320, %r3321;
	ld.local.u32 	%r3323, [%rd9+40];
	bfe.u32 	%r3324, %r3323, 0, 8;
	bfe.u32 	%r3325, %r3323, 8, 8;
	bfe.u32 	%r3326, %r3323, 16, 8;
	cvt.u16.u32 	%rs122, %r3326;
	shl.b32 	%r3327, %r3324, 24;
	shl.b32 	%r3328, %r3325, 16;
	and.b32  	%r3329, %r3328, 16711680;
	or.b32  	%r3330, %r3329, %r3327;
	and.b16  	%rs123, %rs122, 255;
	mul.wide.u16 	%r3331, %rs123, 256;
	or.b32  	%r3332, %r3330, %r3331;
	bfe.u32 	%r3333, %r3323, 24, 8;
	or.b32  	%r3334, %r3332, %r3333;
	st.local.v4.u32 	[%rd2], {%r135, %r3310, %r3322, %r3334};
	ld.local.u32 	%r3335, [%rd9+44];
	bfe.u32 	%r3336, %r3335, 0, 8;
	bfe.u32 	%r3337, %r3335, 8, 8;
	bfe.u32 	%r3338, %r3335, 16, 8;
	cvt.u16.u32 	%rs124, %r3338;
	shl.b32 	%r3339, %r3336, 24;
	shl.b32 	%r3340, %r3337, 16;
	and.b32  	%r3341, %r3340, 16711680;
	or.b32  	%r3342, %r3341, %r3339;
	and.b16  	%rs125, %rs124, 255;
	mul.wide.u16 	%r3343, %rs125, 256;
	or.b32  	%r3344, %r3342, %r3343;
	bfe.u32 	%r3345, %r3335, 24, 8;
	or.b32  	%r3346, %r3344, %r3345;
	ld.local.u32 	%r3347, [%rd9+48];
	bfe.u32 	%r3348, %r3347, 0, 8;
	bfe.u32 	%r3349, %r3347, 8, 8;
	bfe.u32 	%r3350, %r3347, 16, 8;
	cvt.u16.u32 	%rs126, %r3350;
	shl.b32 	%r3351, %r3348, 24;
	shl.b32 	%r3352, %r3349, 16;
	and.b32  	%r3353, %r3352, 16711680;
	or.b32  	%r3354, %r3353, %r3351;
	and.b16  	%rs127, %rs126, 255;
	mul.wide.u16 	%r3355, %rs127, 256;
	or.b32  	%r3356, %r3354, %r3355;
	bfe.u32 	%r3357, %r3347, 24, 8;
	or.b32  	%r3358, %r3356, %r3357;
	ld.local.u32 	%r3359, [%rd9+52];
	bfe.u32 	%r3360, %r3359, 0, 8;
	bfe.u32 	%r3361, %r3359, 8, 8;
	bfe.u32 	%r3362, %r3359, 16, 8;
	cvt.u16.u32 	%rs128, %r3362;
	shl.b32 	%r3363, %r3360, 24;
	shl.b32 	%r3364, %r3361, 16;
	and.b32  	%r3365, %r3364, 16711680;
	or.b32  	%r3366, %r3365, %r3363;
	and.b16  	%rs129, %rs128, 255;
	mul.wide.u16 	%r3367, %rs129, 256;
	or.b32  	%r3368, %r3366, %r3367;
	bfe.u32 	%r3369, %r3359, 24, 8;
	or.b32  	%r3370, %r3368, %r3369;
	ld.local.u32 	%r3371, [%rd9+56];
	bfe.u32 	%r3372, %r3371, 0, 8;
	bfe.u32 	%r3373, %r3371, 8, 8;
	bfe.u32 	%r3374, %r3371, 16, 8;
	cvt.u16.u32 	%rs130, %r3374;
	shl.b32 	%r3375, %r3372, 24;
	shl.b32 	%r3376, %r3373, 16;
	and.b32  	%r3377, %r3376, 16711680;
	or.b32  	%r3378, %r3377, %r3375;
	and.b16  	%rs131, %rs130, 255;
	mul.wide.u16 	%r3379, %rs131, 256;
	or.b32  	%r3380, %r3378, %r3379;
	bfe.u32 	%r3381, %r3371, 24, 8;
	or.b32  	%r3382, %r3380, %r3381;
	st.local.v4.u32 	[%rd2+16], {%r3346, %r3358, %r3370, %r3382};
	ld.local.u32 	%r3383, [%rd9+60];
	bfe.u32 	%r3384, %r3383, 0, 8;
	bfe.u32 	%r3385, %r3383, 8, 8;
	bfe.u32 	%r3386, %r3383, 16, 8;
	cvt.u16.u32 	%rs132, %r3386;
	shl.b32 	%r3387, %r3384, 24;
	shl.b32 	%r3388, %r3385, 16;
	and.b32  	%r3389, %r3388, 16711680;
	or.b32  	%r3390, %r3389, %r3387;
	and.b16  	%rs133, %rs132, 255;
	mul.wide.u16 	%r3391, %rs133, 256;
	or.b32  	%r3392, %r3390, %r3391;
	bfe.u32 	%r3393, %r3383, 24, 8;
	or.b32  	%r3394, %r3392, %r3393;
	ld.local.u32 	%r3395, [%rd9+64];
	bfe.u32 	%r3396, %r3395, 0, 8;
	bfe.u32 	%r3397, %r3395, 8, 8;
	bfe.u32 	%r3398, %r3395, 16, 8;
	cvt.u16.u32 	%rs134, %r3398;
	shl.b32 	%r3399, %r3396, 24;
	shl.b32 	%r3400, %r3397, 16;
	and.b32  	%r3401, %r3400, 16711680;
	or.b32  	%r3402, %r3401, %r3399;
	and.b16  	%rs135, %rs134, 255;
	mul.wide.u16 	%r3403, %rs135, 256;
	or.b32  	%r3404, %r3402, %r3403;
	bfe.u32 	%r3405, %r3395, 24, 8;
	or.b32  	%r3406, %r3404, %r3405;
	ld.local.u32 	%r3407, [%rd9+68];
	bfe.u32 	%r3408, %r3407, 0, 8;
	bfe.u32 	%r3409, %r3407, 8, 8;
	bfe.u32 	%r3410, %r3407, 16, 8;
	cvt.u16.u32 	%rs136, %r3410;
	shl.b32 	%r3411, %r3408, 24;
	shl.b32 	%r3412, %r3409, 16;
	and.b32  	%r3413, %r3412, 16711680;
	or.b32  	%r3414, %r3413, %r3411;
	and.b16  	%rs137, %rs136, 255;
	mul.wide.u16 	%r3415, %rs137, 256;
	or.b32  	%r3416, %r3414, %r3415;
	bfe.u32 	%r3417, %r3407, 24, 8;
	or.b32  	%r3418, %r3416, %r3417;
	ld.local.u32 	%r3419, [%rd9+72];
	bfe.u32 	%r3420, %r3419, 0, 8;
	bfe.u32 	%r3421, %r3419, 8, 8;
	bfe.u32 	%r3422, %r3419, 16, 8;
	cvt.u16.u32 	%rs138, %r3422;
	shl.b32 	%r3423, %r3420, 24;
	shl.b32 	%r3424, %r3421, 16;
	and.b32  	%r3425, %r3424, 16711680;
	or.b32  	%r3426, %r3425, %r3423;
	and.b16  	%rs139, %rs138, 255;
	mul.wide.u16 	%r3427, %rs139, 256;
	or.b32  	%r3428, %r3426, %r3427;
	bfe.u32 	%r3429, %r3419, 24, 8;
	or.b32  	%r3430, %r3428, %r3429;
	st.local.v4.u32 	[%rd2+32], {%r3394, %r3406, %r3418, %r3430};
	ld.local.u32 	%r3431, [%rd9+76];
	bfe.u32 	%r3432, %r3431, 0, 8;
	bfe.u32 	%r3433, %r3431, 8, 8;
	bfe.u32 	%r3434, %r3431, 16, 8;
	cvt.u16.u32 	%rs140, %r3434;
	shl.b32 	%r3435, %r3432, 24;
	shl.b32 	%r3436, %r3433, 16;
	and.b32  	%r3437, %r3436, 16711680;
	or.b32  	%r3438, %r3437, %r3435;
	and.b16  	%rs141, %rs140, 255;
	mul.wide.u16 	%r3439, %rs141, 256;
	or.b32  	%r3440, %r3438, %r3439;
	bfe.u32 	%r3441, %r3431, 24, 8;
	or.b32  	%r3442, %r3440, %r3441;
	ld.local.u32 	%r3443, [%rd9+80];
	bfe.u32 	%r3444, %r3443, 0, 8;
	bfe.u32 	%r3445, %r3443, 8, 8;
	bfe.u32 	%r3446, %r3443, 16, 8;
	cvt.u16.u32 	%rs142, %r3446;
	shl.b32 	%r3447, %r3444, 24;
	shl.b32 	%r3448, %r3445, 16;
	and.b32  	%r3449, %r3448, 16711680;
	or.b32  	%r3450, %r3449, %r3447;
	and.b16  	%rs143, %rs142, 255;
	mul.wide.u16 	%r3451, %rs143, 256;
	or.b32  	%r3452, %r3450, %r3451;
	bfe.u32 	%r3453, %r3443, 24, 8;
	or.b32  	%r3454, %r3452, %r3453;
	ld.local.u32 	%r3455, [%rd9+84];
	bfe.u32 	%r3456, %r3455, 0, 8;
	bfe.u32 	%r3457, %r3455, 8, 8;
	bfe.u32 	%r3458, %r3455, 16, 8;
	cvt.u16.u32 	%rs144, %r3458;
	shl.b32 	%r3459, %r3456, 24;
	shl.b32 	%r3460, %r3457, 16;
	and.b32  	%r3461, %r3460, 16711680;
	or.b32  	%r3462, %r3461, %r3459;
	and.b16  	%rs145, %rs144, 255;
	mul.wide.u16 	%r3463, %rs145, 256;
	or.b32  	%r3464, %r3462, %r3463;
	bfe.u32 	%r3465, %r3455, 24, 8;
	or.b32  	%r3466, %r3464, %r3465;
	ld.local.u32 	%r3467, [%rd9+88];
	bfe.u32 	%r3468, %r3467, 0, 8;
	bfe.u32 	%r3469, %r3467, 8, 8;
	bfe.u32 	%r3470, %r3467, 16, 8;
	cvt.u16.u32 	%rs146, %r3470;
	shl.b32 	%r3471, %r3468, 24;
	shl.b32 	%r3472, %r3469, 16;
	and.b32  	%r3473, %r3472, 16711680;
	or.b32  	%r3474, %r3473, %r3471;
	and.b16  	%rs147, %rs146, 255;
	mul.wide.u16 	%r3475, %rs147, 256;
	or.b32  	%r3476, %r3474, %r3475;
	bfe.u32 	%r3477, %r3467, 24, 8;
	or.b32  	%r3478, %r3476, %r3477;
	st.local.v4.u32 	[%rd2+48], {%r3442, %r3454, %r3466, %r3478};
	mov.b32 	%r4459, 16;
$L__BB1_76:
	mul.wide.u32 	%rd124, %r4459, 4;
	add.s64 	%rd125, %rd2, %rd124;
	ld.local.u32 	%r3479, [%rd125+-12];
	ld.local.v2.u32 	{%r3480, %r3481}, [%rd125+-32];
	xor.b32  	%r3482, %r3480, %r3479;
	ld.local.v4.u32 	{%r3483, %r3484, %r3485, %r3486}, [%rd125+-64];
	mov.b64 	%rd126, {%r3485, %r3486};
	xor.b32  	%r3487, %r3482, %r3485;
	xor.b32  	%r3488, %r3487, %r3483;
	shf.l.wrap.b32 	%r3489, %r3488, %r3488, 1;
	ld.local.u32 	%r3490, [%rd125+-8];
	xor.b32  	%r3491, %r3481, %r3490;
	xor.b32  	%r3492, %r3491, %r3486;
	xor.b32  	%r3493, %r3492, %r3484;
	shf.l.wrap.b32 	%r3494, %r3493, %r3493, 1;
	st.local.v2.u32 	[%rd125], {%r3489, %r3494};
	ld.local.u32 	%r3495, [%rd125+-4];
	ld.local.u32 	%r3496, [%rd125+-24];
	xor.b32  	%r3497, %r3496, %r3495;
	ld.local.u32 	%r3498, [%rd125+-48];
	xor.b32  	%r3499, %r3497, %r3498;
	cvt.u32.u64 	%r3500, %rd126;
	xor.b32  	%r3501, %r3499, %r3500;
	shf.l.wrap.b32 	%r3502, %r3501, %r3501, 1;
	st.local.u32 	[%rd125+8], %r3502;
	ld.local.u32 	%r3503, [%rd125+-20];
	ld.local.u32 	%r3504, [%rd125+-44];
	xor.b32  	%r3505, %r3503, %r3504;
	{ .reg .b32 tmp; mov.b64 {tmp, %r3506}, %rd126; }
	xor.b32  	%r3507, %r3505, %r3506;
	xor.b32  	%r3508, %r3507, %r3489;
	shf.l.wrap.b32 	%r3509, %r3508, %r3508, 1;
	st.local.u32 	[%rd125+12], %r3509;
	add.s32 	%r4459, %r4459, 4;
	setp.ne.s32 	%p60, %r4459, 80;
	@%p60 bra 	$L__BB1_76;
	shf.l.wrap.b32 	%r3511, %r4448, %r4448, 5;
	and.b32  	%r3512, %r4449, %r4450;
	not.b32 	%r3513, %r4449;
	and.b32  	%r3514, %r4451, %r3513;
	or.b32  	%r3515, %r3512, %r3514;
	add.s32 	%r3516, %r4452, %r3515;
	add.s32 	%r3517, %r3516, %r3511;
	add.s32 	%r3518, %r3517, %r135;
	add.s32 	%r3519, %r3518, 1518500249;
	shf.l.wrap.b32 	%r3520, %r4449, %r4449, 30;
	shf.l.wrap.b32 	%r3521, %r3519, %r3519, 5;
	and.b32  	%r3522, %r4448, %r3520;
	not.b32 	%r3523, %r4448;
	and.b32  	%r3524, %r4450, %r3523;
	or.b32  	%r3525, %r3522, %r3524;
	ld.local.u32 	%r3526, [%rd2+4];
	add.s32 	%r3527, %r4451, %r3525;
	add.s32 	%r3528, %r3527, %r3521;
	add.s32 	%r3529, %r3528, %r3526;
	add.s32 	%r3530, %r3529, 1518500249;
	shf.l.wrap.b32 	%r3531, %r4448, %r4448, 30;
	shf.l.wrap.b32 	%r3532, %r3530, %r3530, 5;
	and.b32  	%r3533, %r3519, %r3531;
	not.b32 	%r3534, %r3519;
	and.b32  	%r3535, %r3520, %r3534;
	or.b32  	%r3536, %r3533, %r3535;
	ld.local.v2.u32 	{%r3537, %r3538}, [%rd2+8];
	add.s32 	%r3539, %r4450, %r3536;
	add.s32 	%r3540, %r3539, %r3532;
	add.s32 	%r3541, %r3540, %r3537;
	add.s32 	%r3542, %r3541, 1518500249;
	shf.l.wrap.b32 	%r3543, %r3519, %r3519, 30;
	shf.l.wrap.b32 	%r3544, %r3542, %r3542, 5;
	and.b32  	%r3545, %r3530, %r3543;
	not.b32 	%r3546, %r3530;
	and.b32  	%r3547, %r3531, %r3546;
	or.b32  	%r3548, %r3545, %r3547;
	add.s32 	%r3549, %r3520, %r3548;
	add.s32 	%r3550, %r3549, %r3544;
	add.s32 	%r3551, %r3550, %r3538;
	add.s32 	%r3552, %r3551, 1518500249;
	shf.l.wrap.b32 	%r3553, %r3530, %r3530, 30;
	shf.l.wrap.b32 	%r3554, %r3552, %r3552, 5;
	and.b32  	%r3555, %r3542, %r3553;
	not.b32 	%r3556, %r3542;
	and.b32  	%r3557, %r3543, %r3556;
	or.b32  	%r3558, %r3555, %r3557;
	ld.local.v4.u32 	{%r3559, %r3560, %r3561, %r3562}, [%rd2+16];
	add.s32 	%r3563, %r3531, %r3558;
	add.s32 	%r3564, %r3563, %r3554;
	add.s32 	%r3565, %r3564, %r3559;
	add.s32 	%r3566, %r3565, 1518500249;
	shf.l.wrap.b32 	%r3567, %r3542, %r3542, 30;
	shf.l.wrap.b32 	%r3568, %r3566, %r3566, 5;
	and.b32  	%r3569, %r3552, %r3567;
	not.b32 	%r3570, %r3552;
	and.b32  	%r3571, %r3553, %r3570;
	or.b32  	%r3572, %r3569, %r3571;
	add.s32 	%r3573, %r3543, %r3572;
	add.s32 	%r3574, %r3573, %r3568;
	add.s32 	%r3575, %r3574, %r3560;
	add.s32 	%r3576, %r3575, 1518500249;
	shf.l.wrap.b32 	%r3577, %r3552, %r3552, 30;
	shf.l.wrap.b32 	%r3578, %r3576, %r3576, 5;
	and.b32  	%r3579, %r3566, %r3577;
	not.b32 	%r3580, %r3566;
	and.b32  	%r3581, %r3567, %r3580;
	or.b32  	%r3582, %r3579, %r3581;
	add.s32 	%r3583, %r3553, %r3582;
	add.s32 	%r3584, %r3583, %r3578;
	add.s32 	%r3585, %r3584, %r3561;
	add.s32 	%r3586, %r3585, 1518500249;
	shf.l.wrap.b32 	%r3587, %r3566, %r3566, 30;
	shf.l.wrap.b32 	%r3588, %r3586, %r3586, 5;
	and.b32  	%r3589, %r3576, %r3587;
	not.b32 	%r3590, %r3576;
	and.b32  	%r3591, %r3577, %r3590;
	or.b32  	%r3592, %r3589, %r3591;
	add.s32 	%r3593, %r3567, %r3592;
	add.s32 	%r3594, %r3593, %r3588;
	add.s32 	%r3595, %r3594, %r3562;
	add.s32 	%r3596, %r3595, 1518500249;
	shf.l.wrap.b32 	%r3597, %r3576, %r3576, 30;
	shf.l.wrap.b32 	%r3598, %r3596, %r3596, 5;
	and.b32  	%r3599, %r3586, %r3597;
	not.b32 	%r3600, %r3586;
	and.b32  	%r3601, %r3587, %r3600;
	or.b32  	%r3602, %r3599, %r3601;
	ld.local.v4.u32 	{%r3603, %r3604, %r3605, %r3606}, [%rd2+32];
	add.s32 	%r3607, %r3577, %r3602;
	add.s32 	%r3608, %r3607, %r3598;
	add.s32 	%r3609, %r3608, %r3603;
	add.s32 	%r3610, %r3609, 1518500249;
	shf.l.wrap.b32 	%r3611, %r3586, %r3586, 30;
	shf.l.wrap.b32 	%r3612, %r3610, %r3610, 5;
	and.b32  	%r3613, %r3596, %r3611;
	not.b32 	%r3614, %r3596;
	and.b32  	%r3615, %r3597, %r3614;
	or.b32  	%r3616, %r3613, %r3615;
	add.s32 	%r3617, %r3587, %r3616;
	add.s32 	%r3618, %r3617, %r3612;
	add.s32 	%r3619, %r3618, %r3604;
	add.s32 	%r3620, %r3619, 1518500249;
	shf.l.wrap.b32 	%r3621, %r3596, %r3596, 30;
	shf.l.wrap.b32 	%r3622, %r3620, %r3620, 5;
	and.b32  	%r3623, %r3610, %r3621;
	not.b32 	%r3624, %r3610;
	and.b32  	%r3625, %r3611, %r3624;
	or.b32  	%r3626, %r3623, %r3625;
	add.s32 	%r3627, %r3597, %r3626;
	add.s32 	%r3628, %r3627, %r3622;
	add.s32 	%r3629, %r3628, %r3605;
	add.s32 	%r3630, %r3629, 1518500249;
	shf.l.wrap.b32 	%r3631, %r3610, %r3610, 30;
	shf.l.wrap.b32 	%r3632, %r3630, %r3630, 5;
	and.b32  	%r3633, %r3620, %r3631;
	not.b32 	%r3634, %r3620;
	and.b32  	%r3635, %r3621, %r3634;
	or.b32  	%r3636, %r3633, %r3635;
	add.s32 	%r3637, %r3611, %r3636;
	add.s32 	%r3638, %r3637, %r3632;
	add.s32 	%r3639, %r3638, %r3606;
	add.s32 	%r3640, %r3639, 1518500249;
	shf.l.wrap.b32 	%r3641, %r3620, %r3620, 30;
	shf.l.wrap.b32 	%r3642, %r3640, %r3640, 5;
	and.b32  	%r3643, %r3630, %r3641;
	not.b32 	%r3644, %r3630;
	and.b32  	%r3645, %r3631, %r3644;
	or.b32  	%r3646, %r3643, %r3645;
	ld.local.v4.u32 	{%r3647, %r3648, %r3649, %r3650}, [%rd2+48];
	add.s32 	%r3651, %r3621, %r3646;
	add.s32 	%r3652, %r3651, %r3642;
	add.s32 	%r3653, %r3652, %r3647;
	add.s32 	%r3654, %r3653, 1518500249;
	shf.l.wrap.b32 	%r3655, %r3630, %r3630, 30;
	shf.l.wrap.b32 	%r3656, %r3654, %r3654, 5;
	and.b32  	%r3657, %r3640, %r3655;
	not.b32 	%r3658, %r3640;
	and.b32  	%r3659, %r3641, %r3658;
	or.b32  	%r3660, %r3657, %r3659;
	add.s32 	%r3661, %r3631, %r3660;
	add.s32 	%r3662, %r3661, %r3656;
	add.s32 	%r3663, %r3662, %r3648;
	add.s32 	%r3664, %r3663, 1518500249;
	shf.l.wrap.b32 	%r3665, %r3640, %r3640, 30;
	shf.l.wrap.b32 	%r3666, %r3664, %r3664, 5;
	and.b32  	%r3667, %r3654, %r3665;
	not.b32 	%r3668, %r3654;
	and.b32  	%r3669, %r3655, %r3668;
	or.b32  	%r3670, %r3667, %r3669;
	add.s32 	%r3671, %r3641, %r3670;
	add.s32 	%r3672, %r3671, %r3666;
	add.s32 	%r3673, %r3672, %r3649;
	add.s32 	%r3674, %r3673, 1518500249;
	shf.l.wrap.b32 	%r3675, %r3654, %r3654, 30;
	shf.l.wrap.b32 	%r3676, %r3674, %r3674, 5;
	and.b32  	%r3677, %r3664, %r3675;
	not.b32 	%r3678, %r3664;
	and.b32  	%r3679, %r3665, %r3678;
	or.b32  	%r3680, %r3677, %r3679;
	add.s32 	%r3681, %r3655, %r3680;
	add.s32 	%r3682, %r3681, %r3676;
	add.s32 	%r3683, %r3682, %r3650;
	add.s32 	%r3684, %r3683, 1518500249;
	shf.l.wrap.b32 	%r3685, %r3664, %r3664, 30;
	shf.l.wrap.b32 	%r3686, %r3684, %r3684, 5;
	and.b32  	%r3687, %r3674, %r3685;
	not.b32 	%r3688, %r3674;
	and.b32  	%r3689, %r3675, %r3688;
	or.b32  	%r3690, %r3687, %r3689;
	ld.local.v4.u32 	{%r3691, %r3692, %r3693, %r3694}, [%rd2+64];
	add.s32 	%r3695, %r3665, %r3690;
	add.s32 	%r3696, %r3695, %r3686;
	add.s32 	%r3697, %r3696, %r3691;
	add.s32 	%r3698, %r3697, 1518500249;
	shf.l.wrap.b32 	%r3699, %r3674, %r3674, 30;
	shf.l.wrap.b32 	%r3700, %r3698, %r3698, 5;
	and.b32  	%r3701, %r3684, %r3699;
	not.b32 	%r3702, %r3684;
	and.b32  	%r3703, %r3685, %r3702;
	or.b32  	%r3704, %r3701, %r3703;
	add.s32 	%r3705, %r3675, %r3704;
	add.s32 	%r3706, %r3705, %r3700;
	add.s32 	%r3707, %r3706, %r3692;
	add.s32 	%r3708, %r3707, 1518500249;
	shf.l.wrap.b32 	%r3709, %r3684, %r3684, 30;
	shf.l.wrap.b32 	%r3710, %r3708, %r3708, 5;
	and.b32  	%r3711, %r3698, %r3709;
	not.b32 	%r3712, %r3698;
	and.b32  	%r3713, %r3699, %r3712;
	or.b32  	%r3714, %r3711, %r3713;
	add.s32 	%r3715, %r3685, %r3714;
	add.s32 	%r3716, %r3715, %r3710;
	add.s32 	%r3717, %r3716, %r3693;
	add.s32 	%r3718, %r3717, 1518500249;
	shf.l.wrap.b32 	%r3719, %r3698, %r3698, 30;
	shf.l.wrap.b32 	%r3720, %r3718, %r3718, 5;
	and.b32  	%r3721, %r3708, %r3719;
	not.b32 	%r3722, %r3708;
	and.b32  	%r3723, %r3709, %r3722;
	or.b32  	%r3724, %r3721, %r3723;
	add.s32 	%r3725, %r3699, %r3724;
	add.s32 	%r3726, %r3725, %r3720;
	add.s32 	%r3727, %r3726, %r3694;
	add.s32 	%r3728, %r3727, 1518500249;
	shf.l.wrap.b32 	%r3729, %r3708, %r3708, 30;
	shf.l.wrap.b32 	%r3730, %r3728, %r3728, 5;
	xor.b32  	%r3731, %r3729, %r3719;
	xor.b32  	%r3732, %r3731, %r3718;
	ld.local.v4.u32 	{%r3733, %r3734, %r3735, %r3736}, [%rd2+80];
	add.s32 	%r3737, %r3709, %r3732;
	add.s32 	%r3738, %r3737, %r3730;
	add.s32 	%r3739, %r3738, %r3733;
	add.s32 	%r3740, %r3739, 1859775393;
	shf.l.wrap.b32 	%r3741, %r3718, %r3718, 30;
	shf.l.wrap.b32 	%r3742, %r3740, %r3740, 5;
	xor.b32  	%r3743, %r3741, %r3729;
	xor.b32  	%r3744, %r3743, %r3728;
	add.s32 	%r3745, %r3719, %r3744;
	add.s32 	%r3746, %r3745, %r3742;
	add.s32 	%r3747, %r3746, %r3734;
	add.s32 	%r3748, %r3747, 1859775393;
	shf.l.wrap.b32 	%r3749, %r3728, %r3728, 30;
	shf.l.wrap.b32 	%r3750, %r3748, %r3748, 5;
	xor.b32  	%r3751, %r3749, %r3741;
	xor.b32  	%r3752, %r3751, %r3740;
	add.s32 	%r3753, %r3729, %r3752;
	add.s32 	%r3754, %r3753, %r3750;
	add.s32 	%r3755, %r3754, %r3735;
	add.s32 	%r3756, %r3755, 1859775393;
	shf.l.wrap.b32 	%r3757, %r3740, %r3740, 30;
	shf.l.wrap.b32 	%r3758, %r3756, %r3756, 5;
	xor.b32  	%r3759, %r3757, %r3749;
	xor.b32  	%r3760, %r3759, %r3748;
	add.s32 	%r3761, %r3741, %r3760;
	add.s32 	%r3762, %r3761, %r3758;
	add.s32 	%r3763, %r3762, %r3736;
	add.s32 	%r3764, %r3763, 1859775393;
	shf.l.wrap.b32 	%r3765, %r3748, %r3748, 30;
	shf.l.wrap.b32 	%r3766, %r3764, %r3764, 5;
	xor.b32  	%r3767, %r3765, %r3757;
	xor.b32  	%r3768, %r3767, %r3756;
	ld.local.v4.u32 	{%r3769, %r3770, %r3771, %r3772}, [%rd2+96];
	add.s32 	%r3773, %r3749, %r3768;
	add.s32 	%r3774, %r3773, %r3766;
	add.s32 	%r3775, %r3774, %r3769;
	add.s32 	%r3776, %r3775, 1859775393;
	shf.l.wrap.b32 	%r3777, %r3756, %r3756, 30;
	shf.l.wrap.b32 	%r3778, %r3776, %r3776, 5;
	xor.b32  	%r3779, %r3777, %r3765;
	xor.b32  	%r3780, %r3779, %r3764;
	add.s32 	%r3781, %r3757, %r3780;
	add.s32 	%r3782, %r3781, %r3778;
	add.s32 	%r3783, %r3782, %r3770;
	add.s32 	%r3784, %r3783, 1859775393;
	shf.l.wrap.b32 	%r3785, %r3764, %r3764, 30;
	shf.l.wrap.b32 	%r3786, %r3784, %r3784, 5;
	xor.b32  	%r3787, %r3785, %r3777;
	xor.b32  	%r3788, %r3787, %r3776;
	add.s32 	%r3789, %r3765, %r3788;
	add.s32 	%r3790, %r3789, %r3786;
	add.s32 	%r3791, %r3790, %r3771;
	add.s32 	%r3792, %r3791, 1859775393;
	shf.l.wrap.b32 	%r3793, %r3776, %r3776, 30;
	shf.l.wrap.b32 	%r3794, %r3792, %r3792, 5;
	xor.b32  	%r3795, %r3793, %r3785;
	xor.b32  	%r3796, %r3795, %r3784;
	add.s32 	%r3797, %r3777, %r3796;
	add.s32 	%r3798, %r3797, %r3794;
	add.s32 	%r3799, %r3798, %r3772;
	add.s32 	%r3800, %r3799, 1859775393;
	shf.l.wrap.b32 	%r3801, %r3784, %r3784, 30;
	shf.l.wrap.b32 	%r3802, %r3800, %r3800, 5;
	xor.b32  	%r3803, %r3801, %r3793;
	xor.b32  	%r3804, %r3803, %r3792;
	ld.local.v4.u32 	{%r3805, %r3806, %r3807, %r3808}, [%rd2+112];
	add.s32 	%r3809, %r3785, %r3804;
	add.s32 	%r3810, %r3809, %r3802;
	add.s32 	%r3811, %r3810, %r3805;
	add.s32 	%r3812, %r3811, 1859775393;
	shf.l.wrap.b32 	%r3813, %r3792, %r3792, 30;
	shf.l.wrap.b32 	%r3814, %r3812, %r3812, 5;
	xor.b32  	%r3815, %r3813, %r3801;
	xor.b32  	%r3816, %r3815, %r3800;
	add.s32 	%r3817, %r3793, %r3816;
	add.s32 	%r3818, %r3817, %r3814;
	add.s32 	%r3819, %r3818, %r3806;
	add.s32 	%r3820, %r3819, 1859775393;
	shf.l.wrap.b32 	%r3821, %r3800, %r3800, 30;
	shf.l.wrap.b32 	%r3822, %r3820, %r3820, 5;
	xor.b32  	%r3823, %r3821, %r3813;
	xor.b32  	%r3824, %r3823, %r3812;
	add.s32 	%r3825, %r3801, %r3824;
	add.s32 	%r3826, %r3825, %r3822;
	add.s32 	%r3827, %r3826, %r3807;
	add.s32 	%r3828, %r3827, 1859775393;
	shf.l.wrap.b32 	%r3829, %r3812, %r3812, 30;
	shf.l.wrap.b32 	%r3830, %r3828, %r3828, 5;
	xor.b32  	%r3831, %r3829, %r3821;
	xor.b32  	%r3832, %r3831, %r3820;
	add.s32 	%r3833, %r3813, %r3832;
	add.s32 	%r3834, %r3833, %r3830;
	add.s32 	%r3835, %r3834, %r3808;
	add.s32 	%r3836, %r3835, 1859775393;
	shf.l.wrap.b32 	%r3837, %r3820, %r3820, 30;
	shf.l.wrap.b32 	%r3838, %r3836, %r3836, 5;
	xor.b32  	%r3839, %r3837, %r3829;
	xor.b32  	%r3840, %r3839, %r3828;
	ld.local.v4.u32 	{%r3841, %r3842, %r3843, %r3844}, [%rd2+128];
	add.s32 	%r3845, %r3821, %r3840;
	add.s32 	%r3846, %r3845, %r3838;
	add.s32 	%r3847, %r3846, %r3841;
	add.s32 	%r3848, %r3847, 1859775393;
	shf.l.wrap.b32 	%r3849, %r3828, %r3828, 30;
	shf.l.wrap.b32 	%r3850, %r3848, %r3848, 5;
	xor.b32  	%r3851, %r3849, %r3837;
	xor.b32  	%r3852, %r3851, %r3836;
	add.s32 	%r3853, %r3829, %r3852;
	add.s32 	%r3854, %r3853, %r3850;
	add.s32 	%r3855, %r3854, %r3842;
	add.s32 	%r3856, %r3855, 1859775393;
	shf.l.wrap.b32 	%r3857, %r3836, %r3836, 30;
	shf.l.wrap.b32 	%r3858, %r3856, %r3856, 5;
	xor.b32  	%r3859, %r3857, %r3849;
	xor.b32  	%r3860, %r3859, %r3848;
	add.s32 	%r3861, %r3837, %r3860;
	add.s32 	%r3862, %r3861, %r3858;
	add.s32 	%r3863, %r3862, %r3843;
	add.s32 	%r3864, %r3863, 1859775393;
	shf.l.wrap.b32 	%r3865, %r3848, %r3848, 30;
	shf.l.wrap.b32 	%r3866, %r3864, %r3864, 5;
	xor.b32  	%r3867, %r3865, %r3857;
	xor.b32  	%r3868, %r3867, %r3856;
	add.s32 	%r3869, %r3849, %r3868;
	add.s32 	%r3870, %r3869, %r3866;
	add.s32 	%r3871, %r3870, %r3844;
	add.s32 	%r3872, %r3871, 1859775393;
	shf.l.wrap.b32 	%r3873, %r3856, %r3856, 30;
	shf.l.wrap.b32 	%r3874, %r3872, %r3872, 5;
	xor.b32  	%r3875, %r3873, %r3865;
	xor.b32  	%r3876, %r3875, %r3864;
	ld.local.v4.u32 	{%r3877, %r3878, %r3879, %r3880}, [%rd2+144];
	add.s32 	%r3881, %r3857, %r3876;
	add.s32 	%r3882, %r3881, %r3874;
	add.s32 	%r3883, %r3882, %r3877;
	add.s32 	%r3884, %r3883, 1859775393;
	shf.l.wrap.b32 	%r3885, %r3864, %r3864, 30;
	shf.l.wrap.b32 	%r3886, %r3884, %r3884, 5;
	xor.b32  	%r3887, %r3885, %r3873;
	xor.b32  	%r3888, %r3887, %r3872;
	add.s32 	%r3889, %r3865, %r3888;
	add.s32 	%r3890, %r3889, %r3886;
	add.s32 	%r3891, %r3890, %r3878;
	add.s32 	%r3892, %r3891, 1859775393;
	shf.l.wrap.b32 	%r3893, %r3872, %r3872, 30;
	shf.l.wrap.b32 	%r3894, %r3892, %r3892, 5;
	xor.b32  	%r3895, %r3893, %r3885;
	xor.b32  	%r3896, %r3895, %r3884;
	add.s32 	%r3897, %r3873, %r3896;
	add.s32 	%r3898, %r3897, %r3894;
	add.s32 	%r3899, %r3898, %r3879;
	add.s32 	%r3900, %r3899, 1859775393;
	shf.l.wrap.b32 	%r3901, %r3884, %r3884, 30;
	shf.l.wrap.b32 	%r3902, %r3900, %r3900, 5;
	xor.b32  	%r3903, %r3901, %r3893;
	xor.b32  	%r3904, %r3903, %r3892;
	add.s32 	%r3905, %r3885, %r3904;
	add.s32 	%r3906, %r3905, %r3902;
	add.s32 	%r3907, %r3906, %r3880;
	add.s32 	%r3908, %r3907, 1859775393;
	shf.l.wrap.b32 	%r3909, %r3892, %r3892, 30;
	shf.l.wrap.b32 	%r3910, %r3908, %r3908, 5;
	or.b32  	%r3911, %r3909, %r3901;
	and.b32  	%r3912, %r3900, %r3911;
	and.b32  	%r3913, %r3909, %r3901;
	or.b32  	%r3914, %r3912, %r3913;
	ld.local.v4.u32 	{%r3915, %r3916, %r3917, %r3918}, [%rd2+160];
	add.s32 	%r3919, %r3893, %r3914;
	add.s32 	%r3920, %r3919, %r3910;
	add.s32 	%r3921, %r3920, %r3915;
	add.s32 	%r3922, %r3921, -1894007588;
	shf.l.wrap.b32 	%r3923, %r3900, %r3900, 30;
	shf.l.wrap.b32 	%r3924, %r3922, %r3922, 5;
	or.b32  	%r3925, %r3923, %r3909;
	and.b32  	%r3926, %r3908, %r3925;
	and.b32  	%r3927, %r3923, %r3909;
	or.b32  	%r3928, %r3926, %r3927;
	add.s32 	%r3929, %r3901, %r3928;
	add.s32 	%r3930, %r3929, %r3924;
	add.s32 	%r3931, %r3930, %r3916;
	add.s32 	%r3932, %r3931, -1894007588;
	shf.l.wrap.b32 	%r3933, %r3908, %r3908, 30;
	shf.l.wrap.b32 	%r3934, %r3932, %r3932, 5;
	or.b32  	%r3935, %r3933, %r3923;
	and.b32  	%r3936, %r3922, %r3935;
	and.b32  	%r3937, %r3933, %r3923;
	or.b32  	%r3938, %r3936, %r3937;
	add.s32 	%r3939, %r3909, %r3938;
	add.s32 	%r3940, %r3939, %r3934;
	add.s32 	%r3941, %r3940, %r3917;
	add.s32 	%r3942, %r3941, -1894007588;
	shf.l.wrap.b32 	%r3943, %r3922, %r3922, 30;
	shf.l.wrap.b32 	%r3944, %r3942, %r3942, 5;
	or.b32  	%r3945, %r3943, %r3933;
	and.b32  	%r3946, %r3932, %r3945;
	and.b32  	%r3947, %r3943, %r3933;
	or.b32  	%r3948, %r3946, %r3947;
	add.s32 	%r3949, %r3923, %r3948;
	add.s32 	%r3950, %r3949, %r3944;
	add.s32 	%r3951, %r3950, %r3918;
	add.s32 	%r3952, %r3951, -1894007588;
	shf.l.wrap.b32 	%r3953, %r3932, %r3932, 30;
	shf.l.wrap.b32 	%r3954, %r3952, %r3952, 5;
	or.b32  	%r3955, %r3953, %r3943;
	and.b32  	%r3956, %r3942, %r3955;
	and.b32  	%r3957, %r3953, %r3943;
	or.b32  	%r3958, %r3956, %r3957;
	ld.local.v4.u32 	{%r3959, %r3960, %r3961, %r3962}, [%rd2+176];
	add.s32 	%r3963, %r3933, %r3958;
	add.s32 	%r3964, %r3963, %r3954;
	add.s32 	%r3965, %r3964, %r3959;
	add.s32 	%r3966, %r3965, -1894007588;
	shf.l.wrap.b32 	%r3967, %r3942, %r3942, 30;
	shf.l.wrap.b32 	%r3968, %r3966, %r3966, 5;
	or.b32  	%r3969, %r3967, %r3953;
	and.b32  	%r3970, %r3952, %r3969;
	and.b32  	%r3971, %r3967, %r3953;
	or.b32  	%r3972, %r3970, %r3971;
	add.s32 	%r3973, %r3943, %r3972;
	add.s32 	%r3974, %r3973, %r3968;
	add.s32 	%r3975, %r3974, %r3960;
	add.s32 	%r3976, %r3975, -1894007588;
	shf.l.wrap.b32 	%r3977, %r3952, %r3952, 30;
	shf.l.wrap.b32 	%r3978, %r3976, %r3976, 5;
	or.b32  	%r3979, %r3977, %r3967;
	and.b32  	%r3980, %r3966, %r3979;
	and.b32  	%r3981, %r3977, %r3967;
	or.b32  	%r3982, %r3980, %r3981;
	add.s32 	%r3983, %r3953, %r3982;
	add.s32 	%r3984, %r3983, %r3978;
	add.s32 	%r3985, %r3984, %r3961;
	add.s32 	%r3986, %r3985, -1894007588;
	shf.l.wrap.b32 	%r3987, %r3966, %r3966, 30;
	shf.l.wrap.b32 	%r3988, %r3986, %r3986, 5;
	or.b32  	%r3989, %r3987, %r3977;
	and.b32  	%r3990, %r3976, %r3989;
	and.b32  	%r3991, %r3987, %r3977;
	or.b32  	%r3992, %r3990, %r3991;
	add.s32 	%r3993, %r3967, %r3992;
	add.s32 	%r3994, %r3993, %r3988;
	add.s32 	%r3995, %r3994, %r3962;
	add.s32 	%r3996, %r3995, -1894007588;
	shf.l.wrap.b32 	%r3997, %r3976, %r3976, 30;
	shf.l.wrap.b32 	%r3998, %r3996, %r3996, 5;
	or.b32  	%r3999, %r3997, %r3987;
	and.b32  	%r4000, %r3986, %r3999;
	and.b32  	%r4001, %r3997, %r3987;
	or.b32  	%r4002, %r4000, %r4001;
	ld.local.v4.u32 	{%r4003, %r4004, %r4005, %r4006}, [%rd2+192];
	add.s32 	%r4007, %r3977, %r4002;
	add.s32 	%r4008, %r4007, %r3998;
	add.s32 	%r4009, %r4008, %r4003;
	add.s32 	%r4010, %r4009, -1894007588;
	shf.l.wrap.b32 	%r4011, %r3986, %r3986, 30;
	shf.l.wrap.b32 	%r4012, %r4010, %r4010, 5;
	or.b32  	%r4013, %r4011, %r3997;
	and.b32  	%r4014, %r3996, %r4013;
	and.b32  	%r4015, %r4011, %r3997;
	or.b32  	%r4016, %r4014, %r4015;
	add.s32 	%r4017, %r3987, %r4016;
	add.s32 	%r4018, %r4017, %r4012;
	add.s32 	%r4019, %r4018, %r4004;
	add.s32 	%r4020, %r4019, -1894007588;
	shf.l.wrap.b32 	%r4021, %r3996, %r3996, 30;
	shf.l.wrap.b32 	%r4022, %r4020, %r4020, 5;
	or.b32  	%r4023, %r4021, %r4011;
	and.b32  	%r4024, %r4010, %r4023;
	and.b32  	%r4025, %r4021, %r4011;
	or.b32  	%r4026, %r4024, %r4025;
	add.s32 	%r4027, %r3997, %r4026;
	add.s32 	%r4028, %r4027, %r4022;
	add.s32 	%r4029, %r4028, %r4005;
	add.s32 	%r4030, %r4029, -1894007588;
	shf.l.wrap.b32 	%r4031, %r4010, %r4010, 30;
	shf.l.wrap.b32 	%r4032, %r4030, %r4030, 5;
	or.b32  	%r4033, %r4031, %r4021;
	and.b32  	%r4034, %r4020, %r4033;
	and.b32  	%r4035, %r4031, %r4021;
	or.b32  	%r4036, %r4034, %r4035;
	add.s32 	%r4037, %r4011, %r4036;
	add.s32 	%r4038, %r4037, %r4032;
	add.s32 	%r4039, %r4038, %r4006;
	add.s32 	%r4040, %r4039, -1894007588;
	shf.l.wrap.b32 	%r4041, %r4020, %r4020, 30;
	shf.l.wrap.b32 	%r4042, %r4040, %r4040, 5;
	or.b32  	%r4043, %r4041, %r4031;
	and.b32  	%r4044, %r4030, %r4043;
	and.b32  	%r4045, %r4041, %r4031;
	or.b32  	%r4046, %r4044, %r4045;
	ld.local.v4.u32 	{%r4047, %r4048, %r4049, %r4050}, [%rd2+208];
	add.s32 	%r4051, %r4021, %r4046;
	add.s32 	%r4052, %r4051, %r4042;
	add.s32 	%r4053, %r4052, %r4047;
	add.s32 	%r4054, %r4053, -1894007588;
	shf.l.wrap.b32 	%r4055, %r4030, %r4030, 30;
	shf.l.wrap.b32 	%r4056, %r4054, %r4054, 5;
	or.b32  	%r4057, %r4055, %r4041;
	and.b32  	%r4058, %r4040, %r4057;
	and.b32  	%r4059, %r4055, %r4041;
	or.b32  	%r4060, %r4058, %r4059;
	add.s32 	%r4061, %r4031, %r4060;
	add.s32 	%r4062, %r4061, %r4056;
	add.s32 	%r4063, %r4062, %r4048;
	add.s32 	%r4064, %r4063, -1894007588;
	shf.l.wrap.b32 	%r4065, %r4040, %r4040, 30;
	shf.l.wrap.b32 	%r4066, %r4064, %r4064, 5;
	or.b32  	%r4067, %r4065, %r4055;
	and.b32  	%r4068, %r4054, %r4067;
	and.b32  	%r4069, %r4065, %r4055;
	or.b32  	%r4070, %r4068, %r4069;
	add.s32 	%r4071, %r4041, %r4070;
	add.s32 	%r4072, %r4071, %r4066;
	add.s32 	%r4073, %r4072, %r4049;
	add.s32 	%r4074, %r4073, -1894007588;
	shf.l.wrap.b32 	%r4075, %r4054, %r4054, 30;
	shf.l.wrap.b32 	%r4076, %r4074, %r4074, 5;
	or.b32  	%r4077, %r4075, %r4065;
	and.b32  	%r4078, %r4064, %r4077;
	and.b32  	%r4079, %r4075, %r4065;
	or.b32  	%r4080, %r4078, %r4079;
	add.s32 	%r4081, %r4055, %r4080;
	add.s32 	%r4082, %r4081, %r4076;
	add.s32 	%r4083, %r4082, %r4050;
	add.s32 	%r4084, %r4083, -1894007588;
	shf.l.wrap.b32 	%r4085, %r4064, %r4064, 30;
	shf.l.wrap.b32 	%r4086, %r4084, %r4084, 5;
	or.b32  	%r4087, %r4085, %r4075;
	and.b32  	%r4088, %r4074, %r4087;
	and.b32  	%r4089, %r4085, %r4075;
	or.b32  	%r4090, %r4088, %r4089;
	ld.local.v4.u32 	{%r4091, %r4092, %r4093, %r4094}, [%rd2+224];
	add.s32 	%r4095, %r4065, %r4090;
	add.s32 	%r4096, %r4095, %r4086;
	add.s32 	%r4097, %r4096, %r4091;
	add.s32 	%r4098, %r4097, -1894007588;
	shf.l.wrap.b32 	%r4099, %r4074, %r4074, 30;
	shf.l.wrap.b32 	%r4100, %r4098, %r4098, 5;
	or.b32  	%r4101, %r4099, %r4085;
	and.b32  	%r4102, %r4084, %r4101;
	and.b32  	%r4103, %r4099, %r4085;
	or.b32  	%r4104, %r4102, %r4103;
	add.s32 	%r4105, %r4075, %r4104;
	add.s32 	%r4106, %r4105, %r4100;
	add.s32 	%r4107, %r4106, %r4092;
	add.s32 	%r4108, %r4107, -1894007588;
	shf.l.wrap.b32 	%r4109, %r4084, %r4084, 30;
	shf.l.wrap.b32 	%r4110, %r4108, %r4108, 5;
	or.b32  	%r4111, %r4109, %r4099;
	and.b32  	%r4112, %r4098, %r4111;
	and.b32  	%r4113, %r4109, %r4099;
	or.b32  	%r4114, %r4112, %r4113;
	add.s32 	%r4115, %r4085, %r4114;
	add.s32 	%r4116, %r4115, %r4110;
	add.s32 	%r4117, %r4116, %r4093;
	add.s32 	%r4118, %r4117, -1894007588;
	shf.l.wrap.b32 	%r4119, %r4098, %r4098, 30;
	shf.l.wrap.b32 	%r4120, %r4118, %r4118, 5;
	or.b32  	%r4121, %r4119, %r4109;
	and.b32  	%r4122, %r4108, %r4121;
	and.b32  	%r4123, %r4119, %r4109;
	or.b32  	%r4124, %r4122, %r4123;
	add.s32 	%r4125, %r4099, %r4124;
	add.s32 	%r4126, %r4125, %r4120;
	add.s32 	%r4127, %r4126, %r4094;
	add.s32 	%r4128, %r4127, -1894007588;
	shf.l.wrap.b32 	%r4129, %r4108, %r4108, 30;
	shf.l.wrap.b32 	%r4130, %r4128, %r4128, 5;
	xor.b32  	%r4131, %r4129, %r4119;
	xor.b32  	%r4132, %r4131, %r4118;
	ld.local.v4.u32 	{%r4133, %r4134, %r4135, %r4136}, [%rd2+240];
	add.s32 	%r4137, %r4109, %r4132;
	add.s32 	%r4138, %r4137, %r4130;
	add.s32 	%r4139, %r4138, %r4133;
	add.s32 	%r4140, %r4139, -899497514;
	shf.l.wrap.b32 	%r4141, %r4118, %r4118, 30;
	shf.l.wrap.b32 	%r4142, %r4140, %r4140, 5;
	xor.b32  	%r4143, %r4141, %r4129;
	xor.b32  	%r4144, %r4143, %r4128;
	add.s32 	%r4145, %r4119, %r4144;
	add.s32 	%r4146, %r4145, %r4142;
	add.s32 	%r4147, %r4146, %r4134;
	add.s32 	%r4148, %r4147, -899497514;
	shf.l.wrap.b32 	%r4149, %r4128, %r4128, 30;
	shf.l.wrap.b32 	%r4150, %r4148, %r4148, 5;
	xor.b32  	%r4151, %r4149, %r4141;
	xor.b32  	%r4152, %r4151, %r4140;
	add.s32 	%r4153, %r4129, %r4152;
	add.s32 	%r4154, %r4153, %r4150;
	add.s32 	%r4155, %r4154, %r4135;
	add.s32 	%r4156, %r4155, -899497514;
	shf.l.wrap.b32 	%r4157, %r4140, %r4140, 30;
	shf.l.wrap.b32 	%r4158, %r4156, %r4156, 5;
	xor.b32  	%r4159, %r4157, %r4149;
	xor.b32  	%r4160, %r4159, %r4148;
	add.s32 	%r4161, %r4141, %r4160;
	add.s32 	%r4162, %r4161, %r4158;
	add.s32 	%r4163, %r4162, %r4136;
	add.s32 	%r4164, %r4163, -899497514;
	shf.l.wrap.b32 	%r4165, %r4148, %r4148, 30;
	shf.l.wrap.b32 	%r4166, %r4164, %r4164, 5;
	xor.b32  	%r4167, %r4165, %r4157;
	xor.b32  	%r4168, %r4167, %r4156;
	ld.local.v4.u32 	{%r4169, %r4170, %r4171, %r4172}, [%rd2+256];
	add.s32 	%r4173, %r4149, %r4168;
	add.s32 	%r4174, %r4173, %r4166;
	add.s32 	%r4175, %r4174, %r4169;
	add.s32 	%r4176, %r4175, -899497514;
	shf.l.wrap.b32 	%r4177, %r4156, %r4156, 30;
	shf.l.wrap.b32 	%r4178, %r4176, %r4176, 5;
	xor.b32  	%r4179, %r4177, %r4165;
	xor.b32  	%r4180, %r4179, %r4164;
	add.s32 	%r4181, %r4157, %r4180;
	add.s32 	%r4182, %r4181, %r4178;
	add.s32 	%r4183, %r4182, %r4170;
	add.s32 	%r4184, %r4183, -899497514;
	shf.l.wrap.b32 	%r4185, %r4164, %r4164, 30;
	shf.l.wrap.b32 	%r4186, %r4184, %r4184, 5;
	xor.b32  	%r4187, %r4185, %r4177;
	xor.b32  	%r4188, %r4187, %r4176;
	add.s32 	%r4189, %r4165, %r4188;
	add.s32 	%r4190, %r4189, %r4186;
	add.s32 	%r4191, %r4190, %r4171;
	add.s32 	%r4192, %r4191, -899497514;
	shf.l.wrap.b32 	%r4193, %r4176, %r4176, 30;
	shf.l.wrap.b32 	%r4194, %r4192, %r4192, 5;
	xor.b32  	%r4195, %r4193, %r4185;
	xor.b32  	%r4196, %r4195, %r4184;
	add.s32 	%r4197, %r4177, %r4196;
	add.s32 	%r4198, %r4197, %r4194;
	add.s32 	%r4199, %r4198, %r4172;
	add.s32 	%r4200, %r4199, -899497514;
	shf.l.wrap.b32 	%r4201, %r4184, %r4184, 30;
	shf.l.wrap.b32 	%r4202, %r4200, %r4200, 5;
	xor.b32  	%r4203, %r4201, %r4193;
	xor.b32  	%r4204, %r4203, %r4192;
	ld.local.v4.u32 	{%r4205, %r4206, %r4207, %r4208}, [%rd2+272];
	add.s32 	%r4209, %r4185, %r4204;
	add.s32 	%r4210, %r4209, %r4202;
	add.s32 	%r4211, %r4210, %r4205;
	add.s32 	%r4212, %r4211, -899497514;
	shf.l.wrap.b32 	%r4213, %r4192, %r4192, 30;
	shf.l.wrap.b32 	%r4214, %r4212, %r4212, 5;
	xor.b32  	%r4215, %r4213, %r4201;
	xor.b32  	%r4216, %r4215, %r4200;
	add.s32 	%r4217, %r4193, %r4216;
	add.s32 	%r4218, %r4217, %r4214;
	add.s32 	%r4219, %r4218, %r4206;
	add.s32 	%r4220, %r4219, -899497514;
	shf.l.wrap.b32 	%r4221, %r4200, %r4200, 30;
	shf.l.wrap.b32 	%r4222, %r4220, %r4220, 5;
	xor.b32  	%r4223, %r4221, %r4213;
	xor.b32  	%r4224, %r4223, %r4212;
	add.s32 	%r4225, %r4201, %r4224;
	add.s32 	%r4226, %r4225, %r4222;
	add.s32 	%r4227, %r4226, %r4207;
	add.s32 	%r4228, %r4227, -899497514;
	shf.l.wrap.b32 	%r4229, %r4212, %r4212, 30;
	shf.l.wrap.b32 	%r4230, %r4228, %r4228, 5;
	xor.b32  	%r4231, %r4229, %r4221;
	xor.b32  	%r4232, %r4231, %r4220;
	add.s32 	%r4233, %r4213, %r4232;
	add.s32 	%r4234, %r4233, %r4230;
	add.s32 	%r4235, %r4234, %r4208;
	add.s32 	%r4236, %r4235, -899497514;
	shf.l.wrap.b32 	%r4237, %r4220, %r4220, 30;
	shf.l.wrap.b32 	%r4238, %r4236, %r4236, 5;
	xor.b32  	%r4239, %r4237, %r4229;
	xor.b32  	%r4240, %r4239, %r4228;
	ld.local.v4.u32 	{%r4241, %r4242, %r4243, %r4244}, [%rd2+288];
	add.s32 	%r4245, %r4221, %r4240;
	add.s32 	%r4246, %r4245, %r4238;
	add.s32 	%r4247, %r4246, %r4241;
	add.s32 	%r4248, %r4247, -899497514;
	shf.l.wrap.b32 	%r4249, %r4228, %r4228, 30;
	shf.l.wrap.b32 	%r4250, %r4248, %r4248, 5;
	xor.b32  	%r4251, %r4249, %r4237;
	xor.b32  	%r4252, %r4251, %r4236;
	add.s32 	%r4253, %r4229, %r4252;
	add.s32 	%r4254, %r4253, %r4250;
	add.s32 	%r4255, %r4254, %r4242;
	add.s32 	%r4256, %r4255, -899497514;
	shf.l.wrap.b32 	%r4257, %r4236, %r4236, 30;
	shf.l.wrap.b32 	%r4258, %r4256, %r4256, 5;
	xor.b32  	%r4259, %r4257, %r4249;
	xor.b32  	%r4260, %r4259, %r4248;
	add.s32 	%r4261, %r4237, %r4260;
	add.s32 	%r4262, %r4261, %r4258;
	add.s32 	%r4263, %r4262, %r4243;
	add.s32 	%r4264, %r4263, -899497514;
	shf.l.wrap.b32 	%r4265, %r4248, %r4248, 30;
	shf.l.wrap.b32 	%r4266, %r4264, %r4264, 5;
	xor.b32  	%r4267, %r4265, %r4257;
	xor.b32  	%r4268, %r4267, %r4256;
	add.s32 	%r4269, %r4249, %r4268;
	add.s32 	%r4270, %r4269, %r4266;
	add.s32 	%r4271, %r4270, %r4244;
	add.s32 	%r4272, %r4271, -899497514;
	shf.l.wrap.b32 	%r4273, %r4256, %r4256, 30;
	shf.l.wrap.b32 	%r4274, %r4272, %r4272, 5;
	xor.b32  	%r4275, %r4273, %r4265;
	xor.b32  	%r4276, %r4275, %r4264;
	ld.local.v4.u32 	{%r4277, %r4278, %r4279, %r4280}, [%rd2+304];
	add.s32 	%r4281, %r4257, %r4276;
	add.s32 	%r4282, %r4281, %r4274;
	add.s32 	%r4283, %r4282, %r4277;
	add.s32 	%r4284, %r4283, -899497514;
	shf.l.wrap.b32 	%r4285, %r4264, %r4264, 30;
	shf.l.wrap.b32 	%r4286, %r4284, %r4284, 5;
	xor.b32  	%r4287, %r4285, %r4273;
	xor.b32  	%r4288, %r4287, %r4272;
	add.s32 	%r4289, %r4265, %r4288;
	add.s32 	%r4290, %r4289, %r4286;
	add.s32 	%r4291, %r4290, %r4278;
	add.s32 	%r4292, %r4291, -899497514;
	shf.l.wrap.b32 	%r4293, %r4272, %r4272, 30;
	shf.l.wrap.b32 	%r4294, %r4292, %r4292, 5;
	xor.b32  	%r4295, %r4293, %r4285;
	xor.b32  	%r4296, %r4295, %r4284;
	add.s32 	%r4297, %r4273, %r4296;
	add.s32 	%r4298, %r4297, %r4294;
	add.s32 	%r4299, %r4298, %r4279;
	add.s32 	%r4300, %r4299, -899497514;
	shf.l.wrap.b32 	%r4301, %r4284, %r4284, 30;
	shf.l.wrap.b32 	%r4302, %r4300, %r4300, 5;
	xor.b32  	%r4303, %r4301, %r4293;
	xor.b32  	%r4304, %r4303, %r4292;
	add.s32 	%r4305, %r4285, %r4304;
	add.s32 	%r4306, %r4305, %r4302;
	add.s32 	%r4307, %r4306, %r4280;
	add.s32 	%r4308, %r4307, %r4448;
	shf.l.wrap.b32 	%r4309, %r4292, %r4292, 30;
	add.s32 	%r4448, %r4308, -899497514;
	st.local.u32 	[%rd9], %r4448;
	add.s32 	%r4449, %r4449, %r4300;
	st.local.u32 	[%rd9+4], %r4449;
	add.s32 	%r4450, %r4450, %r4309;
	st.local.u32 	[%rd9+8], %r4450;
	add.s32 	%r4451, %r4451, %r4301;
	st.local.u32 	[%rd9+12], %r4451;
	add.s32 	%r4452, %r4452, %r4293;
	st.local.u32 	[%rd9+16], %r4452;
	sub.s32 	%r4465, 64, %r4466;
	mov.b32 	%r4466, 0;
$L__BB1_78:
	setp.gt.u32 	%p61, %r4465, 7;
	@%p61 bra 	$L__BB1_87;
	cvt.u64.u32 	%rd127, %r4465;
	add.s64 	%rd28, %rd5, %rd127;
	ld.local.u8 	%rs148, [%rd28];
	cvt.u64.u32 	%rd128, %r4466;
	add.s64 	%rd29, %rd9, %rd128;
	st.local.u8 	[%rd29+28], %rs148;
	setp.eq.s32 	%p62, %r4465, 7;
	@%p62 bra 	$L__BB1_87;
	ld.local.u8 	%rs149, [%rd28+1];
	st.local.u8 	[%rd29+29], %rs149;
	setp.eq.s32 	%p63, %r4465, 6;
	@%p63 bra 	$L__BB1_87;
	ld.local.u8 	%rs150, [%rd28+2];
	st.local.u8 	[%rd29+30], %rs150;
	setp.eq.s32 	%p64, %r4465, 5;
	@%p64 bra 	$L__BB1_87;
	ld.local.u8 	%rs151, [%rd28+3];
	st.local.u8 	[%rd29+31], %rs151;
	setp.eq.s32 	%p65, %r4465, 4;
	@%p65 bra 	$L__BB1_87;
	ld.local.u8 	%rs152, [%rd28+4];
	st.local.u8 	[%rd29+32], %rs152;
	setp.eq.s32 	%p66, %r4465, 3;
	@%p66 bra 	$L__BB1_87;
	ld.local.u8 	%rs153, [%rd28+5];
	st.local.u8 	[%rd29+33], %rs153;
	setp.eq.s32 	%p67, %r4465, 2;
	@%p67 bra 	$L__BB1_87;
	ld.local.u8 	%rs154, [%rd28+6];
	st.local.u8 	[%rd29+34], %rs154;
	setp.eq.s32 	%p68, %r4465, 1;
	@%p68 bra 	$L__BB1_87;
	ld.local.u8 	%rs155, [%rd28+7];
	st.local.u8 	[%rd29+35], %rs155;
$L__BB1_87:
	setp.eq.s32 	%p69, %r17, 0;
	shr.u32 	%r4310, %r4448, 24;
	shr.u32 	%r4311, %r4448, 16;
	shr.u32 	%r4312, %r4448, 8;
	prmt.b32 	%r4313, %r4312, %r4448, 0x3340U;
	prmt.b32 	%r4314, %r4310, %r4311, 0x3340U;
	prmt.b32 	%r4315, %r4314, %r4313, 0x5410U;
	st.local.u32 	[%rd8], %r4315;
	shr.u32 	%r4316, %r4449, 24;
	shr.u32 	%r4317, %r4449, 16;
	shr.u32 	%r4318, %r4449, 8;
	prmt.b32 	%r4319, %r4318, %r4449, 0x3340U;
	prmt.b32 	%r4320, %r4316, %r4317, 0x3340U;
	prmt.b32 	%r4321, %r4320, %r4319, 0x5410U;
	st.local.u32 	[%rd8+4], %r4321;
	shr.u32 	%r4322, %r4450, 24;
	shr.u32 	%r4323, %r4450, 16;
	shr.u32 	%r4324, %r4450, 8;
	prmt.b32 	%r4325, %r4324, %r4450, 0x3340U;
	prmt.b32 	%r4326, %r4322, %r4323, 0x3340U;
	prmt.b32 	%r4327, %r4326, %r4325, 0x5410U;
	st.local.u32 	[%rd8+8], %r4327;
	shr.u32 	%r4328, %r4451, 24;
	shr.u32 	%r4329, %r4451, 16;
	shr.u32 	%r4330, %r4451, 8;
	prmt.b32 	%r4331, %r4330, %r4451, 0x3340U;
	prmt.b32 	%r4332, %r4328, %r4329, 0x3340U;
	prmt.b32 	%r4333, %r4332, %r4331, 0x5410U;
	st.local.u32 	[%rd8+12], %r4333;
	shr.u32 	%r4334, %r4452, 24;
	shr.u32 	%r4335, %r4452, 16;
	shr.u32 	%r4336, %r4452, 8;
	prmt.b32 	%r4337, %r4336, %r4452, 0x3340U;
	prmt.b32 	%r4338, %r4334, %r4335, 0x3340U;
	prmt.b32 	%r4339, %r4338, %r4337, 0x5410U;
	st.local.u32 	[%rd8+16], %r4339;
	@%p69 bra 	$L__BB1_102;
	add.s32 	%r4343, %r17, -1;
	setp.lt.u32 	%p70, %r4343, 15;
	mov.b32 	%r4479, 1;
	mov.b32 	%r4471, 0;
	@%p70 bra 	$L__BB1_91;
	mov.b32 	%r4479, 1;
	mov.b32 	%r4471, 0;
	mov.u32 	%r4469, %r4471;
$L__BB1_90:
	.pragma "nounroll";
	sub.s32 	%r4346, %r4471, %r17;
	add.s32 	%r4347, %r4346, 20;
	cvt.u64.u32 	%rd129, %r4347;
	add.s64 	%rd130, %rd8, %rd129;
	ld.local.u8 	%rs156, [%rd130];
	cvt.u64.u32 	%rd131, %r4471;
	mov.u64 	%rd132, const_suffix;
	add.s64 	%rd133, %rd132, %rd131;
	ld.const.u8 	%rs159, [%rd133];
	setp.eq.s16 	%p71, %rs156, %rs159;
	add.s32 	%r4348, %r4346, 21;
	cvt.u64.u32 	%rd134, %r4348;
	add.s64 	%rd135, %rd8, %rd134;
	ld.local.u8 	%rs162, [%rd135];
	ld.const.u8 	%rs165, [%rd133+1];
	setp.eq.s16 	%p72, %rs162, %rs165;
	add.s32 	%r4349, %r4346, 22;
	cvt.u64.u32 	%rd136, %r4349;
	add.s64 	%rd137, %rd8, %rd136;
	ld.local.u8 	%rs168, [%rd137];
	ld.const.u8 	%rs171, [%rd133+2];
	setp.eq.s16 	%p73, %rs168, %rs171;
	add.s32 	%r4350, %r4346, 23;
	cvt.u64.u32 	%rd138, %r4350;
	add.s64 	%rd139, %rd8, %rd138;
	ld.local.u8 	%rs174, [%rd139];
	ld.const.u8 	%rs177, [%rd133+3];
	setp.eq.s16 	%p74, %rs174, %rs177;
	add.s32 	%r4351, %r4346, 24;
	cvt.u64.u32 	%rd140, %r4351;
	add.s64 	%rd141, %rd8, %rd140;
	ld.local.u8 	%rs180, [%rd141];
	ld.const.u8 	%rs183, [%rd133+4];
	setp.eq.s16 	%p75, %rs180, %rs183;
	add.s32 	%r4352, %r4346, 25;
	cvt.u64.u32 	%rd142, %r4352;
	add.s64 	%rd143, %rd8, %rd142;
	ld.local.u8 	%rs186, [%rd143];
	ld.const.u8 	%rs189, [%rd133+5];
	setp.eq.s16 	%p76, %rs186, %rs189;
	add.s32 	%r4353, %r4346, 26;
	cvt.u64.u32 	%rd144, %r4353;
	add.s64 	%rd145, %rd8, %rd144;
	ld.local.u8 	%rs192, [%rd145];
	ld.const.u8 	%rs195, [%rd133+6];
	setp.eq.s16 	%p77, %rs192, %rs195;
	add.s32 	%r4354, %r4346, 27;
	cvt.u64.u32 	%rd146, %r4354;
	add.s64 	%rd147, %rd8, %rd146;
	ld.local.u8 	%rs198, [%rd147];
	ld.const.u8 	%rs201, [%rd133+7];
	setp.eq.s16 	%p78, %rs198, %rs201;
	add.s32 	%r4355, %r4346, 28;
	cvt.u64.u32 	%rd148, %r4355;
	add.s64 	%rd149, %rd8, %rd148;
	ld.local.u8 	%rs204, [%rd149];
	ld.const.u8 	%rs207, [%rd133+8];
	setp.eq.s16 	%p79, %rs204, %rs207;
	add.s32 	%r4356, %r4346, 29;
	cvt.u64.u32 	%rd150, %r4356;
	add.s64 	%rd151, %rd8, %rd150;
	ld.local.u8 	%rs210, [%rd151];
	ld.const.u8 	%rs213, [%rd133+9];
	setp.eq.s16 	%p80, %rs210, %rs213;
	add.s32 	%r4357, %r4346, 30;
	cvt.u64.u32 	%rd152, %r4357;
	add.s64 	%rd153, %rd8, %rd152;
	ld.local.u8 	%rs216, [%rd153];
	ld.const.u8 	%rs219, [%rd133+10];
	setp.eq.s16 	%p81, %rs216, %rs219;
	add.s32 	%r4358, %r4346, 31;
	cvt.u64.u32 	%rd154, %r4358;
	add.s64 	%rd155, %rd8, %rd154;
	ld.local.u8 	%rs222, [%rd155];
	ld.const.u8 	%rs225, [%rd133+11];
	setp.eq.s16 	%p82, %rs222, %rs225;
	add.s32 	%r4359, %r4346, 32;
	cvt.u64.u32 	%rd156, %r4359;
	add.s64 	%rd157, %rd8, %rd156;
	ld.local.u8 	%rs228, [%rd157];
	ld.const.u8 	%rs231, [%rd133+12];
	setp.eq.s16 	%p83, %rs228, %rs231;
	add.s32 	%r4360, %r4346, 33;
	cvt.u64.u32 	%rd158, %r4360;
	add.s64 	%rd159, %rd8, %rd158;
	ld.local.u8 	%rs234, [%rd159];
	ld.const.u8 	%rs237, [%rd133+13];
	setp.eq.s16 	%p84, %rs234, %rs237;
	add.s32 	%r4361, %r4346, 34;
	cvt.u64.u32 	%rd160, %r4361;
	add.s64 	%rd161, %rd8, %rd160;
	ld.local.u8 	%rs240, [%rd161];
	ld.const.u8 	%rs243, [%rd133+14];
	setp.eq.s16 	%p85, %rs240, %rs243;
	add.s32 	%r4362, %r4346, 35;
	cvt.u64.u32 	%rd162, %r4362;
	add.s64 	%rd163, %rd8, %rd162;
	ld.local.u8 	%rs246, [%rd163];
	ld.const.u8 	%rs247, [%rd133+15];
	setp.eq.s16 	%p86, %rs246, %rs247;
	selp.b32 	%r4363, %r4479, 0, %p71;
	selp.b32 	%r4364, %r4363, 0, %p72;
	selp.b32 	%r4365, %r4364, 0, %p73;
	selp.b32 	%r4366, %r4365, 0, %p74;
	selp.b32 	%r4367, %r4366, 0, %p75;
	selp.b32 	%r4368, %r4367, 0, %p76;
	selp.b32 	%r4369, %r4368, 0, %p77;
	selp.b32 	%r4370, %r4369, 0, %p78;
	selp.b32 	%r4371, %r4370, 0, %p79;
	selp.b32 	%r4372, %r4371, 0, %p80;
	selp.b32 	%r4373, %r4372, 0, %p81;
	selp.b32 	%r4374, %r4373, 0, %p82;
	selp.b32 	%r4375, %r4374, 0, %p83;
	selp.b32 	%r4376, %r4375, 0, %p84;
	selp.b32 	%r4377, %r4376, 0, %p85;
	selp.b32 	%r4479, %r4377, 0, %p86;
	add.s32 	%r4471, %r4471, 16;
	add.s32 	%r4469, %r4469, 16;
	and.b32  	%r4378, %r17, -16;
	setp.ne.s32 	%p87, %r4469, %r4378;
	@%p87 bra 	$L__BB1_90;
$L__BB1_91:
	setp.eq.s32 	%p88, %r18, 0;
	@%p88 bra 	$L__BB1_101;
	add.s32 	%r4380, %r18, -1;
	setp.lt.u32 	%p89, %r4380, 7;
	@%p89 bra 	$L__BB1_94;
	sub.s32 	%r4381, %r4471, %r17;
	add.s32 	%r4382, %r4381, 20;
	cvt.u64.u32 	%rd164, %r4382;
	add.s64 	%rd165, %rd8, %rd164;
	ld.local.u8 	%rs248, [%rd165];
	cvt.u64.u32 	%rd166, %r4471;
	mov.u64 	%rd167, const_suffix;
	add.s64 	%rd168, %rd167, %rd166;
	ld.const.u8 	%rs251, [%rd168];
	setp.eq.s16 	%p90, %rs248, %rs251;
	add.s32 	%r4383, %r4381, 21;
	cvt.u64.u32 	%rd169, %r4383;
	add.s64 	%rd170, %rd8, %rd169;
	ld.local.u8 	%rs254, [%rd170];
	ld.const.u8 	%rs257, [%rd168+1];
	setp.eq.s16 	%p91, %rs254, %rs257;
	add.s32 	%r4384, %r4381, 22;
	cvt.u64.u32 	%rd171, %r4384;
	add.s64 	%rd172, %rd8, %rd171;
	ld.local.u8 	%rs260, [%rd172];
	ld.const.u8 	%rs263, [%rd168+2];
	setp.eq.s16 	%p92, %rs260, %rs263;
	add.s32 	%r4385, %r4381, 23;
	cvt.u64.u32 	%rd173, %r4385;
	add.s64 	%rd174, %rd8, %rd173;
	ld.local.u8 	%rs266, [%rd174];
	ld.const.u8 	%rs269, [%rd168+3];
	setp.eq.s16 	%p93, %rs266, %rs269;
	add.s32 	%r4386, %r4381, 24;
	cvt.u64.u32 	%rd175, %r4386;
	add.s64 	%rd176, %rd8, %rd175;
	ld.local.u8 	%rs272, [%rd176];
	ld.const.u8 	%rs275, [%rd168+4];
	setp.eq.s16 	%p94, %rs272, %rs275;
	add.s32 	%r4387, %r4381, 25;
	cvt.u64.u32 	%rd177, %r4387;
	add.s64 	%rd178, %rd8, %rd177;
	ld.local.u8 	%rs278, [%rd178];
	ld.const.u8 	%rs281, [%rd168+5];
	setp.eq.s16 	%p95, %rs278, %rs281;
	add.s32 	%r4388, %r4381, 26;
	cvt.u64.u32 	%rd179, %r4388;
	add.s64 	%rd180, %rd8, %rd179;
	ld.local.u8 	%rs284, [%rd180];
	ld.const.u8 	%rs287, [%rd168+6];
	setp.eq.s16 	%p96, %rs284, %rs287;
	add.s32 	%r4389, %r4381, 27;
	cvt.u64.u32 	%rd181, %r4389;
	add.s64 	%rd182, %rd8, %rd181;
	ld.local.u8 	%rs290, [%rd182];
	ld.const.u8 	%rs291, [%rd168+7];
	setp.eq.s16 	%p97, %rs290, %rs291;
	selp.b32 	%r4390, %r4479, 0, %p90;
	selp.b32 	%r4391, %r4390, 0, %p91;
	selp.b32 	%r4392, %r4391, 0, %p92;
	selp.b32 	%r4393, %r4392, 0, %p93;
	selp.b32 	%r4394, %r4393, 0, %p94;
	selp.b32 	%r4395, %r4394, 0, %p95;
	selp.b32 	%r4396, %r4395, 0, %p96;
	selp.b32 	%r4479, %r4396, 0, %p97;
	add.s32 	%r4471, %r4471, 8;
$L__BB1_94:
	setp.eq.s32 	%p98, %r19, 0;
	@%p98 bra 	$L__BB1_101;
	add.s32 	%r4398, %r19, -1;
	setp.lt.u32 	%p99, %r4398, 3;
	@%p99 bra 	$L__BB1_97;
	sub.s32 	%r4399, %r4471, %r17;
	add.s32 	%r4400, %r4399, 20;
	cvt.u64.u32 	%rd183, %r4400;
	add.s64 	%rd184, %rd8, %rd183;
	ld.local.u8 	%rs292, [%rd184];
	cvt.u64.u32 	%rd185, %r4471;
	mov.u64 	%rd186, const_suffix;
	add.s64 	%rd187, %rd186, %rd185;
	ld.const.u8 	%rs295, [%rd187];
	setp.eq.s16 	%p100, %rs292, %rs295;
	add.s32 	%r4401, %r4399, 21;
	cvt.u64.u32 	%rd188, %r4401;
	add.s64 	%rd189, %rd8, %rd188;
	ld.local.u8 	%rs298, [%rd189];
	ld.const.u8 	%rs301, [%rd187+1];
	setp.eq.s16 	%p101, %rs298, %rs301;
	add.s32 	%r4402, %r4399, 22;
	cvt.u64.u32 	%rd190, %r4402;
	add.s64 	%rd191, %rd8, %rd190;
	ld.local.u8 	%rs304, [%rd191];
	ld.const.u8 	%rs307, [%rd187+2];
	setp.eq.s16 	%p102, %rs304, %rs307;
	add.s32 	%r4403, %r4399, 23;
	cvt.u64.u32 	%rd192, %r4403;
	add.s64 	%rd193, %rd8, %rd192;
	ld.local.u8 	%rs310, [%rd193];
	ld.const.u8 	%rs311, [%rd187+3];
	setp.eq.s16 	%p103, %rs310, %rs311;
	selp.b32 	%r4404, %r4479, 0, %p100;
	selp.b32 	%r4405, %r4404, 0, %p101;
	selp.b32 	%r4406, %r4405, 0, %p102;
	selp.b32 	%r4479, %r4406, 0, %p103;
	add.s32 	%r4471, %r4471, 4;
$L__BB1_97:
	and.b32  	%r170, %r17, 3;
	setp.eq.s32 	%p104, %r170, 0;
	@%p104 bra 	$L__BB1_101;
	setp.eq.s32 	%p105, %r170, 1;
	sub.s32 	%r4407, %r4471, %r17;
	add.s32 	%r4408, %r4407, 20;
	cvt.u64.u32 	%rd194, %r4408;
	add.s64 	%rd195, %rd8, %rd194;
	ld.local.u8 	%rs312, [%rd195];
	cvt.u64.u32 	%rd196, %r4471;
	mov.u64 	%rd197, const_suffix;
	add.s64 	%rd30, %rd197, %rd196;
	ld.const.u8 	%rs313, [%rd30];
	setp.eq.s16 	%p106, %rs312, %rs313;
	selp.b32 	%r4479, %r4479, 0, %p106;
	@%p105 bra 	$L__BB1_101;
	setp.eq.s32 	%p107, %r170, 2;
	add.s32 	%r4410, %r4407, 21;
	cvt.u64.u32 	%rd198, %r4410;
	add.s64 	%rd199, %rd8, %rd198;
	ld.local.u8 	%rs314, [%rd199];
	ld.const.u8 	%rs315, [%rd30+1];
	setp.eq.s16 	%p108, %rs314, %rs315;
	selp.b32 	%r4479, %r4479, 0, %p108;
	@%p107 bra 	$L__BB1_101;
	add.s32 	%r4412, %r4407, 22;
	cvt.u64.u32 	%rd200, %r4412;
	add.s64 	%rd201, %rd8, %rd200;
	ld.local.u8 	%rs316, [%rd201];
	ld.const.u8 	%rs317, [%rd30+2];
	setp.eq.s16 	%p109, %rs316, %rs317;
	selp.b32 	%r4479, %r4479, 0, %p109;
$L__BB1_101:
	setp.eq.s32 	%p110, %r4479, 0;
	@%p110 bra 	$L__BB1_106;
$L__BB1_102:
	atom.relaxed.global.cas.b32 	%r4413, [%rd1], 0, 1;
	setp.ne.s32 	%p112, %r4413, 0;
	@%p112 bra 	$L__BB1_107;
	ld.param.u64 	%rd203, [_Z17find_nonce_kernelPhPjPimm_param_0];
	neg.s32 	%r4480, %r4415;
	cvta.to.global.u64 	%rd210, %rd203;
$L__BB1_104:
	ld.local.u8 	%rs318, [%rd209];
	st.global.u8 	[%rd210], %rs318;
	add.s32 	%r4480, %r4480, 1;
	setp.ne.s32 	%p113, %r4480, 0;
	add.s64 	%rd210, %rd210, 1;
	add.s64 	%rd209, %rd209, 1;
	@%p113 bra 	$L__BB1_104;
	ld.param.u64 	%rd204, [_Z17find_nonce_kernelPhPjPimm_param_1];
	cvta.to.global.u64 	%rd202, %rd204;
	st.global.u32 	[%rd202], %r4415;
	bra.uni 	$L__BB1_107;
$L__BB1_106:
	ld.param.u64 	%rd205, [_Z17find_nonce_kernelPhPjPimm_param_4];
	add.s64 	%rd206, %rd206, %rd205;
	add.s32 	%r4414, %r4414, 1;
	setp.ne.s32 	%p111, %r4414, 512;
	@%p111 bra 	$L__BB1_1;
$L__BB1_107:
	ret;

}


// ===== COMPILED SASS (sm_100) =====

	.target	sm_100

	.elftype	@"ET_EXEC"


//--------------------- .note.nv.tkinfo           --------------------------
	.section	.note.nv.tkinfo,"",@"SHT_NOTE"
	.sectionflags	@"SHF_NOTE_NV_TKINFO"
	.tkinfo
        /*0018*/ 	.word	0x00000002
        /*0030*/ 	.string	""
        /*0030*/ 	.string	"ptxas"
        /*0030*/ 	.string	"Cuda compilation tools, release 13.0, V13.0.88"
        /*0030*/ 	.string	"Build cuda_13.0.r13.0/compiler.36424714_0"
        /*0030*/ 	.string	"-arch sm_100 -m 64 "



//--------------------- .note.nv.cuinfo           --------------------------
	.section	.note.nv.cuinfo,"",@"SHT_NOTE"
	.sectionflags	@"SHF_NOTE_NV_CUINFO"
        /*0018*/ 	.short	0x0002
        /*001a*/ 	.short	0x0064
        /*001c*/ 	.short	0x0082
	.zero		2


//--------------------- .nv.info                  --------------------------
	.section	.nv.info,"",@"SHT_CUDA_INFO"
	.align	4


	//----- nvinfo : EIATTR_REGCOUNT
	.align		4
        /*0000*/ 	.byte	0x04, 0x2f
        /*0002*/ 	.short	(.L_4 - .L_3)
	.align		4
.L_3:
        /*0004*/ 	.word	index@(_Z11sha1_kernelPhPKhj)
        /*0008*/ 	.word	0x00000027


	//----- nvinfo : EIATTR_FRAME_SIZE
	.align		4
.L_4:
        /*000c*/ 	.byte	0x04, 0x11
        /*000e*/ 	.short	(.L_6 - .L_5)
	.align		4
.L_5:
        /*0010*/ 	.word	index@(_Z11sha1_kernelPhPKhj)
        /*0014*/ 	.word	0x000001f0


	//----- nvinfo : EIATTR_REGCOUNT
	.align		4
.L_6:
        /*0018*/ 	.byte	0x04, 0x2f
        /*001a*/ 	.short	(.L_8 - .L_7)
	.align		4
.L_7:
        /*001c*/ 	.word	index@(_Z17find_nonce_kernelPhPjPimm)
        /*0020*/ 	.word	0x00000028


	//----- nvinfo : EIATTR_FRAME_SIZE
	.align		4
.L_8:
        /*0024*/ 	.byte	0x04, 0x11
        /*0026*/ 	.short	(.L_10 - .L_9)
	.align		4
.L_9:
        /*0028*/ 	.word	index@(_Z17find_nonce_kernelPhPjPimm)
        /*002c*/ 	.word	0x00000210


	//----- nvinfo : EIATTR_MIN_STACK_SIZE
	.align		4
.L_10:
        /*0030*/ 	.byte	0x04, 0x12
        /*0032*/ 	.short	(.L_12 - .L_11)
	.align		4
.L_11:
        /*0034*/ 	.word	index@(_Z17find_nonce_kernelPhPjPimm)
        /*0038*/ 	.word	0x00000210


	//----- nvinfo : EIATTR_MIN_STACK_SIZE
	.align		4
.L_12:
        /*003c*/ 	.byte	0x04, 0x12
        /*003e*/ 	.short	(.L_14 - .L_13)
	.align		4
.L_13:
        /*0040*/ 	.word	index@(_Z11sha1_kernelPhPKhj)
        /*0044*/ 	.word	0x000001f0
.L_14:


//--------------------- .nv.compat                --------------------------
	.section	.nv.compat,"",@"SHT_CUDA_COMPAT_INFO"
	.align	4
        /*0000*/ 	.byte	0x02, 0x09, 0x00, 0x00, 0x02, 0x02, 0x01, 0x00, 0x02, 0x05, 0x05, 0x00, 0x03, 0x07, 0x01, 0x01
        /*0010*/ 	.byte	0x02, 0x03, 0x00, 0x00, 0x02, 0x06, 0x01, 0x00, 0x04, 0x0b, 0x08, 0x00, 0x09, 0x00, 0x00, 0x00
        /*0020*/ 	.byte	0x00, 0x00, 0x00, 0x00


//--------------------- .nv.info._Z17find_nonce_kernelPhPjPimm --------------------------
	.section	.nv.info._Z17find_nonce_kernelPhPjPimm,"",@"SHT_CUDA_INFO"
	.sectionflags	@""
	.align	4


	//----- nvinfo : EIATTR_CUDA_API_VERSION
	.align		4
        /*0000*/ 	.byte	0x04, 0x37
        /*0002*/ 	.short	(.L_16 - .L_15)
.L_15:
        /*0004*/ 	.word	0x00000082


	//----- nvinfo : EIATTR_KPARAM_INFO
	.align		4
.L_16:
        /*0008*/ 	.byte	0x04, 0x17
        /*000a*/ 	.short	(.L_18 - .L_17)
.L_17:
        /*000c*/ 	.word	0x00000000
        /*0010*/ 	.short	0x0004
        /*0012*/ 	.short	0x0020
        /*0014*/ 	.byte	0x00, 0xf0, 0x21, 0x00


	//----- nvinfo : EIATTR_KPARAM_INFO
	.align		4
.L_18:
        /*0018*/ 	.byte	0x04, 0x17
        /*001a*/ 	.short	(.L_20 - .L_19)
.L_19:
        /*001c*/ 	.word	0x00000000
        /*0020*/ 	.short	0x0003
        /*0022*/ 	.short	0x0018
        /*0024*/ 	.byte	0x00, 0xf0, 0x21, 0x00


	//----- nvinfo : EIATTR_KPARAM_INFO
	.align		4
.L_20:
        /*0028*/ 	.byte	0x04, 0x17
        /*002a*/ 	.short	(.L_22 - .L_21)
.L_21:
        /*002c*/ 	.word	0x00000000
        /*0030*/ 	.short	0x0002
        /*0032*/ 	.short	0x0010
        /*0034*/ 	.byte	0x00, 0xf5, 0x21, 0x00


	//----- nvinfo : EIATTR_KPARAM_INFO
	.align		4
.L_22:
        /*0038*/ 	.byte	0x04, 0x17
        /*003a*/ 	.short	(.L_24 - .L_23)
.L_23:
        /*003c*/ 	.word	0x00000000
        /*0040*/ 	.short	0x0001
        /*0042*/ 	.short	0x0008
        /*0044*/ 	.byte	0x00, 0xf5, 0x21, 0x00


	//----- nvinfo : EIATTR_KPARAM_INFO
	.align		4
.L_24:
        /*0048*/ 	.byte	0x04, 0x17
        /*004a*/ 	.short	(.L_26 - .L_25)
.L_25:
        /*004c*/ 	.word	0x00000000
        /*0050*/ 	.short	0x0000
        /*0052*/ 	.short	0x0000
        /*0054*/ 	.byte	0x00, 0xf5, 0x21, 0x00


	//----- nvinfo : EIATTR_SPARSE_MMA_MASK
	.align		4
.L_26:
        /*0058*/ 	.byte	0x03, 0x50
        /*005a*/ 	.short	0x0000


	//----- nvinfo : EIATTR_MAXREG_COUNT
	.align		4
        /*005c*/ 	.byte	0x03, 0x1b
        /*005e*/ 	.short	0x00ff


	//----- nvinfo : EIATTR_MERCURY_ISA_VERSION
	.align		4
        /*0060*/ 	.byte	0x03, 0x5f
        /*0062*/ 	.short	0x0101


	//----- nvinfo : EIATTR_VRC_CTA_INIT_COUNT
	.align		4
        /*0064*/ 	.byte	0x02, 0x4a
	.zero		1
	.zero		1


	//----- nvinfo : EIATTR_EXIT_INSTR_OFFSETS
	.align		4
        /*0068*/ 	.byte	0x04, 0x1c
        /*006a*/ 	.short	(.L_28 - .L_27)


	//   ....[0]....
.L_27:
        /*006c*/ 	.word	0x00000180


	//   ....[1]....
        /*0070*/ 	.word	0x0000e780


	//   ....[2]....
        /*0074*/ 	.word	0x0000e810


	//   ....[3]....
        /*0078*/ 	.word	0x0000ec20


	//----- nvinfo : EIATTR_CRS_STACK_SIZE
	.align		4
.L_28:
        /*007c*/ 	.byte	0x04, 0x1e
        /*007e*/ 	.short	(.L_30 - .L_29)
.L_29:
        /*0080*/ 	.word	0x00000000


	//----- nvinfo : EIATTR_CBANK_PARAM_SIZE
	.align		4
.L_30:
        /*0084*/ 	.byte	0x03, 0x19
        /*0086*/ 	.short	0x0028


	//----- nvinfo : EIATTR_PARAM_CBANK
	.align		4
        /*0088*/ 	.byte	0x04, 0x0a
        /*008a*/ 	.short	(.L_32 - .L_31)
	.align		4
.L_31:
        /*008c*/ 	.word	index@(.nv.constant0._Z17find_nonce_kernelPhPjPimm)
        /*0090*/ 	.short	0x0380
        /*0092*/ 	.short	0x0028


	//----- nvinfo : EIATTR_SW_WAR
	.align		4
.L_32:
        /*0094*/ 	.byte	0x04, 0x36
        /*0096*/ 	.short	(.L_34 - .L_33)
.L_33:
        /*0098*/ 	.word	0x00000008
.L_34:


//--------------------- .nv.info._Z11sha1_kernelPhPKhj --------------------------
	.section	.nv.info._Z11sha1_kernelPhPKhj,"",@"SHT_CUDA_INFO"
	.sectionflags	@""
	.align	4


	//----- nvinfo : EIATTR_CUDA_API_VERSION
	.align		4
        /*0000*/ 	.byte	0x04, 0x37
        /*0002*/ 	.short	(.L_36 - .L_35)
.L_35:
        /*0004*/ 	.word	0x00000082


	//----- nvinfo : EIATTR_KPARAM_INFO
	.align		4
.L_36:
        /*0008*/ 	.byte	0x04, 0x17
        /*000a*/ 	.short	(.L_38 - .L_37)
.L_37:
        /*000c*/ 	.word	0x00000000
        /*0010*/ 	.short	0x0002
        /*0012*/ 	.short	0x0010
        /*0014*/ 	.byte	0x00, 0xf0, 0x11, 0x00


	//----- nvinfo : EIATTR_KPARAM_INFO
	.align		4
.L_38:
        /*0018*/ 	.byte	0x04, 0x17
        /*001a*/ 	.short	(.L_40 - .L_39)
.L_39:
        /*001c*/ 	.word	0x00000000
        /*0020*/ 	.short	0x0001
        /*0022*/ 	.short	0x0008
        /*0024*/ 	.byte	0x00, 0xf5, 0x21, 0x00


	//----- nvinfo : EIATTR_KPARAM_INFO
	.align		4
.L_40:
        /*0028*/ 	.byte	0x04, 0x17
        /*002a*/ 	.short	(.L_42 - .L_41)
.L_41:
        /*002c*/ 	.word	0x00000000
        /*0030*/ 	.short	0x0000
        /*0032*/ 	.short	0x0000
        /*0034*/ 	.byte	0x00, 0xf5, 0x21, 0x00


	//----- nvinfo : EIATTR_SPARSE_MMA_MASK
	.align		4
.L_42:
        /*0038*/ 	.byte	0x03, 0x50
        /*003a*/ 	.short	0x0000


	//----- nvinfo : EIATTR_MAXREG_COUNT
	.align		4
        /*003c*/ 	.byte	0x03, 0x1b
        /*003e*/ 	.short	0x00ff


	//----- nvinfo : EIATTR_MERCURY_ISA_VERSION
	.align		4
        /*0040*/ 	.byte	0x03, 0x5f
        /*0042*/ 	.short	0x0101


	//----- nvinfo : EIATTR_VRC_CTA_INIT_COUNT
	.align		4
        /*0044*/ 	.byte	0x02, 0x4a
	.zero		1
	.zero		1


	//----- nvinfo : EIATTR_EXIT_INSTR_OFFSETS
	.align		4
        /*0048*/ 	.byte	0x04, 0x1c
        /*004a*/ 	.short	(.L_44 - .L_43)


	//   ....[0]....
.L_43:
        /*004c*/ 	.word	0x0000ea30


	//----- nvinfo : EIATTR_CBANK_PARAM_SIZE
	.align		4
.L_44:
        /*0050*/ 	.byte	0x03, 0x19
        /*0052*/ 	.short	0x0014


	//----- nvinfo : EIATTR_PARAM_CBANK
	.align		4
        /*0054*/ 	.byte	0x04, 0x0a
        /*0056*/ 	.short	(.L_46 - .L_45)
	.align		4
.L_45:
        /*0058*/ 	.word	index@(.nv.constant0._Z11sha1_kernelPhPKhj)
        /*005c*/ 	.short	0x0380
        /*005e*/ 	.short	0x0014


	//----- nvinfo : EIATTR_SW_WAR
	.align		4
.L_46:
        /*0060*/ 	.byte	0x04, 0x36
        /*0062*/ 	.short	(.L_48 - .L_47)
.L_47:
        /*0064*/ 	.word	0x00000008
.L_48:


//--------------------- .nv.callgraph             --------------------------
	.section	.nv.callgraph,"",@"SHT_CUDA_CALLGRAPH"
	.align	4
	.sectionentsize	8
	.align		4
        /*0000*/ 	.word	0x00000000
	.align		4
        /*0004*/ 	.word	0xffffffff
	.align		4
        /*0008*/ 	.word	0x00000000
	.align		4
        /*000c*/ 	.word	0xfffffffe
	.align		4
        /*0010*/ 	.word	0x00000000
	.align		4
        /*0014*/ 	.word	0xfffffffd
	.align		4
        /*0018*/ 	.word	0x00000000
	.align		4
        /*001c*/ 	.word	0xfffffffc


//--------------------- .nv.constant3             --------------------------
	.section	.nv.constant3,"a",@progbits
	.align	4
.nv.constant3:
	.type		const_base_ctx,@object
	.size		const_base_ctx,(const_suffix - const_base_ctx)
const_base_ctx:
	.zero		92
	.type		const_suffix,@object
	.size		const_suffix,(const_suffix_len - const_suffix)
const_suffix:
	.zero		8
	.type		const_suffix_len,@object
	.size		const_suffix_len,(.L_2 - const_suffix_len)
const_suffix_len:
	.zero		4
.L_2:


//--------------------- .text._Z17find_nonce_kernelPhPjPimm --------------------------
	.section	.text._Z17find_nonce_kernelPhPjPimm,"ax",@progbits
	.align	128
        .global         _Z17find_nonce_kernelPhPjPimm
        .type           _Z17find_nonce_kernelPhPjPimm,@function
        .size           _Z17find_nonce_kernelPhPjPimm,(.L_x_103 - _Z17find_nonce_kernelPhPjPimm)
        .other          _Z17find_nonce_kernelPhPjPimm,@"STO_CUDA_ENTRY STV_DEFAULT"
_Z17find_nonce_kernelPhPjPimm:
.text._Z17find_nonce_kernelPhPjPimm:
[----:B------:R-:W0:Y:S08]  /*0000*/  LDC R1, c[0x0][0x37c] ;  /* 0x0000df00ff017b82 */ /* 0x000e300000000800 */
[----:B------:R-:W1:Y:S01]  /*0010*/  LDC.64 R2, c[0x0][0x390] ;  /* 0x0000e400ff027b82 */ /* 0x000e620000000a00 */
[----:B------:R-:W1:Y:S01]  /*0020*/  LDCU.64 UR8, c[0x0][0x358] ;  /* 0x00006b00ff0877ac */ /* 0x000e620008000a00 */
[----:B------:R-:W2:Y:S01]  /*0030*/  S2R R5, SR_TID.X ;  /* 0x0000000000057919 */ /* 0x000ea20000002100 */
[----:B0-----:R-:W-:Y:S01]  /*0040*/  VIADD R1, R1, 0xfffffdf0 ;  /* 0xfffffdf001017836 */ /* 0x001fe20000000000 */
[----:B------:R-:W0:Y:S04]  /*0050*/  LDCU.64 UR10, c[0x0][0x398] ;  /* 0x00007300ff0a77ac */ /* 0x000e280008000a00 */
[----:B------:R-:W2:Y:S01]  /*0060*/  S2UR UR4, SR_CTAID.X ;  /* 0x00000000000479c3 */ /* 0x000ea20000002500 */
[----:B------:R-:W3:Y:S07]  /*0070*/  LDCU UR5, c[0x3][0x64] ;  /* 0x00c00c80ff0577ac */ /* 0x000eee0008000800 */
[----:B------:R-:W2:Y:S01]  /*0080*/  LDC R26, c[0x0][0x360] ;  /* 0x0000d800ff1a7b82 */ /* 0x000ea20000000800 */
[----:B-1----:R-:W4:Y:S07]  /*0090*/  LDG.E R2, desc[UR8][R2.64] ;  /* 0x0000000802027981 */ /* 0x002f2e000c1e1900 */
[----:B------:R-:W1:Y:S01]  /*00a0*/  LDC R37, c[0x3][0x14] ;  /* 0x00c00500ff257b82 */ /* 0x000e620000000800 */
[----:B------:R-:W-:Y:S01]  /*00b0*/  BSSY.RECONVERGENT B0, `(.L_x_0) ;  /* 0x0000e6e000007945 */ /* 0x000fe20003800200 */
[----:B------:R-:W-:Y:S01]  /*00c0*/  VIADD R0, R1, 0x200 ;  /* 0x0000020001007836 */ /* 0x000fe20000000000 */
[----:B---3--:R-:W-:Y:S01]  /*00d0*/  ULOP3.LUT UR6, UR5, 0xf, URZ, 0xc0, !UPT ;  /* 0x0000000f05067892 */ /* 0x008fe2000f8ec0ff */
[----:B------:R-:W-:Y:S01]  /*00e0*/  IMAD.MOV.U32 R36, RZ, RZ, RZ ;  /* 0x000000ffff247224 */ /* 0x000fe200078e00ff */
[----:B------:R-:W-:Y:S01]  /*00f0*/  ULOP3.LUT UR5, UR5, 0x7, URZ, 0xc0, !UPT ;  /* 0x0000000705057892 */ /* 0x000fe2000f8ec0ff */
[----:B--2---:R-:W-:-:S05]  /*0100*/  IMAD R26, R26, UR4, R5 ;  /* 0x000000041a1a7c24 */ /* 0x004fca000f8e0205 */
[----:B0-----:R-:W-:Y:S02]  /*0110*/  IADD3 R26, P0, PT, R26, UR10, RZ ;  /* 0x0000000a1a1a7c10 */ /* 0x001fe4000ff1e0ff */
[----:B-1----:R-:W-:-:S03]  /*0120*/  SHF.R.U32.HI R37, RZ, 0x3, R37 ;  /* 0x00000003ff257819 */ /* 0x002fc60000011625 */
[----:B------:R-:W-:Y:S01]  /*0130*/  IMAD.X R25, RZ, RZ, UR11, P0 ;  /* 0x0000000bff197e24 */ /* 0x000fe200080e06ff */
[----:B------:R-:W-:Y:S02]  /*0140*/  LOP3.LUT R37, R37, 0x3f, RZ, 0xc0, !PT ;  /* 0x0000003f25257812 */ /* 0x000fe400078ec0ff */
[----:B----4-:R-:W-:Y:S01]  /*0150*/  ISETP.NE.AND P1, PT, R2, RZ, PT ;  /* 0x000000ff0200720c */ /* 0x010fe20003f25270 */
[----:B------:R-:W-:-:S05]  /*0160*/  VIADD R2, R1, 0x1a4 ;  /* 0x000001a401027836 */ /* 0x000fca0000000000 */
[----:B------:R-:W-:-:S07]  /*0170*/  IADD3 R27, PT, PT, R37, 0x1f, R2 ;  /* 0x0000001f251b7810 */ /* 0x000fce0007ffe002 */
.L_x_53:
[----:B-12---:R-:W-:Y:S05]  /*0180*/  @P1 EXIT ;  /* 0x000000000000194d */ /* 0x006fea0003800000 */
[----:B------:R-:W0:Y:S01]  /*0190*/  LDC.64 R14, c[0x3][0x20] ;  /* 0x00c00800ff0e7b82 */ /* 0x000e220000000a00 */
[----:B------:R-:W-:Y:S01]  /*01a0*/  IMAD.MOV.U32 R24, RZ, RZ, R26 ;  /* 0x000000ffff187224 */ /* 0x000fe200078e001a */
[----:B------:R-:W-:Y:S01]  /*01b0*/  ISETP.GE.U32.AND P0, PT, R26, 0x100, PT ;  /* 0x000001001a00780c */ /* 0x000fe20003f06070 */
[----:B------:R-:W-:Y:S03]  /*01c0*/  BSSY.RECONVERGENT B1, `(.L_x_1) ;  /* 0x000003f000017945 */ /* 0x000fe60003800200 */
[----:B------:R-:W-:Y:S02]  /*01d0*/  ISETP.GE.U32.AND.EX P0, PT, R25, RZ, PT, P0 ;  /* 0x000000ff1900720c */ /* 0x000fe40003f06100 */
[----:B------:R-:W1:Y:S08]  /*01e0*/  LDC.64 R4, c[0x3][0x28] ;  /* 0x00c00a00ff047b82 */ /* 0x000e700000000a00 */
[----:B------:R-:W2:Y:S08]  /*01f0*/  LDC.64 R6, c[0x3][0x30] ;  /* 0x00c00c00ff067b82 */ /* 0x000eb00000000a00 */
[----:B------:R-:W3:Y:S01]  /*0200*/  LDC.64 R8, c[0x3][0x38] ;  /* 0x00c00e00ff087b82 */ /* 0x000ee20000000a00 */
[----:B0-----:R-:W-:-:S02]  /*0210*/  IMAD.MOV.U32 R30, RZ, RZ, R15 ;  /* 0x000000ffff1e7224 */ /* 0x001fc400078e000f */
[----:B------:R-:W-:-:S05]  /*0220*/  IMAD.MOV.U32 R29, RZ, RZ, R14 ;  /* 0x000000ffff1d7224 */ /* 0x000fca00078e000e */
[----:B------:R-:W0:Y:S01]  /*0230*/  LDC.64 R10, c[0x3][0x40] ;  /* 0x00c01000ff0a7b82 */ /* 0x000e220000000a00 */
[----:B-1----:R-:W-:Y:S02]  /*0240*/  IMAD.MOV.U32 R31, RZ, RZ, R4 ;  /* 0x000000ffff1f7224 */ /* 0x002fe400078e0004 */
[----:B------:R-:W-:-:S05]  /*0250*/  IMAD.MOV.U32 R4, RZ, RZ, R5 ;  /* 0x000000ffff047224 */ /* 0x000fca00078e0005 */
[----:B------:R-:W1:Y:S01]  /*0260*/  LDC.64 R12, c[0x3][0x48] ;  /* 0x00c01200ff0c7b82 */ /* 0x000e620000000a00 */
[----:B--2---:R-:W-:Y:S02]  /*0270*/  IMAD.MOV.U32 R5, RZ, RZ, R6 ;  /* 0x000000ffff057224 */ /* 0x004fe400078e0006 */
[----:B------:R-:W-:-:S05]  /*0280*/  IMAD.MOV.U32 R6, RZ, RZ, R7 ;  /* 0x000000ffff067224 */ /* 0x000fca00078e0007 */
[----:B------:R-:W2:Y:S01]  /*0290*/  LDC.64 R16, c[0x3][0x50] ;  /* 0x00c01400ff107b82 */ /* 0x000ea20000000a00 */
[----:B---3--:R-:W-:Y:S02]  /*02a0*/  IMAD.MOV.U32 R7, RZ, RZ, R8 ;  /* 0x000000ffff077224 */ /* 0x008fe400078e0008 */
[----:B------:R-:W-:-:S03]  /*02b0*/  IMAD.MOV.U32 R8, RZ, RZ, R9 ;  /* 0x000000ffff087224 */ /* 0x000fc600078e0009 */
[----:B------:R-:W-:Y:S02]  /*02c0*/  STL.128 [R1+0x1d0], R4 ;  /* 0x0001d00401007387 */ /* 0x000fe40000100c00 */
[----:B------:R-:W3:Y:S01]  /*02d0*/  LDC.64 R34, c[0x3][0x18] ;  /* 0x00c00600ff227b82 */ /* 0x000ee20000000a00 */
[----:B0-----:R-:W-:Y:S02]  /*02e0*/  IMAD.MOV.U32 R9, RZ, RZ, R10 ;  /* 0x000000ffff097224 */ /* 0x001fe400078e000a */
[----:B------:R-:W-:-:S05]  /*02f0*/  IMAD.MOV.U32 R10, RZ, RZ, R11 ;  /* 0x000000ffff0a7224 */ /* 0x000fca00078e000b */
[----:B------:R-:W0:Y:S01]  /*0300*/  LDC.64 R20, c[0x3][0x8] ;  /* 0x00c00200ff147b82 */ /* 0x000e220000000a00 */
[----:B-1----:R-:W-:Y:S02]  /*0310*/  IMAD.MOV.U32 R11, RZ, RZ, R12 ;  /* 0x000000ffff0b7224 */ /* 0x002fe400078e000c */
[----:B------:R-:W-:-:S03]  /*0320*/  IMAD.MOV.U32 R12, RZ, RZ, R13 ;  /* 0x000000ffff0c7224 */ /* 0x000fc600078e000d */
[----:B------:R-:W-:Y:S02]  /*0330*/  STL.128 [R1+0x1e0], R8 ;  /* 0x0001e00801007387 */ /* 0x000fe40000100c00 */
[----:B------:R-:W1:Y:S01]  /*0340*/  LDC.64 R22, c[0x3][0x10] ;  /* 0x00c00400ff167b82 */ /* 0x000e620000000a00 */
[----:B--2---:R-:W-:Y:S02]  /*0350*/  IMAD.MOV.U32 R13, RZ, RZ, R16 ;  /* 0x000000ffff0d7224 */ /* 0x004fe400078e0010 */
[----:B------:R-:W-:-:S05]  /*0360*/  IMAD.MOV.U32 R14, RZ, RZ, R17 ;  /* 0x000000ffff0e7224 */ /* 0x000fca00078e0011 */
[----:B------:R-:W2:Y:S01]  /*0370*/  LDC.64 R2, c[0x3][RZ] ;  /* 0x00c00000ff027b82 */ /* 0x000ea20000000a00 */
[----:B---3--:R-:W-:Y:S02]  /*0380*/  IMAD.MOV.U32 R28, RZ, RZ, R35 ;  /* 0x000000ffff1c7224 */ /* 0x008fe400078e0023 */
[----:B------:R-:W-:-:S03]  /*0390*/  IMAD.MOV.U32 R19, RZ, RZ, R34 ;  /* 0x000000ffff137224 */ /* 0x000fc600078e0022 */
[----:B------:R3:W-:Y:S02]  /*03a0*/  STL.128 [R1+0x1c0], R28 ;  /* 0x0001c01c01007387 */ /* 0x0007e40000100c00 */
[----:B------:R-:W4:Y:S01]  /*03b0*/  LDC R15, c[0x3][0x58] ;  /* 0x00c01600ff0f7b82 */ /* 0x000f220000000800 */
[----:B0-----:R-:W-:Y:S02]  /*03c0*/  IMAD.MOV.U32 R33, RZ, RZ, R20 ;  /* 0x000000ffff217224 */ /* 0x001fe400078e0014 */
[----:B------:R-:W-:Y:S02]  /*03d0*/  IMAD.MOV.U32 R16, RZ, RZ, R21 ;  /* 0x000000ffff107224 */ /* 0x000fe400078e0015 */
[----:B-1----:R-:W-:Y:S02]  /*03e0*/  IMAD.MOV.U32 R17, RZ, RZ, R22 ;  /* 0x000000ffff117224 */ /* 0x002fe400078e0016 */
[----:B------:R-:W-:Y:S02]  /*03f0*/  IMAD.MOV.U32 R18, RZ, RZ, R23 ;  /* 0x000000ffff127224 */ /* 0x000fe400078e0017 */
[----:B---3--:R-:W-:-:S03]  /*0400*/  IMAD.MOV.U32 R28, RZ, RZ, 0x1 ;  /* 0x00000001ff1c7424 */ /* 0x008fc600078e00ff */
[----:B------:R0:W-:Y:S01]  /*0410*/  STL.128 [R1+0x1b0], R16 ;  /* 0x0001b01001007387 */ /* 0x0001e20000100c00 */
[----:B--2---:R-:W-:-:S03]  /*0420*/  IMAD.MOV.U32 R32, RZ, RZ, R3 ;  /* 0x000000ffff207224 */ /* 0x004fc600078e0003 */
[----:B------:R0:W-:Y:S04]  /*0430*/  STL [R1+0x1a4], R2 ;  /* 0x0001a40201007387 */ /* 0x0001e80000100800 */
[----:B------:R0:W-:Y:S04]  /*0440*/  STL.64 [R1+0x1a8], R32 ;  /* 0x0001a82001007387 */ /* 0x0001e80000100a00 */
[----:B----4-:R0:W-:Y:S04]  /*0450*/  STL.128 [R1+0x1f0], R12 ;  /* 0x0001f00c01007387 */ /* 0x0101e80000100c00 */
[----:B------:R0:W-:Y:S01]  /*0460*/  STL.64 [R0], R24 ;  /* 0x0000001800007387 */ /* 0x0001e20000100a00 */
[----:B------:R-:W-:Y:S05]  /*0470*/  @!P0 BRA `(.L_x_2) ;  /* 0x00000000004c8947 */ /* 0x000fea0003800000 */
[----:B------:R-:W-:Y:S01]  /*0480*/  ISETP.GE.U32.AND P0, PT, R26, 0x10000, PT ;  /* 0x000100001a00780c */ /* 0x000fe20003f06070 */
[----:B------:R-:W-:-:S03]  /*0490*/  IMAD.MOV.U32 R28, RZ, RZ, 0x2 ;  /* 0x00000002ff1c7424 */ /* 0x000fc600078e00ff */
[----:B------:R-:W-:-:S13]  /*04a0*/  ISETP.GE.U32.AND.EX P0, PT, R25, RZ, PT, P0 ;  /* 0x000000ff1900720c */ /* 0x000fda0003f06100 */
[----:B------:R-:W-:Y:S05]  /*04b0*/  @!P0 BRA `(.L_x_2) ;  /* 0x00000000003c8947 */ /* 0x000fea0003800000 */
[----:B------:R-:W-:Y:S01]  /*04c0*/  ISETP.GE.U32.AND P0, PT, R26, 0x1000000, PT ;  /* 0x010000001a00780c */ /* 0x000fe20003f06070 */
[----:B------:R-:W-:-:S03]  /*04d0*/  IMAD.MOV.U32 R28, RZ, RZ, 0x3 ;  /* 0x00000003ff1c7424 */ /* 0x000fc600078e00ff */
[----:B------:R-:W-:-:S13]  /*04e0*/  ISETP.GE.U32.AND.EX P0, PT, R25, RZ, PT, P0 ;  /* 0x000000ff1900720c */ /* 0x000fda0003f06100 */
[----:B------:R-:W-:Y:S05]  /*04f0*/  @!P0 BRA `(.L_x_2) ;  /* 0x00000000002c8947 */ /* 0x000fea0003800000 */
[----:B------:R-:W-:Y:S01]  /*0500*/  ISETP.GE.U32.AND P0, PT, R26, RZ, PT ;  /* 0x000000ff1a00720c */ /* 0x000fe20003f06070 */
[----:B------:R-:W-:-:S03]  /*0510*/  IMAD.MOV.U32 R28, RZ, RZ, 0x4 ;  /* 0x00000004ff1c7424 */ /* 0x000fc600078e00ff */
[----:B------:R-:W-:-:S13]  /*0520*/  ISETP.GE.U32.AND.EX P2, PT, R25, 0x1, PT, P0 ;  /* 0x000000011900780c */ /* 0x000fda0003f46100 */
[----:B------:R-:W-:Y:S05]  /*0530*/  @!P2 BRA `(.L_x_2) ;  /* 0x00000000001ca947 */ /* 0x000fea0003800000 */
[----:B------:R-:W-:Y:S01]  /*0540*/  ISETP.GE.U32.AND.EX P2, PT, R25, 0x100, PT, P0 ;  /* 0x000001001900780c */ /* 0x000fe20003f46100 */
[----:B------:R-:W-:-:S12]  /*0550*/  IMAD.MOV.U32 R28, RZ, RZ, 0x5 ;  /* 0x00000005ff1c7424 */ /* 0x000fd800078e00ff */
[----:B------:R-:W-:Y:S01]  /*0560*/  @P2 IMAD.MOV.U32 R4, RZ, RZ, 0x7 ;  /* 0x00000007ff042424 */ /* 0x000fe200078e00ff */
[C---:B------:R-:W-:Y:S02]  /*0570*/  @P2 ISETP.GE.U32.AND.EX P3, PT, R25.reuse, 0x1000000, PT, P0 ;  /* 0x010000001900280c */ /* 0x040fe40003f66100 */
[----:B------:R-:W-:Y:S02]  /*0580*/  @P2 ISETP.GE.U32.AND.EX P0, PT, R25, 0x10000, PT, P0 ;  /* 0x000100001900280c */ /* 0x000fe40003f06100 */
[----:B------:R-:W-:-:S04]  /*0590*/  @P2 SEL R4, R4, 0x8, !P3 ;  /* 0x0000000804042807 */ /* 0x000fc80005800000 */
[----:B------:R-:W-:-:S07]  /*05a0*/  @P2 SEL R28, R4, 0x6, P0 ;  /* 0x00000006041c2807 */ /* 0x000fce0000000000 */
.L_x_2:
[----:B------:R-:W-:Y:S05]  /*05b0*/  BSYNC.RECONVERGENT B1 ;  /* 0x0000000000017941 */ /* 0x000fea0003800200 */
.L_x_1:
[----:B------:R-:W1:Y:S01]  /*05c0*/  LDCU UR4, c[0x3][0x18] ;  /* 0x00c00300ff0477ac */ /* 0x000e620008000800 */
[----:B0-----:R-:W-:Y:S01]  /*05d0*/  IMAD R32, R28, 0x8, R23 ;  /* 0x000000081c207824 */ /* 0x001fe200078e0217 */
[----:B------:R-:W-:Y:S01]  /*05e0*/  LOP3.LUT R5, R37, 0x3f, RZ, 0x3c, !PT ;  /* 0x0000003f25057812 */ /* 0x000fe200078e3cff */
[----:B------:R-:W-:Y:S01]  /*05f0*/  BSSY.RECONVERGENT B1, `(.L_x_3) ;  /* 0x0000369000017945 */ /* 0x000fe20003800200 */
[----:B------:R-:W0:Y:S01]  /*0600*/  LDCU.64 UR10, c[0x3][URZ] ;  /* 0x00c00000ff0a77ac */ /* 0x000e220008000a00 */
[----:B------:R-:W-:Y:S01]  /*0610*/  IMAD.MOV.U32 R4, RZ, RZ, R37 ;  /* 0x000000ffff047224 */ /* 0x000fe200078e0025 */
[----:B------:R-:W-:Y:S01]  /*0620*/  ISETP.GE.U32.AND P0, PT, R32, R23, PT ;  /* 0x000000172000720c */ /* 0x000fe20003f06070 */
[----:B------:R2:W-:Y:S01]  /*0630*/  STL [R1+0x1b8], R32 ;  /* 0x0001b82001007387 */ /* 0x0005e20000100800 */
[----:B------:R-:W3:Y:S01]  /*0640*/  LDCU.64 UR12, c[0x3][0x8] ;  /* 0x00c00100ff0c77ac */ /* 0x000ee20008000a00 */
[----:B------:R-:W-:Y:S02]  /*0650*/  IMAD.MOV.U32 R23, RZ, RZ, RZ ;  /* 0x000000ffff177224 */ /* 0x000fe400078e00ff */
[----:B-1----:R-:W-:Y:S01]  /*0660*/  IMAD.U32 R29, RZ, RZ, UR4 ;  /* 0x00000004ff1d7e24 */ /* 0x002fe2000f8e00ff */
[----:B------:R-:W1:Y:S07]  /*0670*/  LDCU UR4, c[0x3][0x10] ;  /* 0x00c00200ff0477ac */ /* 0x000e6e0008000800 */
[----:B------:R-:W-:-:S02]  /*0680*/  @!P0 VIADD R29, R34, 0x1 ;  /* 0x00000001221d8836 */ /* 0x000fc40000000000 */
[----:B0-----:R-:W-:Y:S02]  /*0690*/  IMAD.U32 R30, RZ, RZ, UR10 ;  /* 0x0000000aff1e7e24 */ /* 0x001fe4000f8e00ff */
[----:B------:R-:W-:Y:S01]  /*06a0*/  IMAD.U32 R18, RZ, RZ, UR11 ;  /* 0x0000000bff127e24 */ /* 0x000fe2000f8e00ff */
[----:B------:R2:W-:Y:S01]  /*06b0*/  @!P0 STL [R1+0x1bc], R29 ;  /* 0x0001bc1d01008387 */ /* 0x0005e20000100800 */
[----:B------:R-:W-:Y:S01]  /*06c0*/  ISETP.GT.U32.AND P0, PT, R28, R5, PT ;  /* 0x000000051c00720c */ /* 0x000fe20003f04070 */
[----:B---3--:R-:W-:Y:S02]  /*06d0*/  IMAD.U32 R19, RZ, RZ, UR12 ;  /* 0x0000000cff137e24 */ /* 0x008fe4000f8e00ff */
[----:B------:R-:W-:Y:S02]  /*06e0*/  IMAD.U32 R16, RZ, RZ, UR13 ;  /* 0x0000000dff107e24 */ /* 0x000fe4000f8e00ff */
[----:B-1----:R-:W-:-:S08]  /*06f0*/  IMAD.U32 R17, RZ, RZ, UR4 ;  /* 0x00000004ff117e24 */ /* 0x002fd0000f8e00ff */
[----:B--2---:R-:W-:Y:S05]  /*0700*/  @!P0 BRA `(.L_x_4) ;  /* 0x00000034005c8947 */ /* 0x004fea0003800000 */
[----:B------:R-:W-:Y:S01]  /*0710*/  ISETP.GE.U32.AND P0, PT, R5, 0x3, PT ;  /* 0x000000030500780c */ /* 0x000fe20003f06070 */
[----:B------:R-:W-:Y:S01]  /*0720*/  IMAD.MOV.U32 R4, RZ, RZ, RZ ;  /* 0x000000ffff047224 */ /* 0x000fe200078e00ff */
[----:B------:R-:W-:-:S11]  /*0730*/  IADD3 R23, PT, PT, -R37, 0x40, RZ ;  /* 0x0000004025177810 */ /* 0x000fd60007ffe1ff */
[----:B------:R-:W-:Y:S05]  /*0740*/  @!P0 BRA `(.L_x_5) ;  /* 0x0000000400848947 */ /* 0x000fea0003800000 */
[----:B------:R-:W-:Y:S01]  /*0750*/  LOP3.LUT R7, R23, 0x7c, RZ, 0xc0, !PT ;  /* 0x0000007c17077812 */ /* 0x000fe200078ec0ff */
[----:B------:R-:W-:Y:S02]  /*0760*/  IMAD.MOV.U32 R6, RZ, RZ, R27 ;  /* 0x000000ffff067224 */ /* 0x000fe400078e001b */
[----:B------:R-:W-:Y:S02]  /*0770*/  IMAD.MOV.U32 R4, RZ, RZ, RZ ;  /* 0x000000ffff047224 */ /* 0x000fe400078e00ff */
[----:B------:R-:W-:Y:S02]  /*0780*/  IMAD.MOV R7, RZ, RZ, -R7 ;  /* 0x000000ffff077224 */ /* 0x000fe400078e0a07 */
[----:B------:R-:W-:-:S03]  /*0790*/  IMAD.MOV.U32 R5, RZ, RZ, R0 ;  /* 0x000000ffff057224 */ /* 0x000fc600078e0000 */
[----:B------:R-:W-:-:S13]  /*07a0*/  ISETP.GE.AND P0, PT, R7, RZ, PT ;  /* 0x000000ff0700720c */ /* 0x000fda0003f06270 */
[----:B------:R-:W-:Y:S05]  /*07b0*/  @P0 BRA `(.L_x_6) ;  /* 0x00000004002c0947 */ /* 0x000fea0003800000 */
[----:B------:R-:W-:Y:S01]  /*07c0*/  IMAD.MOV R8, RZ, RZ, -R7 ;  /* 0x000000ffff087224 */ /* 0x000fe200078e0a07 */
[----:B------:R-:W-:-:S04]  /*07d0*/  PLOP3.LUT P0, PT, PT, PT, PT, 0x80, 0x8 ;  /* 0x000000000008781c */ /* 0x000fc80003f0f070 */
[----:B------:R-:W-:-:S13]  /*07e0*/  ISETP.GT.AND P2, PT, R8, 0xc, PT ;  /* 0x0000000c0800780c */ /* 0x000fda0003f44270 */
[----:B------:R-:W-:Y:S05]  /*07f0*/  @!P2 BRA `(.L_x_7) ;  /* 0x0000000000aca947 */ /* 0x000fea0003800000 */
[----:B------:R-:W-:-:S13]  /*0800*/  PLOP3.LUT P0, PT, PT, PT, PT, 0x8, 0x80 ;  /* 0x000000000080781c */ /* 0x000fda0003f0e170 */
.L_x_8:
[----:B------:R-:W2:Y:S02]  /*0810*/  LDL R8, [R5] ;  /* 0x0000000005087983 */ /* 0x000ea40000100800 */
[C---:B--2---:R-:W-:Y:S02]  /*0820*/  PRMT R9, R8.reuse, 0x7770, RZ ;  /* 0x0000777008097816 */ /* 0x044fe400000000ff */
[C---:B------:R-:W-:Y:S02]  /*0830*/  PRMT R11, R8.reuse, 0x7771, RZ ;  /* 0x00007771080b7816 */ /* 0x040fe400000000ff */
[C---:B------:R-:W-:Y:S01]  /*0840*/  PRMT R13, R8.reuse, 0x7772, RZ ;  /* 0x00007772080d7816 */ /* 0x040fe200000000ff */
[----:B------:R0:W-:Y:S01]  /*0850*/  STL.U8 [R6+-0x3], R9 ;  /* 0xfffffd0906007387 */ /* 0x0001e20000100000 */
[----:B------:R-:W-:-:S03]  /*0860*/  PRMT R15, R8, 0x7773, RZ ;  /* 0x00007773080f7816 */ /* 0x000fc600000000ff */
[----:B------:R1:W-:Y:S04]  /*0870*/  STL.U8 [R6+-0x2], R11 ;  /* 0xfffffe0b06007387 */ /* 0x0003e80000100000 */
[----:B------:R2:W-:Y:S04]  /*0880*/  STL.U8 [R6+-0x1], R13 ;  /* 0xffffff0d06007387 */ /* 0x0005e80000100000 */
[----:B------:R3:W-:Y:S04]  /*0890*/  STL.U8 [R6], R15 ;  /* 0x0000000f06007387 */ /* 0x0007e80000100000 */
[----:B------:R-:W4:Y:S02]  /*08a0*/  LDL R8, [R5+0x4] ;  /* 0x0000040005087983 */ /* 0x000f240000100800 */
[----:B----4-:R-:W-:-:S02]  /*08b0*/  PRMT R17, R8, 0x7770, RZ ;  /* 0x0000777008117816 */ /* 0x010fc400000000ff */
[C---:B------:R-:W-:Y:S02]  /*08c0*/  PRMT R19, R8.reuse, 0x7771, RZ ;  /* 0x0000777108137816 */ /* 0x040fe400000000ff */
[C---:B------:R-:W-:Y:S01]  /*08d0*/  PRMT R31, R8.reuse, 0x7772, RZ ;  /* 0x00007772081f7816 */ /* 0x040fe200000000ff */
[----:B------:R4:W-:Y:S01]  /*08e0*/  STL.U8 [R6+0x1], R17 ;  /* 0x0000011106007387 */ /* 0x0009e20000100000 */
[----:B------:R-:W-:-:S03]  /*08f0*/  PRMT R33, R8, 0x7773, RZ ;  /* 0x0000777308217816 */ /* 0x000fc600000000ff */
[----:B------:R5:W-:Y:S04]  /*0900*/  STL.U8 [R6+0x2], R19 ;  /* 0x0000021306007387 */ /* 0x000be80000100000 */
[----:B------:R5:W-:Y:S04]  /*0910*/  STL.U8 [R6+0x3], R31 ;  /* 0x0000031f06007387 */ /* 0x000be80000100000 */
[----:B------:R5:W-:Y:S04]  /*0920*/  STL.U8 [R6+0x4], R33 ;  /* 0x0000042106007387 */ /* 0x000be80000100000 */
[----:B------:R-:W0:Y:S01]  /*0930*/  LDL R8, [R5+0x8] ;  /* 0x0000080005087983 */ /* 0x000e220000100800 */
[----:B------:R-:W-:Y:S01]  /*0940*/  VIADD R7, R7, 0x10 ;  /* 0x0000001007077836 */ /* 0x000fe20000000000 */
[----:B0-----:R-:W-:-:S02]  /*0950*/  PRMT R9, R8, 0x7770, RZ ;  /* 0x0000777008097816 */ /* 0x001fc400000000ff */
[C---:B-1----:R-:W-:Y:S02]  /*0960*/  PRMT R11, R8.reuse, 0x7771, RZ ;  /* 0x00007771080b7816 */ /* 0x042fe400000000ff */
[C---:B--2---:R-:W-:Y:S01]  /*0970*/  PRMT R13, R8.reuse, 0x7772, RZ ;  /* 0x00007772080d7816 */ /* 0x044fe200000000ff */
[----:B------:R-:W-:Y:S01]  /*0980*/  STL.U8 [R6+0x5], R9 ;  /* 0x0000050906007387 */ /* 0x000fe20000100000 */
[----:B---3--:R-:W-:-:S03]  /*0990*/  PRMT R15, R8, 0x7773, RZ ;  /* 0x00007773080f7816 */ /* 0x008fc600000000ff */
[----:B------:R-:W-:Y:S04]  /*09a0*/  STL.U8 [R6+0x6], R11 ;  /* 0x0000060b06007387 */ /* 0x000fe80000100000 */
[----:B------:R-:W-:Y:S04]  /*09b0*/  STL.U8 [R6+0x7], R13 ;  /* 0x0000070d06007387 */ /* 0x000fe80000100000 */
[----:B------:R-:W-:Y:S04]  /*09c0*/  STL.U8 [R6+0x8], R15 ;  /* 0x0000080f06007387 */ /* 0x000fe80000100000 */
[----:B------:R0:W4:Y:S01]  /*09d0*/  LDL R8, [R5+0xc] ;  /* 0x00000c0005087983 */ /* 0x0001220000100800 */
[----:B------:R-:W-:Y:S01]  /*09e0*/  ISETP.GE.AND P2, PT, R7, -0xc, PT ;  /* 0xfffffff40700780c */ /* 0x000fe20003f46270 */
[----:B------:R-:W-:-:S02]  /*09f0*/  VIADD R4, R4, 0x10 ;  /* 0x0000001004047836 */ /* 0x000fc40000000000 */
[----:B0-----:R-:W-:Y:S01]  /*0a00*/  VIADD R5, R5, 0x10 ;  /* 0x0000001005057836 */ /* 0x001fe20000000000 */
[C---:B----4-:R-:W-:Y:S02]  /*0a10*/  PRMT R17, R8.reuse, 0x7770, RZ ;  /* 0x0000777008117816 */ /* 0x050fe400000000ff */
[C---:B-----5:R-:W-:Y:S02]  /*0a20*/  PRMT R19, R8.reuse, 0x7771, RZ ;  /* 0x0000777108137816 */ /* 0x060fe400000000ff */
[C---:B------:R-:W-:Y:S01]  /*0a30*/  PRMT R31, R8.reuse, 0x7772, RZ ;  /* 0x00007772081f7816 */ /* 0x040fe200000000ff */
[----:B------:R-:W-:Y:S01]  /*0a40*/  STL.U8 [R6+0x9], R17 ;  /* 0x0000091106007387 */ /* 0x000fe20000100000 */
[----:B------:R-:W-:-:S03]  /*0a50*/  PRMT R33, R8, 0x7773, RZ ;  /* 0x0000777308217816 */ /* 0x000fc600000000ff */
[----:B------:R-:W-:Y:S04]  /*0a60*/  STL.U8 [R6+0xa], R19 ;  /* 0x00000a1306007387 */ /* 0x000fe80000100000 */
[----:B------:R-:W-:Y:S04]  /*0a70*/  STL.U8 [R6+0xb], R31 ;  /* 0x00000b1f06007387 */ /* 0x000fe80000100000 */
[----:B------:R0:W-:Y:S02]  /*0a80*/  STL.U8 [R6+0xc], R33 ;  /* 0x00000c2106007387 */ /* 0x0001e40000100000 */
[----:B0-----:R-:W-:Y:S01]  /*0a90*/  VIADD R6, R6, 0x10 ;  /* 0x0000001006067836 */ /* 0x001fe20000000000 */
[----:B------:R-:W-:Y:S06]  /*0aa0*/  @!P2 BRA `(.L_x_8) ;  /* 0xfffffffc0058a947 */ /* 0x000fec000383ffff */
.L_x_7:
[----:B------:R-:W-:-:S05]  /*0ab0*/  IMAD.MOV R8, RZ, RZ, -R7 ;  /* 0x000000ffff087224 */ /* 0x000fca00078e0a07 */
[----:B------:R-:W-:-:S13]  /*0ac0*/  ISETP.GT.AND P2, PT, R8, 0x4, PT ;  /* 0x000000040800780c */ /* 0x000fda0003f44270 */
[----:B------:R-:W-:Y:S05]  /*0ad0*/  @!P2 BRA `(.L_x_9) ;  /* 0x00000000005ca947 */ /* 0x000fea0003800000 */
[----:B------:R-:W2:Y:S02]  /*0ae0*/  LDL R8, [R5] ;  /* 0x0000000005087983 */ /* 0x000ea40000100800 */
[C---:B--2---:R-:W-:Y:S02]  /*0af0*/  PRMT R9, R8.reuse, 0x7770, RZ ;  /* 0x0000777008097816 */ /* 0x044fe400000000ff */
[C---:B------:R-:W-:Y:S02]  /*0b00*/  PRMT R11, R8.reuse, 0x7771, RZ ;  /* 0x00007771080b7816 */ /* 0x040fe400000000ff */
[C---:B------:R-:W-:Y:S01]  /*0b10*/  PRMT R13, R8.reuse, 0x7772, RZ ;  /* 0x00007772080d7816 */ /* 0x040fe200000000ff */
[----:B------:R-:W-:Y:S01]  /*0b20*/  STL.U8 [R6+-0x3], R9 ;  /* 0xfffffd0906007387 */ /* 0x000fe20000100000 */
[----:B------:R-:W-:-:S03]  /*0b30*/  PRMT R15, R8, 0x7773, RZ ;  /* 0x00007773080f7816 */ /* 0x000fc600000000ff */
[----:B------:R-:W-:Y:S04]  /*0b40*/  STL.U8 [R6+-0x2], R11 ;  /* 0xfffffe0b06007387 */ /* 0x000fe80000100000 */
[----:B------:R-:W-:Y:S04]  /*0b50*/  STL.U8 [R6+-0x1], R13 ;  /* 0xffffff0d06007387 */ /* 0x000fe80000100000 */
[----:B------:R-:W-:Y:S04]  /*0b60*/  STL.U8 [R6], R15 ;  /* 0x0000000f06007387 */ /* 0x000fe80000100000 */
[----:B------:R0:W2:Y:S01]  /*0b70*/  LDL R8, [R5+0x4] ;  /* 0x0000040005087983 */ /* 0x0000a20000100800 */
[----:B------:R-:W-:Y:S01]  /*0b80*/  PLOP3.LUT P0, PT, PT, PT, PT, 0x8, 0x80 ;  /* 0x000000000080781c */ /* 0x000fe20003f0e170 */
[----:B------:R-:W-:-:S02]  /*0b90*/  VIADD R4, R4, 0x8 ;  /* 0x0000000804047836 */ /* 0x000fc40000000000 */
[----:B------:R-:W-:Y:S02]  /*0ba0*/  VIADD R7, R7, 0x8 ;  /* 0x0000000807077836 */ /* 0x000fe40000000000 */
[----:B0-----:R-:W-:Y:S01]  /*0bb0*/  VIADD R5, R5, 0x8 ;  /* 0x0000000805057836 */ /* 0x001fe20000000000 */
[C---:B--2---:R-:W-:Y:S02]  /*0bc0*/  PRMT R17, R8.reuse, 0x7770, RZ ;  /* 0x0000777008117816 */ /* 0x044fe400000000ff */
[C---:B------:R-:W-:Y:S02]  /*0bd0*/  PRMT R19, R8.reuse, 0x7771, RZ ;  /* 0x0000777108137816 */ /* 0x040fe400000000ff */
[C---:B------:R-:W-:Y:S01]  /*0be0*/  PRMT R31, R8.reuse, 0x7772, RZ ;  /* 0x00007772081f7816 */ /* 0x040fe200000000ff */
[----:B------:R-:W-:Y:S01]  /*0bf0*/  STL.U8 [R6+0x1], R17 ;  /* 0x0000011106007387 */ /* 0x000fe20000100000 */
[----:B------:R-:W-:-:S03]  /*0c00*/  PRMT R33, R8, 0x7773, RZ ;  /* 0x0000777308217816 */ /* 0x000fc600000000ff */
[----:B------:R-:W-:Y:S04]  /*0c10*/  STL.U8 [R6+0x2], R19 ;  /* 0x0000021306007387 */ /* 0x000fe80000100000 */
[----:B------:R-:W-:Y:S04]  /*0c20*/  STL.U8 [R6+0x3], R31 ;  /* 0x0000031f06007387 */ /* 0x000fe80000100000 */
[----:B------:R0:W-:Y:S02]  /*0c30*/  STL.U8 [R6+0x4], R33 ;  /* 0x0000042106007387 */ /* 0x0001e40000100000 */
[----:B0-----:R-:W-:-:S07]  /*0c40*/  VIADD R6, R6, 0x8 ;  /* 0x0000000806067836 */ /* 0x001fce0000000000 */
.L_x_9:
[----:B------:R-:W-:-:S13]  /*0c50*/  ISETP.NE.OR P0, PT, R7, RZ, P0 ;  /* 0x000000ff0700720c */ /* 0x000fda0000705670 */
[----:B------:R-:W-:Y:S05]  /*0c60*/  @!P0 BRA `(.L_x_5) ;  /* 0x00000000003c8947 */ /* 0x000fea0003800000 */
.L_x_6:
[----:B------:R0:W2:Y:S01]  /*0c70*/  LDL R8, [R5] ;  /* 0x0000000005087983 */ /* 0x0000a20000100800 */
[----:B------:R-:W-:Y:S02]  /*0c80*/  VIADD R7, R7, 0x4 ;  /* 0x0000000407077836 */ /* 0x000fe40000000000 */
[----:B------:R-:W-:-:S03]  /*0c90*/  VIADD R4, R4, 0x4 ;  /* 0x0000000404047836 */ /* 0x000fc60000000000 */
[----:B------:R-:W-:Y:S01]  /*0ca0*/  ISETP.NE.AND P0, PT, R7, RZ, PT ;  /* 0x000000ff0700720c */ /* 0x000fe20003f05270 */
[----:B0-----:R-:W-:Y:S01]  /*0cb0*/  VIADD R5, R5, 0x4 ;  /* 0x0000000405057836 */ /* 0x001fe20000000000 */
[C---:B--2---:R-:W-:Y:S02]  /*0cc0*/  PRMT R9, R8.reuse, 0x7770, RZ ;  /* 0x0000777008097816 */ /* 0x044fe400000000ff */
[C---:B------:R-:W-:Y:S02]  /*0cd0*/  PRMT R11, R8.reuse, 0x7771, RZ ;  /* 0x00007771080b7816 */ /* 0x040fe400000000ff */
[C---:B------:R-:W-:Y:S01]  /*0ce0*/  PRMT R13, R8.reuse, 0x7772, RZ ;  /* 0x00007772080d7816 */ /* 0x040fe200000000ff */
[----:B------:R-:W-:Y:S01]  /*0cf0*/  STL.U8 [R6+-0x3], R9 ;  /* 0xfffffd0906007387 */ /* 0x000fe20000100000 */
[----:B------:R-:W-:-:S03]  /*0d00*/  PRMT R15, R8, 0x7773, RZ ;  /* 0x00007773080f7816 */ /* 0x000fc600000000ff */
[----:B------:R-:W-:Y:S04]  /*0d10*/  STL.U8 [R6+-0x2], R11 ;  /* 0xfffffe0b06007387 */ /* 0x000fe80000100000 */
[----:B------:R-:W-:Y:S04]  /*0d20*/  STL.U8 [R6+-0x1], R13 ;  /* 0xffffff0d06007387 */ /* 0x000fe80000100000 */
[----:B------:R0:W-:Y:S02]  /*0d30*/  STL.U8 [R6], R15 ;  /* 0x0000000f06007387 */ /* 0x0001e40000100000 */
[----:B0-----:R-:W-:Y:S01]  /*0d40*/  VIADD R6, R6, 0x4 ;  /* 0x0000000406067836 */ /* 0x001fe20000000000 */
[----:B------:R-:W-:Y:S06]  /*0d50*/  @P0 BRA `(.L_x_6) ;  /* 0xfffffffc00c40947 */ /* 0x000fec000383ffff */
.L_x_5:
[----:B------:R-:W-:-:S04]  /*0d60*/  LOP3.LUT R7, R23, 0x3, RZ, 0xc0, !PT ;  /* 0x0000000317077812 */ /* 0x000fc800078ec0ff */
[----:B------:R-:W-:-:S13]  /*0d70*/  ISETP.NE.AND P0, PT, R7, RZ, PT ;  /* 0x000000ff0700720c */ /* 0x000fda0003f05270 */
[----:B------:R-:W-:Y:S05]  /*0d80*/  @!P0 BRA `(.L_x_10) ;  /* 0x00000000003c8947 */ /* 0x000fea0003800000 */
[----:B------:R-:W-:-:S05]  /*0d90*/  IMAD.IADD R9, R4, 0x1, R0 ;  /* 0x0000000104097824 */ /* 0x000fca00078e0200 */
[----:B------:R-:W2:Y:S01]  /*0da0*/  LDL.U8 R5, [R9] ;  /* 0x0000000009057983 */ /* 0x000ea20000100000 */
[----:B------:R-:W-:Y:S02]  /*0db0*/  IADD3 R6, PT, PT, R1, R37, R4 ;  /* 0x0000002501067210 */ /* 0x000fe40007ffe004 */
[----:B------:R-:W-:-:S03]  /*0dc0*/  ISETP.NE.AND P0, PT, R7, 0x1, PT ;  /* 0x000000010700780c */ /* 0x000fc60003f05270 */
[----:B--2---:R0:W-:Y:S10]  /*0dd0*/  STL.U8 [R6+0x1c0], R5 ;  /* 0x0001c00506007387 */ /* 0x0041f40000100000 */
[----:B------:R-:W-:Y:S05]  /*0de0*/  @!P0 BRA `(.L_x_10) ;  /* 0x0000000000248947 */ /* 0x000fea0003800000 */
[----:B0-----:R-:W2:Y:S01]  /*0df0*/  LDL.U8 R5, [R9+0x1] ;  /* 0x0000010009057983 */ /* 0x001ea20000100000 */
[----:B------:R-:W-:Y:S02]  /*0e00*/  ISETP.NE.AND P0, PT, R7, 0x2, PT ;  /* 0x000000020700780c */ /* 0x000fe40003f05270 */
[----:B------:R-:W-:-:S05]  /*0e10*/  IADD3 R6, PT, PT, R37, 0x1, R4 ;  /* 0x0000000125067810 */ /* 0x000fca0007ffe004 */
[----:B------:R-:W-:-:S05]  /*0e20*/  IMAD.IADD R8, R1, 0x1, R6 ;  /* 0x0000000101087824 */ /* 0x000fca00078e0206 */
[----:B--2---:R1:W-:Y:S04]  /*0e30*/  STL.U8 [R8+0x1c0], R5 ;  /* 0x0001c00508007387 */ /* 0x0043e80000100000 */
[----:B------:R-:W2:Y:S01]  /*0e40*/  @P0 LDL.U8 R6, [R9+0x2] ;  /* 0x0000020009060983 */ /* 0x000ea20000100000 */
[----:B------:R-:W-:-:S05]  /*0e50*/  @P0 IADD3 R4, PT, PT, R37, 0x2, R4 ;  /* 0x0000000225040810 */ /* 0x000fca0007ffe004 */
[----:B------:R-:W-:-:S05]  /*0e60*/  @P0 IMAD.IADD R7, R1, 0x1, R4 ;  /* 0x0000000101070824 */ /* 0x000fca00078e0204 */
[----:B--2---:R1:W-:Y:S02]  /*0e70*/  @P0 STL.U8 [R7+0x1c0], R6 ;  /* 0x0001c00607000387 */ /* 0x0043e40000100000 */
.L_x_10:
[----:B------:R-:W2:Y:S04]  /*0e80*/  LDL.128 R16, [R1+0x1e0] ;  /* 0x0001e00001107983 */ /* 0x000ea80000100c00 */
[----:B------:R-:W3:Y:S04]  /*0e90*/  LDL.128 R12, [R1+0x1c0] ;  /* 0x0001c000010c7983 */ /* 0x000ee80000100c00 */
[----:B-1----:R-:W4:Y:S04]  /*0ea0*/  LDL.128 R8, [R1+0x1f0] ;  /* 0x0001f00001087983 */ /* 0x002f280000100c00 */
[----:B0-----:R-:W5:Y:S01]  /*0eb0*/  LDL.128 R4, [R1+0x1d0] ;  /* 0x0001d00001047983 */ /* 0x001f620000100c00 */
[----:B--2---:R-:W-:-:S02]  /*0ec0*/  PRMT R24, R16, 0x7771, RZ ;  /* 0x0000777110187816 */ /* 0x004fc400000000ff */
[----:B------:R-:W-:Y:S02]  /*0ed0*/  PRMT R30, R16, 0x7773, RZ ;  /* 0x00007773101e7816 */ /* 0x000fe400000000ff */
[----:B---3--:R-:W-:Y:S01]  /*0ee0*/  PRMT R33, R13, 0x7771, RZ ;  /* 0x000077710d217816 */ /* 0x008fe200000000ff */
[----:B------:R-:W-:Y:S01]  /*0ef0*/  IMAD.U32 R24, R24, 0x10000, RZ ;  /* 0x0001000018187824 */ /* 0x000fe200078e00ff */
[----:B------:R-:W-:-:S03]  /*0f00*/  PRMT R34, R14, 0x7771, RZ ;  /* 0x000077710e227816 */ /* 0x000fc600000000ff */
[----:B------:R-:W-:Y:S01]  /*0f10*/  IMAD.U32 R33, R33, 0x10000, RZ ;  /* 0x0001000021217824 */ /* 0x000fe200078e00ff */
[----:B------:R-:W-:Y:S01]  /*0f20*/  LOP3.LUT R31, R24, 0xff0000, RZ, 0xc0, !PT ;  /* 0x00ff0000181f7812 */ /* 0x000fe200078ec0ff */
[----:B------:R-:W-:Y:S01]  /*0f30*/  IMAD.U32 R34, R34, 0x10000, RZ ;  /* 0x0001000022227824 */ /* 0x000fe200078e00ff */
[----:B------:R-:W-:Y:S02]  /*0f40*/  PRMT R24, R16, 0x7770, RZ ;  /* 0x0000777010187816 */ /* 0x000fe400000000ff */
[----:B------:R-:W-:Y:S02]  /*0f50*/  LOP3.LUT R33, R33, 0xff0000, RZ, 0xc0, !PT ;  /* 0x00ff000021217812 */ /* 0x000fe400078ec0ff */
[----:B------:R-:W-:Y:S01]  /*0f60*/  LOP3.LUT R34, R34, 0xff0000, RZ, 0xc0, !PT ;  /* 0x00ff000022227812 */ /* 0x000fe200078ec0ff */
[----:B------:R-:W-:Y:S01]  /*0f70*/  IMAD R31, R24, 0x1000000, R31 ;  /* 0x01000000181f7824 */ /* 0x000fe200078e021f */
[----:B------:R-:W-:-:S05]  /*0f80*/  PRMT R24, R16, 0x7772, RZ ;  /* 0x0000777210187816 */ /* 0x000fca00000000ff */
[----:B------:R-:W-:Y:S01]  /*0f90*/  IMAD.SHL.U32 R16, R24, 0x100, RZ ;  /* 0x0000010018107824 */ /* 0x000fe200078e00ff */
[----:B------:R-:W-:-:S04]  /*0fa0*/  PRMT R24, R17, 0x7771, RZ ;  /* 0x0000777111187816 */ /* 0x000fc800000000ff */
[----:B------:R-:W-:Y:S01]  /*0fb0*/  LOP3.LUT R16, R30, R31, R16, 0xfe, !PT ;  /* 0x0000001f1e107212 */ /* 0x000fe200078efe10 */
[----:B------:R-:W-:Y:S01]  /*0fc0*/  IMAD.U32 R24, R24, 0x10000, RZ ;  /* 0x0001000018187824 */ /* 0x000fe200078e00ff */
[----:B------:R-:W-:-:S04]  /*0fd0*/  PRMT R30, R18, 0x7773, RZ ;  /* 0x00007773121e7816 */ /* 0x000fc800000000ff */
[----:B------:R-:W-:Y:S02]  /*0fe0*/  LOP3.LUT R31, R24, 0xff0000, RZ, 0xc0, !PT ;  /* 0x00ff0000181f7812 */ /* 0x000fe400078ec0ff */
[----:B------:R-:W-:-:S05]  /*0ff0*/  PRMT R24, R17, 0x7770, RZ ;  /* 0x0000777011187816 */ /* 0x000fca00000000ff */
[----:B------:R-:W-:Y:S01]  /*1000*/  IMAD R31, R24, 0x1000000, R31 ;  /* 0x01000000181f7824 */ /* 0x000fe200078e021f */
[C---:B------:R-:W-:Y:S02]  /*1010*/  PRMT R24, R17.reuse, 0x7772, RZ ;  /* 0x0000777211187816 */ /* 0x040fe400000000ff */
[----:B------:R-:W-:-:S03]  /*1020*/  PRMT R17, R17, 0x7773, RZ ;  /* 0x0000777311117816 */ /* 0x000fc600000000ff */
[----:B------:R-:W-:-:S05]  /*1030*/  IMAD.SHL.U32 R24, R24, 0x100, RZ ;  /* 0x0000010018187824 */ /* 0x000fca00078e00ff */
[----:B------:R-:W-:Y:S02]  /*1040*/  LOP3.LUT R17, R17, R31, R24, 0xfe, !PT ;  /* 0x0000001f11117212 */ /* 0x000fe400078efe18 */
[----:B------:R-:W-:-:S05]  /*1050*/  PRMT R24, R18, 0x7771, RZ ;  /* 0x0000777112187816 */ /* 0x000fca00000000ff */
[----:B------:R-:W-:-:S05]  /*1060*/  IMAD.U32 R24, R24, 0x10000, RZ ;  /* 0x0001000018187824 */ /* 0x000fca00078e00ff */
[----:B------:R-:W-:Y:S02]  /*1070*/  LOP3.LUT R31, R24, 0xff0000, RZ, 0xc0, !PT ;  /* 0x00ff0000181f7812 */ /* 0x000fe400078ec0ff */
[----:B------:R-:W-:-:S05]  /*1080*/  PRMT R24, R18, 0x7770, RZ ;  /* 0x0000777012187816 */ /* 0x000fca00000000ff */
        /* <DEDUP_REMOVED lines=14> */
[----:B------:R-:W-:-:S03]  /*1170*/  PRMT R24, R12, 0x7771, RZ ;  /* 0x000077710c187816 */ /* 0x000fc600000000ff */
[----:B------:R0:W-:Y:S02]  /*1180*/  STL.128 [R1+0x20], R16 ;  /* 0x0000201001007387 */ /* 0x0001e40000100c00 */
[----:B------:R-:W-:Y:S01]  /*1190*/  IMAD.U32 R31, R24, 0x10000, RZ ;  /* 0x00010000181f7824 */ /* 0x000fe200078e00ff */
[----:B------:R-:W-:Y:S01]  /*11a0*/  PRMT R24, R12, 0x7770, RZ ;  /* 0x000077700c187816 */ /* 0x000fe200000000ff */
[----:B------:R-:W2:Y:S03]  /*11b0*/  LDL R35, [R1+0x28] ;  /* 0x0000280001237983 */ /* 0x000ea60000100800 */
[----:B------:R-:W-:-:S05]  /*11c0*/  LOP3.LUT R31, R31, 0xff0000, RZ, 0xc0, !PT ;  /* 0x00ff00001f1f7812 */ /* 0x000fca00078ec0ff */
[----:B------:R-:W-:Y:S01]  /*11d0*/  IMAD R24, R24, 0x1000000, R31 ;  /* 0x0100000018187824 */ /* 0x000fe200078e021f */
[----:B------:R-:W-:Y:S01]  /*11e0*/  PRMT R31, R12, 0x7773, RZ ;  /* 0x000077730c1f7816 */ /* 0x000fe200000000ff */
[----:B------:R-:W-:Y:S01]  /*11f0*/  IMAD.SHL.U32 R12, R30, 0x100, RZ ;  /* 0x000001001e0c7824 */ /* 0x000fe200078e00ff */
[----:B------:R-:W-:Y:S02]  /*1200*/  PRMT R30, R14, 0x7773, RZ ;  /* 0x000077730e1e7816 */ /* 0x000fe400000000ff */
[C---:B0-----:R-:W-:Y:S02]  /*1210*/  PRMT R18, R13.reuse, 0x7772, RZ ;  /* 0x000077720d127816 */ /* 0x041fe400000000ff */
[C---:B------:R-:W-:Y:S02]  /*1220*/  PRMT R16, R13.reuse, 0x7770, RZ ;  /* 0x000077700d107816 */ /* 0x040fe400000000ff */
[----:B------:R-:W-:Y:S01]  /*1230*/  PRMT R19, R13, 0x7773, RZ ;  /* 0x000077730d137816 */ /* 0x000fe200000000ff */
[----:B------:R-:W-:Y:S01]  /*1240*/  IMAD.SHL.U32 R13, R18, 0x100, RZ ;  /* 0x00000100120d7824 */ /* 0x000fe200078e00ff */
[----:B------:R-:W-:Y:S01]  /*1250*/  LOP3.LUT R12, R31, R24, R12, 0xfe, !PT ;  /* 0x000000181f0c7212 */ /* 0x000fe200078efe0c */
[----:B------:R-:W-:Y:S01]  /*1260*/  IMAD R16, R16, 0x1000000, R33 ;  /* 0x0100000010107824 */ /* 0x000fe200078e0221 */
[----:B------:R-:W-:-:S02]  /*1270*/  PRMT R24, R14, 0x7772, RZ ;  /* 0x000077720e187816 */ /* 0x000fc400000000ff */
[----:B------:R-:W-:Y:S02]  /*1280*/  PRMT R18, R15, 0x7771, RZ ;  /* 0x000077710f127816 */ /* 0x000fe400000000ff */
[----:B------:R-:W-:Y:S01]  /*1290*/  PRMT R17, R14, 0x7770, RZ ;  /* 0x000077700e117816 */ /* 0x000fe200000000ff */
[----:B------:R-:W-:Y:S01]  /*12a0*/  IMAD.SHL.U32 R14, R24, 0x100, RZ ;  /* 0x00000100180e7824 */ /* 0x000fe200078e00ff */
[----:B----4-:R-:W-:Y:S01]  /*12b0*/  PRMT R24, R8, 0x7771, RZ ;  /* 0x0000777108187816 */ /* 0x010fe200000000ff */
[----:B------:R-:W-:Y:S01]  /*12c0*/  IMAD.U32 R18, R18, 0x10000, RZ ;  /* 0x0001000012127824 */ /* 0x000fe200078e00ff */
[----:B------:R-:W-:Y:S01]  /*12d0*/  LOP3.LUT R13, R19, R16, R13, 0xfe, !PT ;  /* 0x00000010130d7212 */ /* 0x000fe200078efe0d */
[----:B------:R-:W-:Y:S01]  /*12e0*/  IMAD R17, R17, 0x1000000, R34 ;  /* 0x0100000011117824 */ /* 0x000fe200078e0222 */
[----:B------:R-:W-:Y:S02]  /*12f0*/  PRMT R16, R15, 0x7770, RZ ;  /* 0x000077700f107816 */ /* 0x000fe400000000ff */
[----:B------:R-:W-:Y:S01]  /*1300*/  LOP3.LUT R19, R18, 0xff0000, RZ, 0xc0, !PT ;  /* 0x00ff000012137812 */ /* 0x000fe200078ec0ff */
[----:B------:R-:W-:Y:S01]  /*1310*/  IMAD.U32 R18, R24, 0x10000, RZ ;  /* 0x0001000018127824 */ /* 0x000fe200078e00ff */
[----:B------:R-:W-:-:S02]  /*1320*/  LOP3.LUT R14, R30, R17, R14, 0xfe, !PT ;  /* 0x000000111e0e7212 */ /* 0x000fc400078efe0e */
[C---:B------:R-:W-:Y:S02]  /*1330*/  PRMT R17, R15.reuse, 0x7772, RZ ;  /* 0x000077720f117816 */ /* 0x040fe400000000ff */
[----:B------:R-:W-:Y:S01]  /*1340*/  PRMT R24, R15, 0x7773, RZ ;  /* 0x000077730f187816 */ /* 0x000fe200000000ff */
[----:B------:R-:W-:Y:S01]  /*1350*/  IMAD R15, R16, 0x1000000, R19 ;  /* 0x01000000100f7824 */ /* 0x000fe200078e0213 */
[----:B------:R-:W-:Y:S01]  /*1360*/  LOP3.LUT R19, R18, 0xff0000, RZ, 0xc0, !PT ;  /* 0x00ff000012137812 */ /* 0x000fe200078ec0ff */
[----:B------:R-:W-:Y:S01]  /*1370*/  IMAD.SHL.U32 R18, R17, 0x100, RZ ;  /* 0x0000010011127824 */ /* 0x000fe200078e00ff */
[----:B------:R-:W-:Y:S02]  /*1380*/  PRMT R16, R8, 0x7770, RZ ;  /* 0x0000777008107816 */ /* 0x000fe400000000ff */
[----:B------:R-:W-:Y:S02]  /*1390*/  PRMT R17, R9, 0x7771, RZ ;  /* 0x0000777109117816 */ /* 0x000fe400000000ff */
[----:B------:R-:W-:Y:S01]  /*13a0*/  LOP3.LUT R15, R24, R15, R18, 0xfe, !PT ;  /* 0x0000000f180f7212 */ /* 0x000fe200078efe12 */
[----:B------:R-:W-:Y:S01]  /*13b0*/  IMAD R16, R16, 0x1000000, R19 ;  /* 0x0100000010107824 */ /* 0x000fe200078e0213 */
[----:B------:R-:W-:Y:S01]  /*13c0*/  PRMT R24, R10, 0x7771, RZ ;  /* 0x000077710a187816 */ /* 0x000fe200000000ff */
[----:B------:R-:W-:Y:S01]  /*13d0*/  IMAD.U32 R19, R17, 0x10000, RZ ;  /* 0x0001000011137824 */ /* 0x000fe200078e00ff */
[C---:B------:R-:W-:Y:S01]  /*13e0*/  PRMT R17, R8.reuse, 0x7772, RZ ;  /* 0x0000777208117816 */ /* 0x040fe200000000ff */
[----:B------:R-:W-:Y:S01]  /*13f0*/  STL.128 [R1], R12 ;  /* 0x0000000c01007387 */ /* 0x000fe20000100c00 */
[----:B------:R-:W-:Y:S01]  /*1400*/  PRMT R8, R8, 0x7773, RZ ;  /* 0x0000777308087816 */ /* 0x000fe200000000ff */
[----:B------:R-:W-:Y:S01]  /*1410*/  IMAD.U32 R24, R24, 0x10000, RZ ;  /* 0x0001000018187824 */ /* 0x000fe200078e00ff */
[----:B------:R-:W-:Y:S01]  /*1420*/  LOP3.LUT R31, R19, 0xff0000, RZ, 0xc0, !PT ;  /* 0x00ff0000131f7812 */ /* 0x000fe200078ec0ff */
[----:B------:R-:W-:Y:S01]  /*1430*/  IMAD.SHL.U32 R19, R17, 0x100, RZ ;  /* 0x0000010011137824 */ /* 0x000fe200078e00ff */
[----:B------:R-:W-:-:S02]  /*1440*/  PRMT R18, R9, 0x7770, RZ ;  /* 0x0000777009127816 */ /* 0x000fc400000000ff */
[----:B------:R-:W-:Y:S02]  /*1450*/  PRMT R30, R11, 0x7773, RZ ;  /* 0x000077730b1e7816 */ /* 0x000fe400000000ff */
[----:B------:R-:W-:Y:S01]  /*1460*/  LOP3.LUT R8, R8, R16, R19, 0xfe, !PT ;  /* 0x0000001008087212 */ /* 0x000fe200078efe13 */
[----:B------:R-:W-:Y:S01]  /*1470*/  IMAD R17, R18, 0x1000000, R31 ;  /* 0x0100000012117824 */ /* 0x000fe200078e021f */
[C---:B------:R-:W-:Y:S02]  /*1480*/  PRMT R16, R9.reuse, 0x7772, RZ ;  /* 0x0000777209107816 */ /* 0x040fe400000000ff */
[----:B------:R-:W-:Y:S02]  /*1490*/  PRMT R18, R10, 0x7770, RZ ;  /* 0x000077700a127816 */ /* 0x000fe400000000ff */
[----:B------:R-:W-:Y:S01]  /*14a0*/  LOP3.LUT R19, R24, 0xff0000, RZ, 0xc0, !PT ;  /* 0x00ff000018137812 */ /* 0x000fe200078ec0ff */
[----:B------:R-:W-:Y:S01]  /*14b0*/  IMAD.SHL.U32 R16, R16, 0x100, RZ ;  /* 0x0000010010107824 */ /* 0x000fe200078e00ff */
[----:B------:R-:W-:-:S03]  /*14c0*/  PRMT R9, R9, 0x7773, RZ ;  /* 0x0000777309097816 */ /* 0x000fc600000000ff */
[----:B------:R-:W-:Y:S01]  /*14d0*/  IMAD R19, R18, 0x1000000, R19 ;  /* 0x0100000012137824 */ /* 0x000fe200078e0213 */
[C---:B------:R-:W-:Y:S02]  /*14e0*/  PRMT R18, R10.reuse, 0x7772, RZ ;  /* 0x000077720a127816 */ /* 0x040fe400000000ff */
[----:B------:R-:W-:Y:S02]  /*14f0*/  LOP3.LUT R9, R9, R17, R16, 0xfe, !PT ;  /* 0x0000001109097212 */ /* 0x000fe400078efe10 */
[----:B------:R-:W-:Y:S02]  /*1500*/  PRMT R17, R11, 0x7771, RZ ;  /* 0x000077710b117816 */ /* 0x000fe400000000ff */
[----:B------:R-:W-:Y:S01]  /*1510*/  PRMT R16, R10, 0x7773, RZ ;  /* 0x000077730a107816 */ /* 0x000fe200000000ff */
[----:B------:R-:W-:Y:S02]  /*1520*/  IMAD.SHL.U32 R10, R18, 0x100, RZ ;  /* 0x00000100120a7824 */ /* 0x000fe400078e00ff */
[----:B------:R-:W-:Y:S01]  /*1530*/  IMAD.U32 R18, R17, 0x10000, RZ ;  /* 0x0001000011127824 */ /* 0x000fe200078e00ff */
[----:B------:R-:W-:-:S02]  /*1540*/  PRMT R17, R11, 0x7770, RZ ;  /* 0x000077700b117816 */ /* 0x000fc400000000ff */
[----:B------:R-:W-:Y:S02]  /*1550*/  LOP3.LUT R10, R16, R19, R10, 0xfe, !PT ;  /* 0x00000013100a7212 */ /* 0x000fe400078efe0a */
[----:B------:R-:W-:Y:S02]  /*1560*/  LOP3.LUT R24, R18, 0xff0000, RZ, 0xc0, !PT ;  /* 0x00ff000012187812 */ /* 0x000fe400078ec0ff */
[----:B-----5:R-:W-:Y:S02]  /*1570*/  PRMT R16, R4, 0x7771, RZ ;  /* 0x0000777104107816 */ /* 0x020fe400000000ff */
[----:B------:R-:W-:Y:S01]  /*1580*/  PRMT R18, R11, 0x7772, RZ ;  /* 0x000077720b127816 */ /* 0x000fe200000000ff */
[----:B------:R-:W-:Y:S01]  /*1590*/  IMAD R17, R17, 0x1000000, R24 ;  /* 0x0100000011117824 */ /* 0x000fe200078e0218 */
[----:B------:R-:W-:Y:S01]  /*15a0*/  PRMT R24, R6, 0x7771, RZ ;  /* 0x0000777106187816 */ /* 0x000fe200000000ff */
[----:B------:R-:W-:Y:S01]  /*15b0*/  IMAD.U32 R11, R16, 0x10000, RZ ;  /* 0x00010000100b7824 */ /* 0x000fe200078e00ff */
[----:B------:R-:W-:Y:S01]  /*15c0*/  PRMT R16, R4, 0x7770, RZ ;  /* 0x0000777004107816 */ /* 0x000fe200000000ff */
[----:B------:R-:W-:-:S02]  /*15d0*/  IMAD.SHL.U32 R18, R18, 0x100, RZ ;  /* 0x0000010012127824 */ /* 0x000fc400078e00ff */
[----:B------:R-:W-:Y:S01]  /*15e0*/  IMAD.U32 R24, R24, 0x10000, RZ ;  /* 0x0001000018187824 */ /* 0x000fe200078e00ff */
[----:B------:R-:W-:Y:S02]  /*15f0*/  LOP3.LUT R19, R11, 0xff0000, RZ, 0xc0, !PT ;  /* 0x00ff00000b137812 */ /* 0x000fe400078ec0ff */
[----:B------:R-:W-:Y:S02]  /*1600*/  LOP3.LUT R11, R30, R17, R18, 0xfe, !PT ;  /* 0x000000111e0b7212 */ /* 0x000fe400078efe12 */
[C---:B------:R-:W-:Y:S01]  /*1610*/  PRMT R18, R5.reuse, 0x7771, RZ ;  /* 0x0000777105127816 */ /* 0x040fe200000000ff */
[----:B------:R-:W-:Y:S01]  /*1620*/  IMAD R16, R16, 0x1000000, R19 ;  /* 0x0100000010107824 */ /* 0x000fe200078e0213 */
[C---:B------:R-:W-:Y:S02]  /*1630*/  PRMT R17, R4.reuse, 0x7772, RZ ;  /* 0x0000777204117816 */ /* 0x040fe400000000ff */
[----:B------:R-:W-:Y:S01]  /*1640*/  PRMT R4, R4, 0x7773, RZ ;  /* 0x0000777304047816 */ /* 0x000fe200000000ff */
[----:B------:R-:W-:Y:S01]  /*1650*/  IMAD.U32 R19, R18, 0x10000, RZ ;  /* 0x0001000012137824 */ /* 0x000fe200078e00ff */
[----:B------:R-:W-:Y:S01]  /*1660*/  PRMT R18, R5, 0x7770, RZ ;  /* 0x0000777005127816 */ /* 0x000fe200000000ff */
[----:B------:R-:W-:Y:S01]  /*1670*/  IMAD.SHL.U32 R17, R17, 0x100, RZ ;  /* 0x0000010011117824 */ /* 0x000fe200078e00ff */
[----:B------:R-:W-:-:S02]  /*1680*/  PRMT R30, R7, 0x7771, RZ ;  /* 0x00007771071e7816 */ /* 0x000fc400000000ff */
[----:B------:R-:W-:Y:S02]  /*1690*/  LOP3.LUT R19, R19, 0xff0000, RZ, 0xc0, !PT ;  /* 0x00ff000013137812 */ /* 0x000fe400078ec0ff */
[----:B------:R-:W-:Y:S01]  /*16a0*/  LOP3.LUT R4, R4, R16, R17, 0xfe, !PT ;  /* 0x0000001004047212 */ /* 0x000fe200078efe11 */
[----:B------:R-:W-:Y:S01]  /*16b0*/  IMAD.U32 R30, R30, 0x10000, RZ ;  /* 0x000100001e1e7824 */ /* 0x000fe200078e00ff */
[C---:B------:R-:W-:Y:S01]  /*16c0*/  PRMT R17, R5.reuse, 0x7772, RZ ;  /* 0x0000777205117816 */ /* 0x040fe200000000ff */
[----:B------:R-:W-:Y:S01]  /*16d0*/  IMAD R16, R18, 0x1000000, R19 ;  /* 0x0100000012107824 */ /* 0x000fe200078e0213 */
[----:B------:R-:W-:Y:S02]  /*16e0*/  LOP3.LUT R24, R24, 0xff0000, RZ, 0xc0, !PT ;  /* 0x00ff000018187812 */ /* 0x000fe400078ec0ff */
[----:B------:R-:W-:Y:S01]  /*16f0*/  PRMT R5, R5, 0x7773, RZ ;  /* 0x0000777305057816 */ /* 0x000fe200000000ff */
[----:B------:R-:W-:Y:S01]  /*1700*/  IMAD.SHL.U32 R19, R17, 0x100, RZ ;  /* 0x0000010011137824 */ /* 0x000fe200078e00ff */
[----:B------:R-:W-:-:S02]  /*1710*/  PRMT R17, R6, 0x7770, RZ ;  /* 0x0000777006117816 */ /* 0x000fc400000000ff */
[----:B------:R-:W-:Y:S02]  /*1720*/  LOP3.LUT R31, R30, 0xff0000, RZ, 0xc0, !PT ;  /* 0x00ff00001e1f7812 */ /* 0x000fe400078ec0ff */
[----:B------:R-:W-:Y:S01]  /*1730*/  LOP3.LUT R5, R5, R16, R19, 0xfe, !PT ;  /* 0x0000001005057212 */ /* 0x000fe200078efe13 */
[----:B------:R-:W-:Y:S01]  /*1740*/  IMAD R17, R17, 0x1000000, R24 ;  /* 0x0100000011117824 */ /* 0x000fe200078e0218 */
[C---:B------:R-:W-:Y:S02]  /*1750*/  PRMT R18, R7.reuse, 0x7770, RZ ;  /* 0x0000777007127816 */ /* 0x040fe400000000ff */
[----:B------:R-:W-:Y:S02]  /*1760*/  PRMT R16, R6, 0x7772, RZ ;  /* 0x0000777206107816 */ /* 0x000fe400000000ff */
[C---:B------:R-:W-:Y:S01]  /*1770*/  PRMT R24, R7.reuse, 0x7772, RZ ;  /* 0x0000777207187816 */ /* 0x040fe200000000ff */
[----:B------:R-:W-:Y:S01]  /*1780*/  IMAD R18, R18, 0x1000000, R31 ;  /* 0x0100000012127824 */ /* 0x000fe200078e021f */
[----:B------:R-:W-:Y:S01]  /*1790*/  PRMT R19, R6, 0x7773, RZ ;  /* 0x0000777306137816 */ /* 0x000fe200000000ff */
[----:B------:R-:W-:Y:S01]  /*17a0*/  IMAD.SHL.U32 R6, R16, 0x100, RZ ;  /* 0x0000010010067824 */ /* 0x000fe200078e00ff */
[----:B------:R-:W-:Y:S01]  /*17b0*/  PRMT R30, R7, 0x7773, RZ ;  /* 0x00007773071e7816 */ /* 0x000fe200000000ff */
[----:B------:R-:W-:-:S03]  /*17c0*/  IMAD.SHL.U32 R7, R24, 0x100, RZ ;  /* 0x0000010018077824 */ /* 0x000fc600078e00ff */
[----:B------:R-:W-:Y:S02]  /*17d0*/  LOP3.LUT R6, R19, R17, R6, 0xfe, !PT ;  /* 0x0000001113067212 */ /* 0x000fe400078efe06 */
[----:B------:R-:W-:Y:S02]  /*17e0*/  LOP3.LUT R7, R30, R18, R7, 0xfe, !PT ;  /* 0x000000121e077212 */ /* 0x000fe400078efe07 */
[----:B------:R-:W3:Y:S04]  /*17f0*/  LDL.64 R30, [R1+0x20] ;  /* 0x00002000011e7983 */ /* 0x000ee80000100a00 */
[----:B------:R-:W3:Y:S04]  /*1800*/  LDL.128 R16, [R1] ;  /* 0x0000000001107983 */ /* 0x000ee80000100c00 */
[----:B------:R0:W-:Y:S04]  /*1810*/  STL.128 [R1+0x10], R4 ;  /* 0x0000100401007387 */ /* 0x0001e80000100c00 */
[----:B------:R1:W-:Y:S04]  /*1820*/  STL.128 [R1+0x30], R8 ;  /* 0x0000300801007387 */ /* 0x0003e80000100c00 */
[----:B------:R-:W2:Y:S04]  /*1830*/  LDL R24, [R1+0x3c] ;  /* 0x00003c0001187983 */ /* 0x000ea80000100800 */
[----:B------:R-:W2:Y:S04]  /*1840*/  LDL R34, [R1+0x10] ;  /* 0x0000100001227983 */ /* 0x000ea80000100800 */
[----:B0-----:R-:W4:Y:S04]  /*1850*/  LDL R4, [R1+0x2c] ;  /* 0x00002c0001047983 */ /* 0x001f280000100800 */
[----:B------:R-:W4:Y:S01]  /*1860*/  LDL R5, [R1+0x14] ;  /* 0x0000140001057983 */ /* 0x000f220000100800 */
[----:B-1----:R-:W-:Y:S01]  /*1870*/  IMAD.MOV.U32 R8, RZ, RZ, 0x14 ;  /* 0x00000014ff087424 */ /* 0x002fe200078e00ff */
[----:B---3--:R-:W-:-:S02]  /*1880*/  LOP3.LUT R33, R18, R30, R9, 0x96, !PT ;  /* 0x0000001e12217212 */ /* 0x008fc400078e9609 */
[----:B------:R-:W-:Y:S02]  /*1890*/  LOP3.LUT R14, R19, R31, R10, 0x96, !PT ;  /* 0x0000001f130e7212 */ /* 0x000fe400078e960a */
[----:B------:R-:W-:Y:S02]  /*18a0*/  LOP3.LUT R16, R33, R16, RZ, 0x3c, !PT ;  /* 0x0000001021107212 */ /* 0x000fe400078e3cff */
[----:B------:R-:W-:Y:S02]  /*18b0*/  LOP3.LUT R14, R14, R17, RZ, 0x3c, !PT ;  /* 0x000000110e0e7212 */ /* 0x000fe400078e3cff */
[----:B--2---:R-:W-:Y:S02]  /*18c0*/  LOP3.LUT R35, R34, R35, R24, 0x96, !PT ;  /* 0x0000002322237212 */ /* 0x004fe400078e9618 */
[----:B----4-:R-:W-:Y:S02]  /*18d0*/  LOP3.LUT R19, R19, R4, R5, 0x96, !PT ;  /* 0x0000000413137212 */ /* 0x010fe400078e9605 */
[----:B------:R-:W-:-:S02]  /*18e0*/  SHF.L.W.U32.HI R4, R16, 0x1, R16 ;  /* 0x0000000110047819 */ /* 0x000fc40000010e10 */
[----:B------:R-:W-:Y:S02]  /*18f0*/  LOP3.LUT R35, R35, R18, RZ, 0x3c, !PT ;  /* 0x0000001223237212 */ /* 0x000fe400078e3cff */
[----:B------:R-:W-:Y:S02]  /*1900*/  LOP3.LUT R19, R19, R4, RZ, 0x3c, !PT ;  /* 0x0000000413137212 */ /* 0x000fe400078e3cff */
[----:B------:R-:W-:Y:S02]  /*1910*/  SHF.L.W.U32.HI R5, R14, 0x1, R14 ;  /* 0x000000010e057819 */ /* 0x000fe40000010e0e */
[----:B------:R-:W-:Y:S02]  /*1920*/  SHF.L.W.U32.HI R6, R35, 0x1, R35 ;  /* 0x0000000123067819 */ /* 0x000fe40000010e23 */
[----:B------:R-:W-:Y:S01]  /*1930*/  SHF.L.W.U32.HI R10, R19, 0x1, R19 ;  /* 0x00000001130a7819 */ /* 0x000fe20000010e13 */
[----:B------:R0:W-:Y:S04]  /*1940*/  STL.64 [R1+0x40], R4 ;  /* 0x0000400401007387 */ /* 0x0001e80000100a00 */
[----:B------:R0:W-:Y:S04]  /*1950*/  STL [R1+0x48], R6 ;  /* 0x0000480601007387 */ /* 0x0001e80000100800 */
[----:B------:R0:W-:Y:S02]  /*1960*/  STL [R1+0x4c], R10 ;  /* 0x00004c0a01007387 */ /* 0x0001e40000100800 */
.L_x_11:
[----:B-1----:R-:W-:-:S05]  /*1970*/  IMAD R9, R8, 0x4, R1 ;  /* 0x0000000408097824 */ /* 0x002fca00078e0201 */
[----:B------:R-:W2:Y:S04]  /*1980*/  LDL R13, [R9+-0xc] ;  /* 0xfffff400090d7983 */ /* 0x000ea80000100800 */
[----:B0-----:R-:W2:Y:S04]  /*1990*/  LDL.64 R10, [R9+-0x20] ;  /* 0xffffe000090a7983 */ /* 0x001ea80000100a00 */
[----:B------:R-:W2:Y:S04]  /*19a0*/  LDL.128 R4, [R9+-0x40] ;  /* 0xffffc00009047983 */ /* 0x000ea80000100c00 */
[----:B------:R-:W3:Y:S04]  /*19b0*/  LDL R14, [R9+-0x4] ;  /* 0xfffffc00090e7983 */ /* 0x000ee80000100800 */
[----:B------:R-:W3:Y:S04]  /*19c0*/  LDL R15, [R9+-0x18] ;  /* 0xffffe800090f7983 */ /* 0x000ee80000100800 */
[----:B------:R-:W3:Y:S04]  /*19d0*/  LDL R16, [R9+-0x30] ;  /* 0xffffd00009107983 */ /* 0x000ee80000100800 */
[----:B------:R-:W4:Y:S04]  /*19e0*/  LDL R24, [R9+-0x8] ;  /* 0xfffff80009187983 */ /* 0x000f280000100800 */
[----:B------:R-:W5:Y:S04]  /*19f0*/  LDL R18, [R9+-0x14] ;  /* 0xffffec0009127983 */ /* 0x000f680000100800 */
[----:B------:R-:W5:Y:S01]  /*1a00*/  LDL R17, [R9+-0x2c] ;  /* 0xffffd40009117983 */ /* 0x000f620000100800 */
[----:B--2---:R-:W-:-:S04]  /*1a10*/  LOP3.LUT R13, R6, R10, R13, 0x96, !PT ;  /* 0x0000000a060d7212 */ /* 0x004fc800078e960d */
[----:B------:R-:W-:Y:S02]  /*1a20*/  LOP3.LUT R4, R13, R4, RZ, 0x3c, !PT ;  /* 0x000000040d047212 */ /* 0x000fe400078e3cff */
[----:B---3--:R-:W-:Y:S02]  /*1a30*/  LOP3.LUT R15, R16, R15, R14, 0x96, !PT ;  /* 0x0000000f100f7212 */ /* 0x008fe400078e960e */
[----:B------:R-:W-:Y:S02]  /*1a40*/  SHF.L.W.U32.HI R14, R4, 0x1, R4 ;  /* 0x00000001040e7819 */ /* 0x000fe40000010e04 */
[----:B----4-:R-:W-:Y:S01]  /*1a50*/  LOP3.LUT R10, R7, R11, R24, 0x96, !PT ;  /* 0x0000000b070a7212 */ /* 0x010fe200078e9618 */
[----:B------:R-:W-:Y:S01]  /*1a60*/  VIADD R4, R8, 0x4 ;  /* 0x0000000408047836 */ /* 0x000fe20000000000 */
[----:B------:R-:W-:Y:S02]  /*1a70*/  LOP3.LUT R6, R15, R6, RZ, 0x3c, !PT ;  /* 0x000000060f067212 */ /* 0x000fe400078e3cff */
[----:B------:R-:W-:-:S02]  /*1a80*/  LOP3.LUT R5, R10, R5, RZ, 0x3c, !PT ;  /* 0x000000050a057212 */ /* 0x000fc400078e3cff */
[----:B-----5:R-:W-:-:S04]  /*1a90*/  LOP3.LUT R17, R7, R18, R17, 0x96, !PT ;  /* 0x0000001207117212 */ /* 0x020fc800078e9611 */
[----:B------:R-:W-:Y:S01]  /*1aa0*/  LOP3.LUT R17, R17, R14, RZ, 0x3c, !PT ;  /* 0x0000000e11117212 */ /* 0x000fe200078e3cff */
[----:B------:R-:W-:Y:S01]  /*1ab0*/  IMAD R13, R4, 0x4, R1 ;  /* 0x00000004040d7824 */ /* 0x000fe200078e0201 */
[----:B------:R-:W-:Y:S02]  /*1ac0*/  SHF.L.W.U32.HI R15, R5, 0x1, R5 ;  /* 0x00000001050f7819 */ /* 0x000fe40000010e05 */
[----:B------:R-:W-:Y:S02]  /*1ad0*/  SHF.L.W.U32.HI R16, R6, 0x1, R6 ;  /* 0x0000000106107819 */ /* 0x000fe40000010e06 */
[----:B------:R-:W-:Y:S01]  /*1ae0*/  SHF.L.W.U32.HI R18, R17, 0x1, R17 ;  /* 0x0000000111127819 */ /* 0x000fe20000010e11 */
[----:B------:R0:W-:Y:S04]  /*1af0*/  STL.64 [R9], R14 ;  /* 0x0000000e09007387 */ /* 0x0001e80000100a00 */
[----:B------:R-:W-:Y:S04]  /*1b00*/  STL [R9+0x8], R16 ;  /* 0x0000081009007387 */ /* 0x000fe80000100800 */
[----:B------:R1:W-:Y:S04]  /*1b10*/  STL [R9+0xc], R18 ;  /* 0x00000c1209007387 */ /* 0x0003e80000100800 */
[----:B------:R-:W2:Y:S04]  /*1b20*/  LDL R17, [R13+-0xc] ;  /* 0xfffff4000d117983 */ /* 0x000ea80000100800 */
[----:B------:R-:W2:Y:S04]  /*1b30*/  LDL.64 R10, [R13+-0x20] ;  /* 0xffffe0000d0a7983 */ /* 0x000ea80000100a00 */
[----:B------:R-:W2:Y:S04]  /*1b40*/  LDL.128 R4, [R13+-0x40] ;  /* 0xffffc0000d047983 */ /* 0x000ea80000100c00 */
[----:B------:R-:W3:Y:S04]  /*1b50*/  LDL R31, [R13+-0x8] ;  /* 0xfffff8000d1f7983 */ /* 0x000ee80000100800 */
[----:B------:R-:W4:Y:S04]  /*1b60*/  LDL R34, [R13+-0x14] ;  /* 0xffffec000d227983 */ /* 0x000f280000100800 */
[----:B0-----:R-:W4:Y:S04]  /*1b70*/  LDL R14, [R13+-0x2c] ;  /* 0xffffd4000d0e7983 */ /* 0x001f280000100800 */
[----:B------:R-:W5:Y:S04]  /*1b80*/  LDL R19, [R13+-0x4] ;  /* 0xfffffc000d137983 */ /* 0x000f680000100800 */
[----:B------:R-:W5:Y:S04]  /*1b90*/  LDL R24, [R13+-0x18] ;  /* 0xffffe8000d187983 */ /* 0x000f680000100800 */
[----:B------:R-:W5:Y:S01]  /*1ba0*/  LDL R30, [R13+-0x30] ;  /* 0xffffd0000d1e7983 */ /* 0x000f620000100800 */
[----:B--2---:R-:W-:-:S04]  /*1bb0*/  LOP3.LUT R17, R6, R10, R17, 0x96, !PT ;  /* 0x0000000a06117212 */ /* 0x004fc800078e9611 */
[----:B------:R-:W-:Y:S02]  /*1bc0*/  LOP3.LUT R4, R17, R4, RZ, 0x3c, !PT ;  /* 0x0000000411047212 */ /* 0x000fe400078e3cff */
[C---:B---3--:R-:W-:Y:S02]  /*1bd0*/  LOP3.LUT R10, R7.reuse, R11, R31, 0x96, !PT ;  /* 0x0000000b070a7212 */ /* 0x048fe400078e961f */
[----:B----4-:R-:W-:Y:S02]  /*1be0*/  LOP3.LUT R7, R7, R34, R14, 0x96, !PT ;  /* 0x0000002207077212 */ /* 0x010fe400078e960e */
[----:B------:R-:W-:Y:S01]  /*1bf0*/  SHF.L.W.U32.HI R14, R4, 0x1, R4 ;  /* 0x00000001040e7819 */ /* 0x000fe20000010e04 */
[----:B------:R-:W-:Y:S01]  /*1c00*/  VIADD R4, R8, 0x8 ;  /* 0x0000000808047836 */ /* 0x000fe20000000000 */
[----:B------:R-:W-:Y:S02]  /*1c10*/  LOP3.LUT R5, R10, R5, RZ, 0x3c, !PT ;  /* 0x000000050a057212 */ /* 0x000fe400078e3cff */
[----:B------:R-:W-:-:S02]  /*1c20*/  LOP3.LUT R7, R7, R14, RZ, 0x3c, !PT ;  /* 0x0000000e07077212 */ /* 0x000fc400078e3cff */
[----:B-----5:R-:W-:-:S04]  /*1c30*/  LOP3.LUT R19, R30, R24, R19, 0x96, !PT ;  /* 0x000000181e137212 */ /* 0x020fc800078e9613 */
[----:B------:R-:W-:Y:S01]  /*1c40*/  LOP3.LUT R19, R19, R6, RZ, 0x3c, !PT ;  /* 0x0000000613137212 */ /* 0x000fe200078e3cff */
[----:B-1----:R-:W-:Y:S01]  /*1c50*/  IMAD R9, R4, 0x4, R1 ;  /* 0x0000000404097824 */ /* 0x002fe200078e0201 */
        /* <DEDUP_REMOVED lines=37> */
[----:B------:R-:W4:Y:S04]  /*1eb0*/  LDL R24, [R13+-0x18] ;  /* 0xffffe8000d187983 */ /* 0x000f280000100800 */
[----:B------:R-:W4:Y:S04]  /*1ec0*/  LDL R30, [R13+-0x30] ;  /* 0xffffd0000d1e7983 */ /* 0x000f280000100800 */
[----:B------:R-:W5:Y:S04]  /*1ed0*/  LDL R34, [R13+-0x14] ;  /* 0xffffec000d227983 */ /* 0x000f680000100800 */
[----:B0-----:R-:W5:Y:S01]  /*1ee0*/  LDL R15, [R13+-0x2c] ;  /* 0xffffd4000d0f7983 */ /* 0x001f620000100800 */
[----:B--2---:R-:W-:-:S04]  /*1ef0*/  LOP3.LUT R17, R6, R10, R17, 0x96, !PT ;  /* 0x0000000a06117212 */ /* 0x004fc800078e9611 */
[----:B------:R-:W-:Y:S02]  /*1f00*/  LOP3.LUT R4, R17, R4, RZ, 0x3c, !PT ;  /* 0x0000000411047212 */ /* 0x000fe400078e3cff */
[----:B---3--:R-:W-:Y:S02]  /*1f10*/  LOP3.LUT R14, R7, R11, R31, 0x96, !PT ;  /* 0x0000000b070e7212 */ /* 0x008fe400078e961f */
[----:B------:R-:W-:Y:S01]  /*1f20*/  SHF.L.W.U32.HI R10, R4, 0x1, R4 ;  /* 0x00000001040a7819 */ /* 0x000fe20000010e04 */
[----:B------:R-:W-:Y:S01]  /*1f30*/  VIADD R4, R8, 0x10 ;  /* 0x0000001008047836 */ /* 0x000fe20000000000 */
[----:B------:R-:W-:Y:S02]  /*1f40*/  LOP3.LUT R5, R14, R5, RZ, 0x3c, !PT ;  /* 0x000000050e057212 */ /* 0x000fe400078e3cff */
[----:B----4-:R-:W-:-:S04]  /*1f50*/  LOP3.LUT R19, R30, R24, R19, 0x96, !PT ;  /* 0x000000181e137212 */ /* 0x010fc800078e9613 */
[----:B------:R-:W-:Y:S02]  /*1f60*/  LOP3.LUT R19, R19, R6, RZ, 0x3c, !PT ;  /* 0x0000000613137212 */ /* 0x000fe400078e3cff */
[----:B-----5:R-:W-:-:S04]  /*1f70*/  LOP3.LUT R15, R7, R34, R15, 0x96, !PT ;  /* 0x00000022070f7212 */ /* 0x020fc800078e960f */
[----:B------:R-:W-:Y:S01]  /*1f80*/  LOP3.LUT R15, R15, R10, RZ, 0x3c, !PT ;  /* 0x0000000a0f0f7212 */ /* 0x000fe200078e3cff */
[----:B-1----:R-:W-:Y:S01]  /*1f90*/  IMAD R9, R4, 0x4, R1 ;  /* 0x0000000404097824 */ /* 0x002fe200078e0201 */
[----:B------:R-:W-:Y:S02]  /*1fa0*/  SHF.L.W.U32.HI R11, R5, 0x1, R5 ;  /* 0x00000001050b7819 */ /* 0x000fe40000010e05 */
[----:B------:R-:W-:Y:S02]  /*1fb0*/  SHF.L.W.U32.HI R30, R19, 0x1, R19 ;  /* 0x00000001131e7819 */ /* 0x000fe40000010e13 */
[----:B------:R-:W-:Y:S01]  /*1fc0*/  SHF.L.W.U32.HI R34, R15, 0x1, R15 ;  /* 0x000000010f227819 */ /* 0x000fe20000010e0f */
[----:B------:R0:W-:Y:S04]  /*1fd0*/  STL.64 [R13], R10 ;  /* 0x0000000a0d007387 */ /* 0x0001e80000100a00 */
[----:B------:R1:W-:Y:S04]  /*1fe0*/  STL [R13+0x8], R30 ;  /* 0x0000081e0d007387 */ /* 0x0003e80000100800 */
[----:B------:R1:W-:Y:S04]  /*1ff0*/  STL [R13+0xc], R34 ;  /* 0x00000c220d007387 */ /* 0x0003e80000100800 */
[----:B------:R-:W2:Y:S04]  /*2000*/  LDL R17, [R9+-0xc] ;  /* 0xfffff40009117983 */ /* 0x000ea80000100800 */
[----:B------:R-:W2:Y:S04]  /*2010*/  LDL.64 R14, [R9+-0x20] ;  /* 0xffffe000090e7983 */ /* 0x000ea80000100a00 */
[----:B------:R-:W2:Y:S04]  /*2020*/  LDL.128 R4, [R9+-0x40] ;  /* 0xffffc00009047983 */ /* 0x000ea80000100c00 */
[----:B------:R-:W3:Y:S04]  /*2030*/  LDL R31, [R9+-0x8] ;  /* 0xfffff800091f7983 */ /* 0x000ee80000100800 */
[----:B------:R-:W4:Y:S04]  /*2040*/  LDL R18, [R9+-0x14] ;  /* 0xffffec0009127983 */ /* 0x000f280000100800 */
[----:B------:R-:W4:Y:S04]  /*2050*/  LDL R24, [R9+-0x2c] ;  /* 0xffffd40009187983 */ /* 0x000f280000100800 */
[----:B------:R-:W5:Y:S04]  /*2060*/  LDL R16, [R9+-0x4] ;  /* 0xfffffc0009107983 */ /* 0x000f680000100800 */
[----:B------:R-:W5:Y:S04]  /*2070*/  LDL R19, [R9+-0x18] ;  /* 0xffffe80009137983 */ /* 0x000f680000100800 */
[----:B0-----:R-:W5:Y:S01]  /*2080*/  LDL R11, [R9+-0x30] ;  /* 0xffffd000090b7983 */ /* 0x001f620000100800 */
[----:B------:R-:W-:-:S05]  /*2090*/  VIADD R8, R8, 0x14 ;  /* 0x0000001408087836 */ /* 0x000fca0000000000 */
[----:B------:R-:W-:Y:S02]  /*20a0*/  ISETP.NE.AND P0, PT, R8, 0x50, PT ;  /* 0x000000500800780c */ /* 0x000fe40003f05270 */
[----:B--2---:R-:W-:-:S04]  /*20b0*/  LOP3.LUT R17, R6, R14, R17, 0x96, !PT ;  /* 0x0000000e06117212 */ /* 0x004fc800078e9611 */
[----:B------:R-:W-:Y:S02]  /*20c0*/  LOP3.LUT R4, R17, R4, RZ, 0x3c, !PT ;  /* 0x0000000411047212 */ /* 0x000fe400078e3cff */
[C---:B---3--:R-:W-:Y:S02]  /*20d0*/  LOP3.LUT R10, R7.reuse, R15, R31, 0x96, !PT ;  /* 0x0000000f070a7212 */ /* 0x048fe400078e961f */
[----:B------:R-:W-:Y:S02]  /*20e0*/  SHF.L.W.U32.HI R4, R4, 0x1, R4 ;  /* 0x0000000104047819 */ /* 0x000fe40000010e04 */
[----:B----4-:R-:W-:Y:S02]  /*20f0*/  LOP3.LUT R7, R7, R18, R24, 0x96, !PT ;  /* 0x0000001207077212 */ /* 0x010fe400078e9618 */
[----:B------:R-:W-:Y:S02]  /*2100*/  LOP3.LUT R5, R10, R5, RZ, 0x3c, !PT ;  /* 0x000000050a057212 */ /* 0x000fe400078e3cff */
[----:B------:R-:W-:-:S02]  /*2110*/  LOP3.LUT R7, R7, R4, RZ, 0x3c, !PT ;  /* 0x0000000407077212 */ /* 0x000fc400078e3cff */
[----:B-----5:R-:W-:-:S04]  /*2120*/  LOP3.LUT R11, R11, R19, R16, 0x96, !PT ;  /* 0x000000130b0b7212 */ /* 0x020fc800078e9610 */
[----:B------:R-:W-:Y:S02]  /*2130*/  LOP3.LUT R11, R11, R6, RZ, 0x3c, !PT ;  /* 0x000000060b0b7212 */ /* 0x000fe400078e3cff */
[----:B------:R-:W-:Y:S02]  /*2140*/  SHF.L.W.U32.HI R5, R5, 0x1, R5 ;  /* 0x0000000105057819 */ /* 0x000fe40000010e05 */
[----:B------:R-:W-:Y:S02]  /*2150*/  SHF.L.W.U32.HI R6, R11, 0x1, R11 ;  /* 0x000000010b067819 */ /* 0x000fe40000010e0b */
[----:B------:R-:W-:Y:S01]  /*2160*/  SHF.L.W.U32.HI R10, R7, 0x1, R7 ;  /* 0x00000001070a7819 */ /* 0x000fe20000010e07 */
[----:B------:R1:W-:Y:S04]  /*2170*/  STL.64 [R9], R4 ;  /* 0x0000000409007387 */ /* 0x0003e80000100a00 */
[----:B------:R1:W-:Y:S04]  /*2180*/  STL [R9+0x8], R6 ;  /* 0x0000080609007387 */ /* 0x0003e80000100800 */
[----:B------:R1:W-:Y:S01]  /*2190*/  STL [R9+0xc], R10 ;  /* 0x00000c0a09007387 */ /* 0x0003e20000100800 */
[----:B------:R-:W-:Y:S05]  /*21a0*/  @P0 BRA `(.L_x_11) ;  /* 0xfffffff400f00947 */ /* 0x000fea000383ffff */
[----:B------:R-:W2:Y:S04]  /*21b0*/  LDL R19, [R1+0x4] ;  /* 0x0000040001137983 */ /* 0x000ea80000100800 */
[----:B------:R-:W3:Y:S04]  /*21c0*/  LDL.64 R16, [R1+0x8] ;  /* 0x0000080001107983 */ /* 0x000ee80000100a00 */
[----:B-1----:R-:W4:Y:S04]  /*21d0*/  LDL.128 R8, [R1+0x10] ;  /* 0x0000100001087983 */ /* 0x002f280000100c00 */
[----:B------:R-:W5:Y:S01]  /*21e0*/  LDL.128 R4, [R1+0x20] ;  /* 0x0000200001047983 */ /* 0x000f620000100c00 */
[----:B------:R-:W-:-:S02]  /*21f0*/  LOP3.LUT R13, R3, R21, R20, 0xac, !PT ;  /* 0x00000015030d7212 */ /* 0x000fc400078eac14 */
[----:B------:R-:W-:-:S03]  /*2200*/  SHF.L.W.U32.HI R18, R2, 0x1e, R2 ;  /* 0x0000001e02127819 */ /* 0x000fc60000010e02 */
[----:B------:R-:W-:Y:S01]  /*2210*/  IMAD.IADD R15, R13, 0x1, R22 ;  /* 0x000000010d0f7824 */ /* 0x000fe200078e0216 */
[----:B------:R-:W-:-:S04]  /*2220*/  SHF.L.W.U32.HI R13, R3, 0x1e, R3 ;  /* 0x0000001e030d7819 */ /* 0x000fc80000010e03 */
[C---:B------:R-:W-:Y:S02]  /*2230*/  LOP3.LUT R14, R2.reuse, R20, R13, 0xac, !PT ;  /* 0x00000014020e7212 */ /* 0x040fe400078eac0d */
[----:B------:R-:W-:-:S03]  /*2240*/  LEA.HI R15, R2, R15, R2, 0x5 ;  /* 0x0000000f020f7211 */ /* 0x000fc600078f2802 */
[----:B------:R-:W-:Y:S01]  /*2250*/  IMAD.IADD R14, R14, 0x1, R21 ;  /* 0x000000010e0e7824 */ /* 0x000fe200078e0215 */
[----:B------:R-:W-:-:S04]  /*2260*/  IADD3 R15, PT, PT, R15, 0x5a827999, R12 ;  /* 0x5a8279990f0f7810 */ /* 0x000fc80007ffe00c */
[C-C-:B------:R-:W-:Y:S02]  /*2270*/  LEA.HI R14, R15.reuse, R14, R15.reuse, 0x5 ;  /* 0x0000000e0f0e7211 */ /* 0x140fe400078f280f */
[----:B------:R-:W-:Y:S02]  /*2280*/  SHF.L.W.U32.HI R30, R15, 0x1e, R15 ;  /* 0x0000001e0f1e7819 */ /* 0x000fe40000010e0f */
[----:B------:R-:W-:-:S05]  /*2290*/  LOP3.LUT R31, R13, R15, R18, 0xb8, !PT ;  /* 0x0000000f0d1f7212 */ /* 0x000fca00078eb812 */
[----:B------:R-:W-:Y:S01]  /*22a0*/  IMAD.IADD R24, R31, 0x1, R20 ;  /* 0x000000011f187824 */ /* 0x000fe200078e0214 */
[----:B--2---:R-:W-:-:S04]  /*22b0*/  IADD3 R19, PT, PT, R14, 0x5a827999, R19 ;  /* 0x5a8279990e137810 */ /* 0x004fc80007ffe013 */
[----:B------:R-:W-:-:S05]  /*22c0*/  LOP3.LUT R12, R18, R19, R30, 0xb8, !PT ;  /* 0x00000013120c7212 */ /* 0x000fca00078eb81e */
[----:B------:R-:W-:Y:S02]  /*22d0*/  IMAD.IADD R33, R13, 0x1, R12 ;  /* 0x000000010d217824 */ /* 0x000fe400078e020c */
[----:B------:R-:W2:Y:S01]  /*22e0*/  LDL.128 R12, [R1+0x30] ;  /* 0x00003000010c7983 */ /* 0x000ea20000100c00 */
[C-C-:B------:R-:W-:Y:S02]  /*22f0*/  LEA.HI R31, R19.reuse, R24, R19.reuse, 0x5 ;  /* 0x00000018131f7211 */ /* 0x140fe400078f2813 */
[----:B------:R-:W-:Y:S02]  /*2300*/  SHF.L.W.U32.HI R19, R19, 0x1e, R19 ;  /* 0x0000001e13137819 */ /* 0x000fe40000010e13 */
[----:B---3--:R-:W-:-:S04]  /*2310*/  IADD3 R16, PT, PT, R31, 0x5a827999, R16 ;  /* 0x5a8279991f107810 */ /* 0x008fc80007ffe010 */
[--C-:B------:R-:W-:Y:S02]  /*2320*/  LEA.HI R24, R16, R33, R16.reuse, 0x5 ;  /* 0x0000002110187211 */ /* 0x100fe400078f2810 */
[----:B------:R-:W-:Y:S02]  /*2330*/  LOP3.LUT R31, R30, R16, R19, 0xb8, !PT ;  /* 0x000000101e1f7212 */ /* 0x000fe400078eb813 */
[----:B------:R-:W-:Y:S02]  /*2340*/  IADD3 R17, PT, PT, R24, 0x5a827999, R17 ;  /* 0x5a82799918117810 */ /* 0x000fe40007ffe011 */
[----:B------:R-:W-:Y:S01]  /*2350*/  SHF.L.W.U32.HI R24, R16, 0x1e, R16 ;  /* 0x0000001e10187819 */ /* 0x000fe20000010e10 */
[----:B------:R-:W-:-:S03]  /*2360*/  IMAD.IADD R18, R18, 0x1, R31 ;  /* 0x0000000112127824 */ /* 0x000fc600078e021f */
[----:B------:R-:W-:Y:S02]  /*2370*/  LOP3.LUT R33, R19, R17, R24, 0xb8, !PT ;  /* 0x0000001113217212 */ /* 0x000fe400078eb818 */
[----:B------:R-:W-:-:S03]  /*2380*/  LEA.HI R31, R17, R18, R17, 0x5 ;  /* 0x00000012111f7211 */ /* 0x000fc600078f2811 */
[----:B------:R-:W-:Y:S01]  /*2390*/  IMAD.IADD R33, R30, 0x1, R33 ;  /* 0x000000011e217824 */ /* 0x000fe200078e0221 */
[----:B----4-:R-:W-:Y:S02]  /*23a0*/  IADD3 R8, PT, PT, R31, 0x5a827999, R8 ;  /* 0x5a8279991f087810 */ /* 0x010fe40007ffe008 */
[----:B------:R-:W-:Y:S02]  /*23b0*/  SHF.L.W.U32.HI R31, R17, 0x1e, R17 ;  /* 0x0000001e111f7819 */ /* 0x000fe40000010e11 */
[----:B------:R-:W-:Y:S02]  /*23c0*/  LEA.HI R30, R8, R33, R8, 0x5 ;  /* 0x00000021081e7211 */ /* 0x000fe400078f2808 */
[----:B------:R-:W-:Y:S02]  /*23d0*/  LOP3.LUT R16, R24, R8, R31, 0xb8, !PT ;  /* 0x0000000818107212 */ /* 0x000fe400078eb81f */
[----:B------:R-:W-:-:S03]  /*23e0*/  IADD3 R30, PT, PT, R30, 0x5a827999, R9 ;  /* 0x5a8279991e1e7810 */ /* 0x000fc60007ffe009 */
[----:B------:R-:W-:Y:S02]  /*23f0*/  IMAD.IADD R9, R19, 0x1, R16 ;  /* 0x0000000113097824 */ /* 0x000fe400078e0210 */
[----:B------:R-:W3:Y:S01]  /*2400*/  LDL.128 R16, [R1+0x40] ;  /* 0x0000400001107983 */ /* 0x000ee20000100c00 */
[----:B------:R-:W-:Y:S02]  /*2410*/  SHF.L.W.U32.HI R8, R8, 0x1e, R8 ;  /* 0x0000001e08087819 */ /* 0x000fe40000010e08 */
[C---:B------:R-:W-:Y:S02]  /*2420*/  LEA.HI R9, R30.reuse, R9, R30, 0x5 ;  /* 0x000000091e097211 */ /* 0x040fe400078f281e */
[----:B------:R-:W-:Y:S02]  /*2430*/  LOP3.LUT R33, R31, R30, R8, 0xb8, !PT ;  /* 0x0000001e1f217212 */ /* 0x000fe400078eb808 */
[----:B------:R-:W-:Y:S02]  /*2440*/  IADD3 R9, PT, PT, R9, 0x5a827999, R10 ;  /* 0x5a82799909097810 */ /* 0x000fe40007ffe00a */
[----:B------:R-:W-:Y:S01]  /*2450*/  SHF.L.W.U32.HI R10, R30, 0x1e, R30 ;  /* 0x0000001e1e0a7819 */ /* 0x000fe20000010e1e */
[----:B------:R-:W-:-:S05]  /*2460*/  IMAD.IADD R24, R24, 0x1, R33 ;  /* 0x0000000118187824 */ /* 0x000fca00078e0221 */
[----:B------:R-:W-:-:S04]  /*2470*/  LEA.HI R24, R9, R24, R9, 0x5 ;  /* 0x0000001809187211 */ /* 0x000fc800078f2809 */
[----:B------:R-:W-:Y:S02]  /*2480*/  IADD3 R11, PT, PT, R24, 0x5a827999, R11 ;  /* 0x5a827999180b7810 */ /* 0x000fe40007ffe00b */
[----:B------:R-:W-:-:S05]  /*2490*/  LOP3.LUT R24, R8, R9, R10, 0xb8, !PT ;  /* 0x0000000908187212 */ /* 0x000fca00078eb80a */
[----:B------:R-:W-:Y:S01]  /*24a0*/  IMAD.IADD R30, R31, 0x1, R24 ;  /* 0x000000011f1e7824 */ /* 0x000fe200078e0218 */
[----:B------:R-:W-:-:S04]  /*24b0*/  SHF.L.W.U32.HI R24, R9, 0x1e, R9 ;  /* 0x0000001e09187819 */ /* 0x000fc80000010e09 */
[----:B------:R-:W-:Y:S02]  /*24c0*/  LOP3.LUT R31, R10, R11, R24, 0xb8, !PT ;  /* 0x0000000b0a1f7212 */ /* 0x000fe400078eb818 */
[----:B------:R-:W-:-:S03]  /*24d0*/  LEA.HI R9, R11, R30, R11, 0x5 ;  /* 0x0000001e0b097211 */ /* 0x000fc600078f280b */
[----:B------:R-:W-:Y:S01]  /*24e0*/  IMAD.IADD R33, R8, 0x1, R31 ;  /* 0x0000000108217824 */ /* 0x000fe200078e021f */
[----:B-----5:R-:W-:Y:S02]  /*24f0*/  IADD3 R4, PT, PT, R9, 0x5a827999, R4 ;  /* 0x5a82799909047810 */ /* 0x020fe40007ffe004 */
[----:B------:R-:W-:Y:S02]  /*2500*/  SHF.L.W.U32.HI R31, R11, 0x1e, R11 ;  /* 0x0000001e0b1f7819 */ /* 0x000fe40000010e0b */
[----:B------:R-:W-:Y:S02]  /*2510*/  LEA.HI R30, R4, R33, R4, 0x5 ;  /* 0x00000021041e7211 */ /* 0x000fe400078f2804 */
[----:B------:R-:W-:Y:S02]  /*2520*/  LOP3.LUT R9, R24, R4, R31, 0xb8, !PT ;  /* 0x0000000418097212 */ /* 0x000fe400078eb81f */
[----:B------:R-:W-:-:S03]  /*2530*/  IADD3 R30, PT, PT, R30, 0x5a827999, R5 ;  /* 0x5a8279991e1e7810 */ /* 0x000fc60007ffe005 */
[----:B------:R-:W-:Y:S02]  /*2540*/  IMAD.IADD R5, R10, 0x1, R9 ;  /* 0x000000010a057824 */ /* 0x000fe400078e0209 */
[----:B------:R-:W4:Y:S01]  /*2550*/  LDL.128 R8, [R1+0x50] ;  /* 0x0000500001087983 */ /* 0x000f220000100c00 */
        /* <DEDUP_REMOVED lines=11> */
[----:B------:R-:W-:Y:S02]  /*2610*/  LEA.HI R5, R7, R24, R7, 0x5 ;  /* 0x0000001807057211 */ /* 0x000fe400078f2807 */
[----:B------:R-:W-:-:S05]  /*2620*/  LOP3.LUT R33, R6, R7, R31, 0xb8, !PT ;  /* 0x0000000706217212 */ /* 0x000fca00078eb81f */
[----:B------:R-:W-:Y:S01]  /*2630*/  IMAD.IADD R33, R4, 0x1, R33 ;  /* 0x0000000104217824 */ /* 0x000fe200078e0221 */
[----:B--2---:R-:W-:Y:S02]  /*2640*/  IADD3 R24, PT, PT, R5, 0x5a827999, R12 ;  /* 0x5a82799905187810 */ /* 0x004fe40007ffe00c */
[----:B------:R-:W-:Y:S02]  /*2650*/  SHF.L.W.U32.HI R12, R7, 0x1e, R7 ;  /* 0x0000001e070c7819 */ /* 0x000fe40000010e07 */
[----:B------:R-:W-:Y:S02]  /*2660*/  LEA.HI R30, R24, R33, R24, 0x5 ;  /* 0x00000021181e7211 */ /* 0x000fe400078f2818 */
[----:B------:R-:W-:Y:S02]  /*2670*/  LOP3.LUT R5, R31, R24, R12, 0xb8, !PT ;  /* 0x000000181f057212 */ /* 0x000fe400078eb80c */
[----:B------:R-:W-:-:S03]  /*2680*/  IADD3 R30, PT, PT, R30, 0x5a827999, R13 ;  /* 0x5a8279991e1e7810 */ /* 0x000fc60007ffe00d */
[----:B------:R-:W-:Y:S02]  /*2690*/  IMAD.IADD R33, R6, 0x1, R5 ;  /* 0x0000000106217824 */ /* 0x000fe400078e0205 */
[----:B------:R-:W2:Y:S01]  /*26a0*/  LDL.128 R4, [R1+0x60] ;  /* 0x0000600001047983 */ /* 0x000ea20000100c00 */
[----:B------:R-:W-:Y:S02]  /*26b0*/  SHF.L.W.U32.HI R13, R24, 0x1e, R24 ;  /* 0x0000001e180d7819 */ /* 0x000fe40000010e18 */
[----:B------:R-:W-:Y:S02]  /*26c0*/  LEA.HI R33, R30, R33, R30, 0x5 ;  /* 0x000000211e217211 */ /* 0x000fe400078f281e */
[----:B------:R-:W-:Y:S02]  /*26d0*/  LOP3.LUT R24, R12, R30, R13, 0xb8, !PT ;  /* 0x0000001e0c187212 */ /* 0x000fe400078eb80d */
[----:B------:R-:W-:-:S03]  /*26e0*/  IADD3 R14, PT, PT, R33, 0x5a827999, R14 ;  /* 0x5a827999210e7810 */ /* 0x000fc60007ffe00e */
[----:B------:R-:W-:Y:S01]  /*26f0*/  IMAD.IADD R31, R31, 0x1, R24 ;  /* 0x000000011f1f7824 */ /* 0x000fe200078e0218 */
[----:B------:R-:W-:Y:S02]  /*2700*/  SHF.L.W.U32.HI R24, R30, 0x1e, R30 ;  /* 0x0000001e1e187819 */ /* 0x000fe40000010e1e */
[C-C-:B------:R-:W-:Y:S02]  /*2710*/  SHF.L.W.U32.HI R30, R14.reuse, 0x1e, R14.reuse ;  /* 0x0000001e0e1e7819 */ /* 0x140fe40000010e0e */
[----:B------:R-:W-:-:S04]  /*2720*/  LEA.HI R34, R14, R31, R14, 0x5 ;  /* 0x0000001f0e227211 */ /* 0x000fc800078f280e */
[----:B------:R-:W-:Y:S02]  /*2730*/  IADD3 R31, PT, PT, R34, 0x5a827999, R15 ;  /* 0x5a827999221f7810 */ /* 0x000fe40007ffe00f */
[----:B------:R-:W-:Y:S02]  /*2740*/  LOP3.LUT R15, R13, R14, R24, 0xb8, !PT ;  /* 0x0000000e0d0f7212 */ /* 0x000fe400078eb818 */
[----:B------:R-:W-:-:S03]  /*2750*/  LOP3.LUT R34, R24, R31, R30, 0xb8, !PT ;  /* 0x0000001f18227212 */ /* 0x000fc600078eb81e */
[----:B------:R-:W-:Y:S02]  /*2760*/  IMAD.IADD R33, R12, 0x1, R15 ;  /* 0x000000010c217824 */ /* 0x000fe400078e020f */
[----:B------:R-:W-:Y:S02]  /*2770*/  IMAD.IADD R34, R13, 0x1, R34 ;  /* 0x000000010d227824 */ /* 0x000fe400078e0222 */
[----:B------:R-:W5:Y:S01]  /*2780*/  LDL.128 R12, [R1+0x70] ;  /* 0x00007000010c7983 */ /* 0x000f620000100c00 */
[----:B------:R-:W-:-:S04]  /*2790*/  LEA.HI R33, R31, R33, R31, 0x5 ;  /* 0x000000211f217211 */ /* 0x000fc800078f281f */
[----:B---3--:R-:W-:-:S04]  /*27a0*/  IADD3 R33, PT, PT, R33, 0x5a827999, R16 ;  /* 0x5a82799921217810 */ /* 0x008fc80007ffe010 */
[----:B------:R-:W-:-:S04]  /*27b0*/  LEA.HI R16, R33, R34, R33, 0x5 ;  /* 0x0000002221107211 */ /* 0x000fc800078f2821 */
[----:B------:R-:W-:Y:S02]  /*27c0*/  IADD3 R17, PT, PT, R16, 0x5a827999, R17 ;  /* 0x5a82799910117810 */ /* 0x000fe40007ffe011 */
[----:B------:R-:W-:-:S04]  /*27d0*/  SHF.L.W.U32.HI R16, R31, 0x1e, R31 ;  /* 0x0000001e1f107819 */ /* 0x000fc80000010e1f */
[----:B------:R-:W-:Y:S02]  /*27e0*/  LOP3.LUT R31, R30, R33, R16, 0xb8, !PT ;  /* 0x000000211e1f7212 */ /* 0x000fe400078eb810 */
[----:B------:R-:W-:-:S03]  /*27f0*/  SHF.L.W.U32.HI R33, R33, 0x1e, R33 ;  /* 0x0000001e21217819 */ /* 0x000fc60000010e21 */
[----:B------:R-:W-:-:S05]  /*2800*/  IMAD.IADD R24, R24, 0x1, R31 ;  /* 0x0000000118187824 */ /* 0x000fca00078e021f */
[----:B------:R-:W-:-:S04]  /*2810*/  LEA.HI R31, R17, R24, R17, 0x5 ;  /* 0x00000018111f7211 */ /* 0x000fc800078f2811 */
[----:B------:R-:W-:Y:S02]  /*2820*/  IADD3 R18, PT, PT, R31, 0x5a827999, R18 ;  /* 0x5a8279991f127810 */ /* 0x000fe40007ffe012 */
[----:B------:R-:W-:Y:S02]  /*2830*/  LOP3.LUT R31, R16, R17, R33, 0xb8, !PT ;  /* 0x00000011101f7212 */ /* 0x000fe400078eb821 */
[----:B------:R-:W-:-:S03]  /*2840*/  SHF.L.W.U32.HI R17, R17, 0x1e, R17 ;  /* 0x0000001e11117819 */ /* 0x000fc60000010e11 */
[----:B------:R-:W-:-:S05]  /*2850*/  IMAD.IADD R31, R30, 0x1, R31 ;  /* 0x000000011e1f7824 */ /* 0x000fca00078e021f */
[C-C-:B------:R-:W-:Y:S02]  /*2860*/  LEA.HI R24, R18.reuse, R31, R18.reuse, 0x5 ;  /* 0x0000001f12187211 */ /* 0x140fe400078f2812 */
[----:B------:R-:W-:Y:S02]  /*2870*/  LOP3.LUT R31, R18, R17, R33, 0x96, !PT ;  /* 0x00000011121f7212 */ /* 0x000fe400078e9621 */
[----:B------:R-:W-:Y:S02]  /*2880*/  IADD3 R19, PT, PT, R24, 0x5a827999, R19 ;  /* 0x5a82799918137810 */ /* 0x000fe40007ffe013 */
[----:B------:R-:W-:Y:S01]  /*2890*/  SHF.L.W.U32.HI R24, R18, 0x1e, R18 ;  /* 0x0000001e12187819 */ /* 0x000fe20000010e12 */
[----:B------:R-:W-:-:S05]  /*28a0*/  IMAD.IADD R16, R16, 0x1, R31 ;  /* 0x0000000110107824 */ /* 0x000fca00078e021f */
[C---:B------:R-:W-:Y:S02]  /*28b0*/  LEA.HI R31, R19.reuse, R16, R19, 0x5 ;  /* 0x00000010131f7211 */ /* 0x040fe400078f2813 */
[----:B------:R-:W-:Y:S02]  /*28c0*/  LOP3.LUT R16, R19, R24, R17, 0x96, !PT ;  /* 0x0000001813107212 */ /* 0x000fe400078e9611 */
[----:B----4-:R-:W-:Y:S02]  /*28d0*/  IADD3 R8, PT, PT, R31, 0x6ed9eba1, R8 ;  /* 0x6ed9eba11f087810 */ /* 0x010fe40007ffe008 */
[----:B------:R-:W-:Y:S01]  /*28e0*/  SHF.L.W.U32.HI R31, R19, 0x1e, R19 ;  /* 0x0000001e131f7819 */ /* 0x000fe20000010e13 */
[----:B------:R-:W-:-:S03]  /*28f0*/  IMAD.IADD R33, R33, 0x1, R16 ;  /* 0x0000000121217824 */ /* 0x000fc600078e0210 */
[C---:B------:R-:W-:Y:S02]  /*2900*/  LOP3.LUT R16, R8.reuse, R31, R24, 0x96, !PT ;  /* 0x0000001f08107212 */ /* 0x040fe400078e9618 */
[----:B------:R-:W-:-:S04]  /*2910*/  LEA.HI R30, R8, R33, R8, 0x5 ;  /* 0x00000021081e7211 */ /* 0x000fc800078f2808 */
[----:B------:R-:W-:Y:S01]  /*2920*/  IADD3 R30, PT, PT, R30, 0x6ed9eba1, R9 ;  /* 0x6ed9eba11e1e7810 */ /* 0x000fe20007ffe009 */
[----:B------:R-:W-:Y:S02]  /*2930*/  IMAD.IADD R9, R17, 0x1, R16 ;  /* 0x0000000111097824 */ /* 0x000fe400078e0210 */
[----:B------:R-:W3:Y:S01]  /*2940*/  LDL.128 R16, [R1+0x80] ;  /* 0x0000800001107983 */ /* 0x000ee20000100c00 */
[----:B------:R-:W-:Y:S02]  /*2950*/  SHF.L.W.U32.HI R8, R8, 0x1e, R8 ;  /* 0x0000001e08087819 */ /* 0x000fe40000010e08 */
[C---:B------:R-:W-:Y:S02]  /*2960*/  LEA.HI R9, R30.reuse, R9, R30, 0x5 ;  /* 0x000000091e097211 */ /* 0x040fe400078f281e */
[----:B------:R-:W-:Y:S02]  /*2970*/  LOP3.LUT R33, R30, R8, R31, 0x96, !PT ;  /* 0x000000081e217212 */ /* 0x000fe400078e961f */
[----:B------:R-:W-:-:S02]  /*2980*/  IADD3 R9, PT, PT, R9, 0x6ed9eba1, R10 ;  /* 0x6ed9eba109097810 */ /* 0x000fc40007ffe00a */
[----:B------:R-:W-:Y:S01]  /*2990*/  SHF.L.W.U32.HI R10, R30, 0x1e, R30 ;  /* 0x0000001e1e0a7819 */ /* 0x000fe20000010e1e */
[----:B------:R-:W-:-:S05]  /*29a0*/  IMAD.IADD R24, R24, 0x1, R33 ;  /* 0x0000000118187824 */ /* 0x000fca00078e0221 */
[----:B------:R-:W-:-:S04]  /*29b0*/  LEA.HI R24, R9, R24, R9, 0x5 ;  /* 0x0000001809187211 */ /* 0x000fc800078f2809 */
[----:B------:R-:W-:Y:S02]  /*29c0*/  IADD3 R11, PT, PT, R24, 0x6ed9eba1, R11 ;  /* 0x6ed9eba1180b7810 */ /* 0x000fe40007ffe00b */
[----:B------:R-:W-:-:S05]  /*29d0*/  LOP3.LUT R24, R9, R10, R8, 0x96, !PT ;  /* 0x0000000a09187212 */ /* 0x000fca00078e9608 */
[----:B------:R-:W-:Y:S01]  /*29e0*/  IMAD.IADD R30, R31, 0x1, R24 ;  /* 0x000000011f1e7824 */ /* 0x000fe200078e0218 */
[----:B------:R-:W-:-:S04]  /*29f0*/  SHF.L.W.U32.HI R24, R9, 0x1e, R9 ;  /* 0x0000001e09187819 */ /* 0x000fc80000010e09 */
[C---:B------:R-:W-:Y:S02]  /*2a00*/  LOP3.LUT R31, R11.reuse, R24, R10, 0x96, !PT ;  /* 0x000000180b1f7212 */ /* 0x040fe400078e960a */
[----:B------:R-:W-:-:S03]  /*2a10*/  LEA.HI R9, R11, R30, R11, 0x5 ;  /* 0x0000001e0b097211 */ /* 0x000fc600078f280b */
[----:B------:R-:W-:Y:S01]  /*2a20*/  IMAD.IADD R33, R8, 0x1, R31 ;  /* 0x0000000108217824 */ /* 0x000fe200078e021f */
[----:B------:R-:W-:Y:S02]  /*2a30*/  SHF.L.W.U32.HI R31, R11, 0x1e, R11 ;  /* 0x0000001e0b1f7819 */ /* 0x000fe40000010e0b */
[----:B--2---:R-:W-:-:S04]  /*2a40*/  IADD3 R4, PT, PT, R9, 0x6ed9eba1, R4 ;  /* 0x6ed9eba109047810 */ /* 0x004fc80007ffe004 */
[C---:B------:R-:W-:Y:S02]  /*2a50*/  LEA.HI R30, R4.reuse, R33, R4, 0x5 ;  /* 0x00000021041e7211 */ /* 0x040fe400078f2804 */
[----:B------:R-:W-:Y:S02]  /*2a60*/  LOP3.LUT R9, R4, R31, R24, 0x96, !PT ;  /* 0x0000001f04097212 */ /* 0x000fe400078e9618 */
[----:B------:R-:W-:-:S03]  /*2a70*/  IADD3 R30, PT, PT, R30, 0x6ed9eba1, R5 ;  /* 0x6ed9eba11e1e7810 */ /* 0x000fc60007ffe005 */
[----:B------:R-:W-:Y:S02]  /*2a80*/  IMAD.IADD R5, R10, 0x1, R9 ;  /* 0x000000010a057824 */ /* 0x000fe400078e0209 */
[----:B------:R-:W2:Y:S01]  /*2a90*/  LDL.128 R8, [R1+0x90] ;  /* 0x0000900001087983 */ /* 0x000ea20000100c00 */
[----:B------:R-:W-:Y:S02]  /*2aa0*/  SHF.L.W.U32.HI R4, R4, 0x1e, R4 ;  /* 0x0000001e04047819 */ /* 0x000fe40000010e04 */
[C---:B------:R-:W-:Y:S02]  /*2ab0*/  LEA.HI R5, R30.reuse, R5, R30, 0x5 ;  /* 0x000000051e057211 */ /* 0x040fe400078f281e */
[C---:B------:R-:W-:Y:S02]  /*2ac0*/  LOP3.LUT R33, R30.reuse, R4, R31, 0x96, !PT ;  /* 0x000000041e217212 */ /* 0x040fe400078e961f */
        /* <DEDUP_REMOVED lines=8> */
[C-C-:B------:R-:W-:Y:S02]  /*2b50*/  LEA.HI R5, R7.reuse, R24, R7.reuse, 0x5 ;  /* 0x0000001807057211 */ /* 0x140fe400078f2807 */
[----:B------:R-:W-:Y:S02]  /*2b60*/  LOP3.LUT R33, R7, R31, R6, 0x96, !PT ;  /* 0x0000001f07217212 */ /* 0x000fe400078e9606 */
[----:B-----5:R-:W-:Y:S02]  /*2b70*/  IADD3 R24, PT, PT, R5, 0x6ed9eba1, R12 ;  /* 0x6ed9eba105187810 */ /* 0x020fe40007ffe00c */
[----:B------:R-:W-:Y:S01]  /*2b80*/  SHF.L.W.U32.HI R12, R7, 0x1e, R7 ;  /* 0x0000001e070c7819 */ /* 0x000fe20000010e07 */
[----:B------:R-:W-:-:S03]  /*2b90*/  IMAD.IADD R33, R4, 0x1, R33 ;  /* 0x0000000104217824 */ /* 0x000fc600078e0221 */
[C---:B------:R-:W-:Y:S02]  /*2ba0*/  LOP3.LUT R5, R24.reuse, R12, R31, 0x96, !PT ;  /* 0x0000000c18057212 */ /* 0x040fe400078e961f */
[----:B------:R-:W-:-:S03]  /*2bb0*/  LEA.HI R30, R24, R33, R24, 0x5 ;  /* 0x00000021181e7211 */ /* 0x000fc600078f2818 */
[----:B------:R-:W-:Y:S01]  /*2bc0*/  IMAD.IADD R33, R6, 0x1, R5 ;  /* 0x0000000106217824 */ /* 0x000fe200078e0205 */
[----:B------:R-:W-:Y:S01]  /*2bd0*/  IADD3 R30, PT, PT, R30, 0x6ed9eba1, R13 ;  /* 0x6ed9eba11e1e7810 */ /* 0x000fe20007ffe00d */
[----:B------:R-:W4:Y:S01]  /*2be0*/  LDL.128 R4, [R1+0xa0] ;  /* 0x0000a00001047983 */ /* 0x000f220000100c00 */
[----:B------:R-:W-:Y:S02]  /*2bf0*/  SHF.L.W.U32.HI R13, R24, 0x1e, R24 ;  /* 0x0000001e180d7819 */ /* 0x000fe40000010e18 */
[C---:B------:R-:W-:Y:S02]  /*2c00*/  LEA.HI R33, R30.reuse, R33, R30, 0x5 ;  /* 0x000000211e217211 */ /* 0x040fe400078f281e */
        /* <DEDUP_REMOVED lines=17> */
[C---:B------:R-:W-:Y:S02]  /*2d20*/  LOP3.LUT R31, R33.reuse, R16, R30, 0x96, !PT ;  /* 0x00000010211f7212 */ /* 0x040fe400078e961e */
[----:B------:R-:W-:-:S03]  /*2d30*/  SHF.L.W.U32.HI R33, R33, 0x1e, R33 ;  /* 0x0000001e21217819 */ /* 0x000fc60000010e21 */
[----:B------:R-:W-:-:S05]  /*2d40*/  IMAD.IADD R24, R24, 0x1, R31 ;  /* 0x0000000118187824 */ /* 0x000fca00078e021f */
[----:B------:R-:W-:-:S04]  /*2d50*/  LEA.HI R31, R17, R24, R17, 0x5 ;  /* 0x00000018111f7211 */ /* 0x000fc800078f2811 */
[----:B------:R-:W-:Y:S02]  /*2d60*/  IADD3 R18, PT, PT, R31, 0x6ed9eba1, R18 ;  /* 0x6ed9eba11f127810 */ /* 0x000fe40007ffe012 */
[C---:B------:R-:W-:Y:S02]  /*2d70*/  LOP3.LUT R31, R17.reuse, R33, R16, 0x96, !PT ;  /* 0x00000021111f7212 */ /* 0x040fe400078e9610 */
        /* <DEDUP_REMOVED lines=8> */
[----:B------:R-:W-:-:S05]  /*2e00*/  LOP3.LUT R16, R19, R24, R17, 0x96, !PT ;  /* 0x0000001813107212 */ /* 0x000fca00078e9611 */
[----:B------:R-:W-:Y:S01]  /*2e10*/  IMAD.IADD R33, R33, 0x1, R16 ;  /* 0x0000000121217824 */ /* 0x000fe200078e0210 */
[----:B--2---:R-:W-:Y:S02]  /*2e20*/  IADD3 R8, PT, PT, R31, 0x6ed9eba1, R8 ;  /* 0x6ed9eba11f087810 */ /* 0x004fe40007ffe008 */
[----:B------:R-:W-:Y:S02]  /*2e30*/  SHF.L.W.U32.HI R31, R19, 0x1e, R19 ;  /* 0x0000001e131f7819 */ /* 0x000fe40000010e13 */
        /* <DEDUP_REMOVED lines=16> */
[--C-:B------:R-:W-:Y:S02]  /*2f40*/  LOP3.LUT R31, R24, R10, R11.reuse, 0xe8, !PT ;  /* 0x0000000a181f7212 */ /* 0x100fe400078ee80b */
[----:B------:R-:W-:-:S03]  /*2f50*/  LEA.HI R9, R11, R30, R11, 0x5 ;  /* 0x0000001e0b097211 */ /* 0x000fc600078f280b */
[----:B------:R-:W-:Y:S01]  /*2f60*/  IMAD.IADD R33, R8, 0x1, R31 ;  /* 0x0000000108217824 */ /* 0x000fe200078e021f */
[----:B----4-:R-:W-:Y:S02]  /*2f70*/  IADD3 R4, PT, PT, R9, -0x70e44324, R4 ;  /* 0x8f1bbcdc09047810 */ /* 0x010fe40007ffe004 */
[----:B------:R-:W-:Y:S02]  /*2f80*/  SHF.L.W.U32.HI R31, R11, 0x1e, R11 ;  /* 0x0000001e0b1f7819 */ /* 0x000fe40000010e0b */
[--C-:B------:R-:W-:Y:S02]  /*2f90*/  LEA.HI R30, R4, R33, R4.reuse, 0x5 ;  /* 0x00000021041e7211 */ /* 0x100fe400078f2804 */
[----:B------:R-:W-:Y:S02]  /*2fa0*/  LOP3.LUT R9, R31, R24, R4, 0xe8, !PT ;  /* 0x000000181f097212 */ /* 0x000fe400078ee804 */
[----:B------:R-:W-:-:S03]  /*2fb0*/  IADD3 R30, PT, PT, R30, -0x70e44324, R5 ;  /* 0x8f1bbcdc1e1e7810 */ /* 0x000fc60007ffe005 */
[----:B------:R-:W-:Y:S02]  /*2fc0*/  IMAD.IADD R5, R10, 0x1, R9 ;  /* 0x000000010a057824 */ /* 0x000fe400078e0209 */
[----:B------:R-:W3:Y:S01]  /*2fd0*/  LDL.128 R8, [R1+0xd0] ;  /* 0x0000d00001087983 */ /* 0x000ee20000100c00 */
[----:B------:R-:W-:Y:S02]  /*2fe0*/  SHF.L.W.U32.HI R4, R4, 0x1e, R4 ;  /* 0x0000001e04047819 */ /* 0x000fe40000010e04 */
[--C-:B------:R-:W-:Y:S02]  /*2ff0*/  LEA.HI R5, R30, R5, R30.reuse, 0x5 ;  /* 0x000000051e057211 */ /* 0x100fe400078f281e */
[----:B------:R-:W-:Y:S02]  /*3000*/  LOP3.LUT R33, R4, R31, R30, 0xe8, !PT ;  /* 0x0000001f04217212 */ /* 0x000fe400078ee81e */
[----:B------:R-:W-:Y:S02]  /*3010*/  IADD3 R5, PT, PT, R5, -0x70e44324, R6 ;  /* 0x8f1bbcdc05057810 */ /* 0x000fe40007ffe006 */
[----:B------:R-:W-:Y:S01]  /*3020*/  SHF.L.W.U32.HI R6, R30, 0x1e, R30 ;  /* 0x0000001e1e067819 */ /* 0x000fe20000010e1e */
[----:B------:R-:W-:-:S05]  /*3030*/  IMAD.IADD R24, R24, 0x1, R33 ;  /* 0x0000000118187824 */ /* 0x000fca00078e0221 */
[----:B------:R-:W-:-:S04]  /*3040*/  LEA.HI R24, R5, R24, R5, 0x5 ;  /* 0x0000001805187211 */ /* 0x000fc800078f2805 */
[----:B------:R-:W-:Y:S02]  /*3050*/  IADD3 R7, PT, PT, R24, -0x70e44324, R7 ;  /* 0x8f1bbcdc18077810 */ /* 0x000fe40007ffe007 */
[----:B------:R-:W-:-:S05]  /*3060*/  LOP3.LUT R24, R6, R4, R5, 0xe8, !PT ;  /* 0x0000000406187212 */ /* 0x000fca00078ee805 */
[----:B------:R-:W-:Y:S01]  /*3070*/  IMAD.IADD R24, R31, 0x1, R24 ;  /* 0x000000011f187824 */ /* 0x000fe200078e0218 */
[----:B------:R-:W-:-:S04]  /*3080*/  SHF.L.W.U32.HI R31, R5, 0x1e, R5 ;  /* 0x0000001e051f7819 */ /* 0x000fc80000010e05 */
[--C-:B------:R-:W-:Y:S02]  /*3090*/  LEA.HI R5, R7, R24, R7.reuse, 0x5 ;  /* 0x0000001807057211 */ /* 0x100fe400078f2807 */
[--C-:B------:R-:W-:Y:S02]  /*30a0*/  LOP3.LUT R33, R31, R6, R7.reuse, 0xe8, !PT ;  /* 0x000000061f217212 */ /* 0x100fe400078ee807 */
[----:B-----5:R-:W-:Y:S02]  /*30b0*/  IADD3 R24, PT, PT, R5, -0x70e44324, R12 ;  /* 0x8f1bbcdc05187810 */ /* 0x020fe40007ffe00c */
[----:B------:R-:W-:Y:S01]  /*30c0*/  SHF.L.W.U32.HI R12, R7, 0x1e, R7 ;  /* 0x0000001e070c7819 */ /* 0x000fe20000010e07 */
[----:B------:R-:W-:-:S03]  /*30d0*/  IMAD.IADD R33, R4, 0x1, R33 ;  /* 0x0000000104217824 */ /* 0x000fc600078e0221 */
[--C-:B------:R-:W-:Y:S02]  /*30e0*/  LOP3.LUT R5, R12, R31, R24.reuse, 0xe8, !PT ;  /* 0x0000001f0c057212 */ /* 0x100fe400078ee818 */
[----:B------:R-:W-:-:S03]  /*30f0*/  LEA.HI R30, R24, R33, R24, 0x5 ;  /* 0x00000021181e7211 */ /* 0x000fc600078f2818 */
[----:B------:R-:W-:Y:S01]  /*3100*/  IMAD.IADD R33, R6, 0x1, R5 ;  /* 0x0000000106217824 */ /* 0x000fe200078e0205 */
[----:B------:R-:W-:Y:S01]  /*3110*/  IADD3 R30, PT, PT, R30, -0x70e44324, R13 ;  /* 0x8f1bbcdc1e1e7810 */ /* 0x000fe20007ffe00d */
[----:B------:R-:W4:Y:S01]  /*3120*/  LDL.128 R4, [R1+0xe0] ;  /* 0x0000e00001047983 */ /* 0x000f220000100c00 */
[----:B------:R-:W-:Y:S02]  /*3130*/  SHF.L.W.U32.HI R13, R24, 0x1e, R24 ;  /* 0x0000001e180d7819 */ /* 0x000fe40000010e18 */
[--C-:B------:R-:W-:Y:S02]  /*3140*/  LEA.HI R33, R30, R33, R30.reuse, 0x5 ;  /* 0x000000211e217211 */ /* 0x100fe400078f281e */
[----:B------:R-:W-:Y:S02]  /*3150*/  LOP3.LUT R24, R13, R12, R30, 0xe8, !PT ;  /* 0x0000000c0d187212 */ /* 0x000fe400078ee81e */
[----:B------:R-:W-:-:S03]  /*3160*/  IADD3 R14, PT, PT, R33, -0x70e44324, R14 ;  /* 0x8f1bbcdc210e7810 */ /* 0x000fc60007ffe00e */
[----:B------:R-:W-:Y:S01]  /*3170*/  IMAD.IADD R31, R31, 0x1, R24 ;  /* 0x000000011f1f7824 */ /* 0x000fe200078e0218 */
[----:B------:R-:W-:Y:S02]  /*3180*/  SHF.L.W.U32.HI R24, R30, 0x1e, R30 ;  /* 0x0000001e1e187819 */ /* 0x000fe40000010e1e */
[C-C-:B------:R-:W-:Y:S02]  /*3190*/  SHF.L.W.U32.HI R30, R14.reuse, 0x1e, R14.reuse ;  /* 0x0000001e0e1e7819 */ /* 0x140fe40000010e0e */
[----:B------:R-:W-:-:S04]  /*31a0*/  LEA.HI R34, R14, R31, R14, 0x5 ;  /* 0x0000001f0e227211 */ /* 0x000fc800078f280e */
[----:B------:R-:W-:Y:S02]  /*31b0*/  IADD3 R31, PT, PT, R34, -0x70e44324, R15 ;  /* 0x8f1bbcdc221f7810 */ /* 0x000fe40007ffe00f */
[----:B------:R-:W-:Y:S02]  /*31c0*/  LOP3.LUT R15, R24, R13, R14, 0xe8, !PT ;  /* 0x0000000d180f7212 */ /* 0x000fe400078ee80e */
[----:B------:R-:W-:-:S03]  /*31d0*/  LOP3.LUT R34, R30, R24, R31, 0xe8, !PT ;  /* 0x000000181e227212 */ /* 0x000fc600078ee81f */
[----:B------:R-:W-:Y:S02]  /*31e0*/  IMAD.IADD R33, R12, 0x1, R15 ;  /* 0x000000010c217824 */ /* 0x000fe400078e020f */
[----:B------:R-:W-:Y:S02]  /*31f0*/  IMAD.IADD R34, R13, 0x1, R34 ;  /* 0x000000010d227824 */ /* 0x000fe400078e0222 */
[----:B------:R-:W5:Y:S01]  /*3200*/  LDL.128 R12, [R1+0xf0] ;  /* 0x0000f000010c7983 */ /* 0x000f620000100c00 */
[----:B------:R-:W-:-:S04]  /*3210*/  LEA.HI R33, R31, R33, R31, 0x5 ;  /* 0x000000211f217211 */ /* 0x000fc800078f281f */
[----:B--2---:R-:W-:-:S04]  /*3220*/  IADD3 R33, PT, PT, R33, -0x70e44324, R16 ;  /* 0x8f1bbcdc21217810 */ /* 0x004fc80007ffe010 */
[----:B------:R-:W-:-:S04]  /*3230*/  LEA.HI R16, R33, R34, R33, 0x5 ;  /* 0x0000002221107211 */ /* 0x000fc800078f2821 */
[----:B------:R-:W-:Y:S02]  /*3240*/  IADD3 R17, PT, PT, R16, -0x70e44324, R17 ;  /* 0x8f1bbcdc10117810 */ /* 0x000fe40007ffe011 */
[----:B------:R-:W-:Y:S02]  /*3250*/  SHF.L.W.U32.HI R16, R31, 0x1e, R31 ;  /* 0x0000001e1f107819 */ /* 0x000fe40000010e1f */
[----:B------:R-:W-:Y:S02]  /*3260*/  SHF.L.W.U32.HI R34, R17, 0x1e, R17 ;  /* 0x0000001e11227819 */ /* 0x000fe40000010e11 */
[--C-:B------:R-:W-:Y:S02]  /*3270*/  LOP3.LUT R31, R16, R30, R33.reuse, 0xe8, !PT ;  /* 0x0000001e101f7212 */ /* 0x100fe400078ee821 */
[----:B------:R-:W-:-:S03]  /*3280*/  SHF.L.W.U32.HI R33, R33, 0x1e, R33 ;  /* 0x0000001e21217819 */ /* 0x000fc60000010e21 */
[----:B------:R-:W-:-:S05]  /*3290*/  IMAD.IADD R24, R24, 0x1, R31 ;  /* 0x0000000118187824 */ /* 0x000fca00078e021f */
[----:B------:R-:W-:-:S04]  /*32a0*/  LEA.HI R31, R17, R24, R17, 0x5 ;  /* 0x00000018111f7211 */ /* 0x000fc800078f2811 */
[----:B------:R-:W-:Y:S02]  /*32b0*/  IADD3 R18, PT, PT, R31, -0x70e44324, R18 ;  /* 0x8f1bbcdc1f127810 */ /* 0x000fe40007ffe012 */
[----:B------:R-:W-:Y:S02]  /*32c0*/  LOP3.LUT R31, R33, R16, R17, 0xe8, !PT ;  /* 0x00000010211f7212 */ /* 0x000fe400078ee811 */
[--C-:B------:R-:W-:Y:S02]  /*32d0*/  LOP3.LUT R17, R34, R33, R18.reuse, 0xe8, !PT ;  /* 0x0000002122117212 */ /* 0x100fe400078ee812 */
[----:B------:R-:W-:Y:S01]  /*32e0*/  SHF.L.W.U32.HI R35, R18, 0x1e, R18 ;  /* 0x0000001e12237819 */ /* 0x000fe20000010e12 */
[----:B------:R-:W-:Y:S02]  /*32f0*/  IMAD.IADD R31, R30, 0x1, R31 ;  /* 0x000000011e1f7824 */ /* 0x000fe400078e021f */
[----:B------:R-:W-:-:S03]  /*3300*/  IMAD.IADD R16, R16, 0x1, R17 ;  /* 0x0000000110107824 */ /* 0x000fc600078e0211 */
[----:B------:R-:W-:-:S04]  /*3310*/  LEA.HI R24, R18, R31, R18, 0x5 ;  /* 0x0000001f12187211 */ /* 0x000fc800078f2812 */
[----:B------:R-:W-:-:S04]  /*3320*/  IADD3 R19, PT, PT, R24, -0x70e44324, R19 ;  /* 0x8f1bbcdc18137810 */ /* 0x000fc80007ffe013 */
[--C-:B------:R-:W-:Y:S02]  /*3330*/  LEA.HI R17, R19, R16, R19.reuse, 0x5 ;  /* 0x0000001013117211 */ /* 0x100fe400078f2813 */
[--C-:B------:R-:W-:Y:S02]  /*3340*/  LOP3.LUT R16, R35, R34, R19.reuse, 0xe8, !PT ;  /* 0x0000002223107212 */ /* 0x100fe400078ee813 */
[----:B---3--:R-:W-:Y:S02]  /*3350*/  IADD3 R8, PT, PT, R17, -0x70e44324, R8 ;  /* 0x8f1bbcdc11087810 */ /* 0x008fe40007ffe008 */
[----:B------:R-:W-:Y:S01]  /*3360*/  SHF.L.W.U32.HI R24, R19, 0x1e, R19 ;  /* 0x0000001e13187819 */ /* 0x000fe20000010e13 */
[----:B------:R-:W-:Y:S01]  /*3370*/  IMAD.IADD R33, R33, 0x1, R16 ;  /* 0x0000000121217824 */ /* 0x000fe200078e0210 */
[--C-:B------:R-:W-:Y:S02]  /*3380*/  SHF.L.W.U32.HI R31, R8, 0x1e, R8.reuse ;  /* 0x0000001e081f7819 */ /* 0x100fe40000010e08 */
[----:B------:R-:W-:-:S02]  /*3390*/  LOP3.LUT R17, R24, R35, R8, 0xe8, !PT ;  /* 0x0000002318117212 */ /* 0x000fc400078ee808 */
[----:B------:R-:W-:-:S03]  /*33a0*/  LEA.HI R30, R8, R33, R8, 0x5 ;  /* 0x00000021081e7211 */ /* 0x000fc600078f2808 */
[----:B------:R-:W-:Y:S01]  /*33b0*/  IMAD.IADD R17, R34, 0x1, R17 ;  /* 0x0000000122117824 */ /* 0x000fe200078e0211 */
[----:B------:R-:W-:-:S04]  /*33c0*/  IADD3 R30, PT, PT, R30, -0x70e44324, R9 ;  /* 0x8f1bbcdc1e1e7810 */ /* 0x000fc80007ffe009 */
[--C-:B------:R-:W-:Y:S02]  /*33d0*/  LEA.HI R9, R30, R17, R30.reuse, 0x5 ;  /* 0x000000111e097211 */ /* 0x100fe400078f281e */
[----:B------:R-:W2:Y:S01]  /*33e0*/  LDL.128 R16, [R1+0x100] ;  /* 0x0001000001107983 */ /* 0x000ea20000100c00 */
[----:B------:R-:W-:Y:S02]  /*33f0*/  LOP3.LUT R8, R31, R24, R30, 0xe8, !PT ;  /* 0x000000181f087212 */ /* 0x000fe400078ee81e */
[----:B------:R-:W-:-:S03]  /*3400*/  IADD3 R10, PT, PT, R9, -0x70e44324, R10 ;  /* 0x8f1bbcdc090a7810 */ /* 0x000fc60007ffe00a */
[----:B------:R-:W-:-:S05]  /*3410*/  IMAD.IADD R9, R35, 0x1, R8 ;  /* 0x0000000123097824 */ /* 0x000fca00078e0208 */
[----:B------:R-:W-:Y:S02]  /*3420*/  LEA.HI R8, R10, R9, R10, 0x5 ;  /* 0x000000090a087211 */ /* 0x000fe400078f280a */
[----:B------:R-:W-:Y:S02]  /*3430*/  SHF.L.W.U32.HI R9, R30, 0x1e, R30 ;  /* 0x0000001e1e097819 */ /* 0x000fe40000010e1e */
[----:B------:R-:W-:Y:S02]  /*3440*/  IADD3 R11, PT, PT, R8, -0x70e44324, R11 ;  /* 0x8f1bbcdc080b7810 */ /* 0x000fe40007ffe00b */
[--C-:B------:R-:W-:Y:S02]  /*3450*/  LOP3.LUT R33, R9, R31, R10.reuse, 0xe8, !PT ;  /* 0x0000001f09217212 */ /* 0x100fe400078ee80a */
[----:B------:R-:W-:-:S03]  /*3460*/  SHF.L.W.U32.HI R10, R10, 0x1e, R10 ;  /* 0x0000001e0a0a7819 */ /* 0x000fc60000010e0a */
[----:B------:R-:W-:Y:S01]  /*3470*/  IMAD.IADD R24, R24, 0x1, R33 ;  /* 0x0000000118187824 */ /* 0x000fe200078e0221 */
[----:B------:R-:W-:-:S04]  /*3480*/  LOP3.LUT R8, R10, R9, R11, 0xe8, !PT ;  /* 0x000000090a087212 */ /* 0x000fc800078ee80b */
[--C-:B------:R-:W-:Y:S01]  /*3490*/  LEA.HI R33, R11, R24, R11.reuse, 0x5 ;  /* 0x000000180b217211 */ /* 0x100fe200078f280b */
[----:B------:R-:W-:Y:S01]  /*34a0*/  IMAD.IADD R35, R31, 0x1, R8 ;  /* 0x000000011f237824 */ /* 0x000fe200078e0208 */
[----:B------:R-:W-:Y:S02]  /*34b0*/  SHF.L.W.U32.HI R31, R11, 0x1e, R11 ;  /* 0x0000001e0b1f7819 */ /* 0x000fe40000010e0b */
[----:B----4-:R-:W-:-:S04]  /*34c0*/  IADD3 R4, PT, PT, R33, -0x70e44324, R4 ;  /* 0x8f1bbcdc21047810 */ /* 0x010fc80007ffe004 */
[--C-:B------:R-:W-:Y:S02]  /*34d0*/  LOP3.LUT R24, R31, R10, R4.reuse, 0xe8, !PT ;  /* 0x0000000a1f187212 */ /* 0x100fe400078ee804 */
[C-C-:B------:R-:W-:Y:S02]  /*34e0*/  LEA.HI R8, R4.reuse, R35, R4.reuse, 0x5 ;  /* 0x0000002304087211 */ /* 0x140fe400078f2804 */
[----:B------:R-:W-:Y:S01]  /*34f0*/  SHF.L.W.U32.HI R30, R4, 0x1e, R4 ;  /* 0x0000001e041e7819 */ /* 0x000fe20000010e04 */
[----:B------:R-:W-:Y:S01]  /*3500*/  IMAD.IADD R24, R9, 0x1, R24 ;  /* 0x0000000109187824 */ /* 0x000fe200078e0218 */
[----:B------:R-:W-:-:S04]  /*3510*/  IADD3 R5, PT, PT, R8, -0x70e44324, R5 ;  /* 0x8f1bbcdc08057810 */ /* 0x000fc80007ffe005 */
[--C-:B------:R-:W-:Y:S02]  /*3520*/  LEA.HI R9, R5, R24, R5.reuse, 0x5 ;  /* 0x0000001805097211 */ /* 0x100fe400078f2805 */
[----:B------:R-:W-:Y:S02]  /*3530*/  LOP3.LUT R11, R30, R31, R5, 0xe8, !PT ;  /* 0x0000001f1e0b7212 */ /* 0x000fe400078ee805 */
[----:B------:R-:W-:-:S03]  /*3540*/  IADD3 R6, PT, PT, R9, -0x70e44324, R6 ;  /* 0x8f1bbcdc09067810 */ /* 0x000fc60007ffe006 */
[----:B------:R-:W-:Y:S02]  /*3550*/  IMAD.IADD R33, R10, 0x1, R11 ;  /* 0x000000010a217824 */ /* 0x000fe400078e020b */
[----:B------:R-:W3:Y:S01]  /*3560*/  LDL.128 R8, [R1+0x110] ;  /* 0x0001100001087983 */ /* 0x000ee20000100c00 */
[----:B------:R-:W-:Y:S02]  /*3570*/  SHF.L.W.U32.HI R5, R5, 0x1e, R5 ;  /* 0x0000001e05057819 */ /* 0x000fe40000010e05 */
[C-C-:B------:R-:W-:Y:S02]  /*3580*/  LEA.HI R4, R6.reuse, R33, R6.reuse, 0x5 ;  /* 0x0000002106047211 */ /* 0x140fe400078f2806 */
[----:B------:R-:W-:Y:S02]  /*3590*/  SHF.L.W.U32.HI R24, R6, 0x1e, R6 ;  /* 0x0000001e06187819 */ /* 0x000fe40000010e06 */
[----:B------:R-:W-:Y:S02]  /*35a0*/  IADD3 R7, PT, PT, R4, -0x70e44324, R7 ;  /* 0x8f1bbcdc04077810 */ /* 0x000fe40007ffe007 */
[----:B------:R-:W-:-:S02]  /*35b0*/  LOP3.LUT R4, R6, R5, R30, 0x96, !PT ;  /* 0x0000000506047212 */ /* 0x000fc400078e961e */
[----:B------:R-:W-:-:S03]  /*35c0*/  LOP3.LUT R33, R7, R24, R5, 0x96, !PT ;  /* 0x0000001807217212 */ /* 0x000fc600078e9605 */
[----:B------:R-:W-:Y:S02]  /*35d0*/  IMAD.IADD R4, R31, 0x1, R4 ;  /* 0x000000011f047824 */ /* 0x000fe400078e0204 */
[----:B------:R-:W-:-:S03]  /*35e0*/  IMAD.IADD R30, R30, 0x1, R33 ;  /* 0x000000011e1e7824 */ /* 0x000fc600078e0221 */
[----:B------:R-:W-:-:S04]  /*35f0*/  LEA.HI R31, R7, R4, R7, 0x5 ;  /* 0x00000004071f7211 */ /* 0x000fc800078f2807 */
[----:B-----5:R-:W-:Y:S02]  /*3600*/  IADD3 R31, PT, PT, R31, -0x359d3e2a, R12 ;  /* 0xca62c1d61f1f7810 */ /* 0x020fe40007ffe00c */
[----:B------:R-:W-:Y:S02]  /*3610*/  SHF.L.W.U32.HI R12, R7, 0x1e, R7 ;  /* 0x0000001e070c7819 */ /* 0x000fe40000010e07 */
[C---:B------:R-:W-:Y:S02]  /*3620*/  LEA.HI R30, R31.reuse, R30, R31, 0x5 ;  /* 0x0000001e1f1e7211 */ /* 0x040fe400078f281f */
[----:B------:R-:W-:Y:S02]  /*3630*/  LOP3.LUT R4, R31, R12, R24, 0x96, !PT ;  /* 0x0000000c1f047212 */ /* 0x000fe400078e9618 */
[----:B------:R-:W-:-:S03]  /*3640*/  IADD3 R30, PT, PT, R30, -0x359d3e2a, R13 ;  /* 0xca62c1d61e1e7810 */ /* 0x000fc60007ffe00d */
[----:B------:R-:W-:Y:S02]  /*3650*/  IMAD.IADD R33, R5, 0x1, R4 ;  /* 0x0000000105217824 */ /* 0x000fe400078e0204 */
[----:B------:R-:W4:Y:S01]  /*3660*/  LDL.128 R4, [R1+0x120] ;  /* 0x0001200001047983 */ /* 0x000f220000100c00 */
[----:B------:R-:W-:Y:S02]  /*3670*/  SHF.L.W.U32.HI R13, R31, 0x1e, R31 ;  /* 0x0000001e1f0d7819 */ /* 0x000fe40000010e1f */
[C---:B------:R-:W-:Y:S02]  /*3680*/  LEA.HI R33, R30.reuse, R33, R30, 0x5 ;  /* 0x000000211e217211 */ /* 0x040fe400078f281e */
        /* <DEDUP_REMOVED lines=16> */
[----:B------:R-:W-:-:S04]  /*3790*/  SHF.L.W.U32.HI R16, R31, 0x1e, R31 ;  /* 0x0000001e1f107819 */ /* 0x000fc80000010e1f */
[C---:B------:R-:W-:Y:S02]  /*37a0*/  LOP3.LUT R31, R33.reuse, R16, R30, 0x96, !PT ;  /* 0x00000010211f7212 */ /* 0x040fe400078e961e */
[----:B------:R-:W-:-:S03]  /*37b0*/  SHF.L.W.U32.HI R33, R33, 0x1e, R33 ;  /* 0x0000001e21217819 */ /* 0x000fc60000010e21 */
[----:B------:R-:W-:-:S05]  /*37c0*/  IMAD.IADD R24, R24, 0x1, R31 ;  /* 0x0000000118187824 */ /* 0x000fca00078e021f */
[----:B------:R-:W-:-:S04]  /*37d0*/  LEA.HI R31, R17, R24, R17, 0x5 ;  /* 0x00000018111f7211 */ /* 0x000fc800078f2811 */
[----:B------:R-:W-:Y:S02]  /*37e0*/  IADD3 R18, PT, PT, R31, -0x359d3e2a, R18 ;  /* 0xca62c1d61f127810 */ /* 0x000fe40007ffe012 */
[C---:B------:R-:W-:Y:S02]  /*37f0*/  LOP3.LUT R31, R17.reuse, R33, R16, 0x96, !PT ;  /* 0x00000021111f7212 */ /* 0x040fe400078e9610 */
[----:B------:R-:W-:-:S03]  /*3800*/  SHF.L.W.U32.HI R17, R17, 0x1e, R17 ;  /* 0x0000001e11117819 */ /* 0x000fc60000010e11 */
[----:B------:R-:W-:-:S05]  /*3810*/  IMAD.IADD R31, R30, 0x1, R31 ;  /* 0x000000011e1f7824 */ /* 0x000fca00078e021f */
[----:B------:R-:W-:-:S04]  /*3820*/  LEA.HI R24, R18, R31, R18, 0x5 ;  /* 0x0000001f12187211 */ /* 0x000fc800078f2812 */
[----:B------:R-:W-:Y:S02]  /*3830*/  IADD3 R24, PT, PT, R24, -0x359d3e2a, R19 ;  /* 0xca62c1d618187810 */ /* 0x000fe40007ffe013 */
[C---:B------:R-:W-:Y:S02]  /*3840*/  LOP3.LUT R19, R18.reuse, R17, R33, 0x96, !PT ;  /* 0x0000001112137212 */ /* 0x040fe400078e9621 */
[----:B------:R-:W-:-:S03]  /*3850*/  SHF.L.W.U32.HI R18, R18, 0x1e, R18 ;  /* 0x0000001e12127819 */ /* 0x000fc60000010e12 */
[----:B------:R-:W-:Y:S01]  /*3860*/  IMAD.IADD R19, R16, 0x1, R19 ;  /* 0x0000000110137824 */ /* 0x000fe200078e0213 */
[----:B------:R-:W-:-:S04]  /*3870*/  LOP3.LUT R16, R24, R18, R17, 0x96, !PT ;  /* 0x0000001218107212 */ /* 0x000fc800078e9611 */
[----:B------:R-:W-:Y:S01]  /*3880*/  LEA.HI R19, R24, R19, R24, 0x5 ;  /* 0x0000001318137211 */ /* 0x000fe200078f2818 */
[----:B------:R-:W-:-:S03]  /*3890*/  IMAD.IADD R33, R33, 0x1, R16 ;  /* 0x0000000121217824 */ /* 0x000fc600078e0210 */
[----:B---3--:R-:W-:Y:S02]  /*38a0*/  IADD3 R8, PT, PT, R19, -0x359d3e2a, R8 ;  /* 0xca62c1d613087810 */ /* 0x008fe40007ffe008 */
[----:B------:R-:W-:Y:S02]  /*38b0*/  SHF.L.W.U32.HI R19, R24, 0x1e, R24 ;  /* 0x0000001e18137819 */ /* 0x000fe40000010e18 */
[C---:B------:R-:W-:Y:S02]  /*38c0*/  LEA.HI R16, R8.reuse, R33, R8, 0x5 ;  /* 0x0000002108107211 */ /* 0x040fe400078f2808 */
[----:B------:R-:W-:Y:S02]  /*38d0*/  LOP3.LUT R24, R8, R19, R18, 0x96, !PT ;  /* 0x0000001308187212 */ /* 0x000fe400078e9612 */
[----:B------:R-:W-:Y:S02]  /*38e0*/  IADD3 R9, PT, PT, R16, -0x359d3e2a, R9 ;  /* 0xca62c1d610097810 */ /* 0x000fe40007ffe009 */
[----:B------:R-:W-:Y:S01]  /*38f0*/  SHF.L.W.U32.HI R8, R8, 0x1e, R8 ;  /* 0x0000001e08087819 */ /* 0x000fe20000010e08 */
[----:B------:R-:W-:-:S03]  /*3900*/  IMAD.IADD R24, R17, 0x1, R24 ;  /* 0x0000000111187824 */ /* 0x000fc600078e0218 */
[C---:B------:R-:W-:Y:S02]  /*3910*/  LOP3.LUT R31, R9.reuse, R8, R19, 0x96, !PT ;  /* 0x00000008091f7212 */ /* 0x040fe400078e9613 */
[C-C-:B------:R-:W-:Y:S02]  /*3920*/  LEA.HI R17, R9.reuse, R24, R9.reuse, 0x5 ;  /* 0x0000001809117211 */ /* 0x140fe400078f2809 */
[----:B------:R-:W-:Y:S01]  /*3930*/  SHF.L.W.U32.HI R9, R9, 0x1e, R9 ;  /* 0x0000001e09097819 */ /* 0x000fe20000010e09 */
[----:B------:R-:W-:Y:S01]  /*3940*/  IMAD.IADD R31, R18, 0x1, R31 ;  /* 0x00000001121f7824 */ /* 0x000fe200078e021f */
[----:B------:R-:W-:-:S04]  /*3950*/  IADD3 R10, PT, PT, R17, -0x359d3e2a, R10 ;  /* 0xca62c1d6110a7810 */ /* 0x000fc80007ffe00a */
        /* <DEDUP_REMOVED lines=9> */
[----:B----4-:R-:W-:-:S04]  /*39f0*/  IADD3 R4, PT, PT, R17, -0x359d3e2a, R4 ;  /* 0xca62c1d611047810 */ /* 0x010fc80007ffe004 */
        /* <DEDUP_REMOVED lines=19> */
[----:B-----5:R-:W-:-:S03]  /*3b30*/  IADD3 R9, PT, PT, R9, -0x359d3e2a, R12 ;  /* 0xca62c1d609097810 */ /* 0x020fc60007ffe00c */
[----:B------:R-:W-:Y:S01]  /*3b40*/  IMAD.IADD R17, R7, 0x1, R22 ;  /* 0x0000000107117824 */ /* 0x000fe200078e0216 */
[C---:B------:R-:W-:Y:S02]  /*3b50*/  LEA.HI R4, R9.reuse, R4, R9, 0x5 ;  /* 0x0000000409047211 */ /* 0x040fe400078f2809 */
[C---:B------:R-:W-:Y:S02]  /*3b60*/  LOP3.LUT R8, R9.reuse, R7, R6, 0x96, !PT ;  /* 0x0000000709087212 */ /* 0x040fe400078e9606 */
[----:B------:R-:W-:Y:S01]  /*3b70*/  IADD3 R13, PT, PT, R4, -0x359d3e2a, R13 ;  /* 0xca62c1d6040d7810 */ /* 0x000fe20007ffe00d */
[----:B------:R-:W-:Y:S01]  /*3b80*/  IMAD.MOV.U32 R4, RZ, RZ, RZ ;  /* 0x000000ffff047224 */ /* 0x000fe200078e00ff */
[----:B------:R-:W-:Y:S01]  /*3b90*/  SHF.L.W.U32.HI R16, R9, 0x1e, R9 ;  /* 0x0000001e09107819 */ /* 0x000fe20000010e09 */
[----:B------:R-:W-:Y:S01]  /*3ba0*/  IMAD.IADD R8, R5, 0x1, R8 ;  /* 0x0000000105087824 */ /* 0x000fe200078e0208 */
[C---:B------:R-:W-:Y:S02]  /*3bb0*/  LEA.HI R19, R13.reuse, R20, R13, 0x1e ;  /* 0x000000140d137211 */ /* 0x040fe400078ff00d */
[C---:B------:R-:W-:Y:S01]  /*3bc0*/  LOP3.LUT R9, R13.reuse, R16, R7, 0x96, !PT ;  /* 0x000000100d097212 */ /* 0x040fe200078e9607 */
[----:B------:R-:W-:Y:S01]  /*3bd0*/  IMAD.IADD R16, R16, 0x1, R21 ;  /* 0x0000000110107824 */ /* 0x000fe200078e0215 */
[----:B------:R-:W-:-:S03]  /*3be0*/  LEA.HI R5, R13, R8, R13, 0x5 ;  /* 0x000000080d057211 */ /* 0x000fc600078f280d */
[----:B------:R-:W-:Y:S01]  /*3bf0*/  IMAD.IADD R9, R6, 0x1, R9 ;  /* 0x0000000106097824 */ /* 0x000fe200078e0209 */
[----:B------:R-:W-:Y:S01]  /*3c00*/  IADD3 R14, PT, PT, R5, -0x359d3e2a, R14 ;  /* 0xca62c1d6050e7810 */ /* 0x000fe20007ffe00e */
[----:B------:R0:W-:Y:S03]  /*3c10*/  STL.64 [R1+0x1b0], R16 ;  /* 0x0001b01001007387 */ /* 0x0001e60000100a00 */
[C---:B------:R-:W-:Y:S01]  /*3c20*/  LEA.HI R9, R14.reuse, R9, R14, 0x5 ;  /* 0x000000090e097211 */ /* 0x040fe200078f280e */
[----:B------:R-:W-:-:S03]  /*3c30*/  IMAD.IADD R18, R14, 0x1, R3 ;  /* 0x000000010e127824 */ /* 0x000fc600078e0203 */
[----:B------:R-:W-:Y:S02]  /*3c40*/  IADD3 R9, PT, PT, R9, R2, R15 ;  /* 0x0000000209097210 */ /* 0x000fe40007ffe00f */
[----:B------:R0:W-:Y:S03]  /*3c50*/  STL.64 [R1+0x1a8], R18 ;  /* 0x0001a81201007387 */ /* 0x0001e60000100a00 */
[----:B------:R-:W-:-:S05]  /*3c60*/  VIADD R30, R9, 0xca62c1d6 ;  /* 0xca62c1d6091e7836 */ /* 0x000fca0000000000 */
[----:B------:R0:W-:Y:S02]  /*3c70*/  STL [R1+0x1a4], R30 ;  /* 0x0001a41e01007387 */ /* 0x0001e40000100800 */
.L_x_4:
[----:B------:R-:W-:Y:S05]  /*3c80*/  BSYNC.RECONVERGENT B1 ;  /* 0x0000000000017941 */ /* 0x000fea0003800200 */
.L_x_3:
[----:B------:R-:W-:Y:S01]  /*3c90*/  ISETP.GE.U32.AND P0, PT, R23, R28, PT ;  /* 0x0000001c1700720c */ /* 0x000fe20003f06070 */
[----:B------:R-:W-:-:S12]  /*3ca0*/  BSSY.RECONVERGENT B1, `(.L_x_12) ;  /* 0x000002c000017945 */ /* 0x000fd80003800200 */
[----:B------:R-:W-:Y:S05]  /*3cb0*/  @P0 BRA `(.L_x_13) ;  /* 0x0000000000a80947 */ /* 0x000fea0003800000 */
[--C-:B------:R-:W-:Y:S01]  /*3cc0*/  IMAD.IADD R2, R28, 0x1, -R23.reuse ;  /* 0x000000011c027824 */ /* 0x100fe200078e0a17 */
[----:B------:R-:W-:Y:S01]  /*3cd0*/  BSSY.RECONVERGENT B2, `(.L_x_14) ;  /* 0x0000017000027945 */ /* 0x000fe20003800200 */
[----:B------:R-:W-:-:S03]  /*3ce0*/  IMAD.MOV.U32 R3, RZ, RZ, R23 ;  /* 0x000000ffff037224 */ /* 0x000fc600078e0017 */
[----:B------:R-:W-:Y:S01]  /*3cf0*/  LOP3.LUT P0, R6, R2, 0x3, RZ, 0xc0, !PT ;  /* 0x0000000302067812 */ /* 0x000fe2000780c0ff */
[----:B------:R-:W-:-:S12]  /*3d00*/  IMAD.MOV.U32 R2, RZ, RZ, R4 ;  /* 0x000000ffff027224 */ /* 0x000fd800078e0004 */
[----:B------:R-:W-:Y:S05]  /*3d10*/  @!P0 BRA `(.L_x_15) ;  /* 0x0000000000488947 */ /* 0x000fea0003800000 */
[----:B------:R-:W-:-:S05]  /*3d20*/  IMAD.IADD R7, R23, 0x1, R0 ;  /* 0x0000000117077824 */ /* 0x000fca00078e0200 */
[----:B------:R-:W2:Y:S01]  /*3d30*/  LDL.U8 R5, [R7] ;  /* 0x0000000007057983 */ /* 0x000ea20000100000 */
[----:B------:R-:W-:Y:S01]  /*3d40*/  IMAD.IADD R8, R1, 0x1, R4 ;  /* 0x0000000101087824 */ /* 0x000fe200078e0204 */
[----:B------:R-:W-:Y:S01]  /*3d50*/  ISETP.NE.AND P0, PT, R6, 0x1, PT ;  /* 0x000000010600780c */ /* 0x000fe20003f05270 */
[----:B------:R-:W-:Y:S02]  /*3d60*/  VIADD R3, R23, 0x1 ;  /* 0x0000000117037836 */ /* 0x000fe40000000000 */
[----:B------:R-:W-:Y:S01]  /*3d70*/  VIADD R2, R4, 0x1 ;  /* 0x0000000104027836 */ /* 0x000fe20000000000 */
[----:B--2---:R1:W-:Y:S09]  /*3d80*/  STL.U8 [R8+0x1c0], R5 ;  /* 0x0001c00508007387 */ /* 0x0043f20000100000 */
[----:B------:R-:W-:Y:S05]  /*3d90*/  @!P0 BRA `(.L_x_15) ;  /* 0x0000000000288947 */ /* 0x000fea0003800000 */
[----:B-1----:R-:W2:Y:S01]  /*3da0*/  LDL.U8 R5, [R7+0x1] ;  /* 0x0000010007057983 */ /* 0x002ea20000100000 */
[----:B------:R-:W-:Y:S01]  /*3db0*/  ISETP.NE.AND P0, PT, R6, 0x2, PT ;  /* 0x000000020600780c */ /* 0x000fe20003f05270 */
[----:B------:R-:W-:Y:S02]  /*3dc0*/  VIADD R3, R23, 0x2 ;  /* 0x0000000217037836 */ /* 0x000fe40000000000 */
[----:B------:R-:W-:Y:S01]  /*3dd0*/  VIADD R2, R4, 0x2 ;  /* 0x0000000204027836 */ /* 0x000fe20000000000 */
[----:B--2---:R2:W-:Y:S09]  /*3de0*/  STL.U8 [R8+0x1c1], R5 ;  /* 0x0001c10508007387 */ /* 0x0045f20000100000 */
[----:B------:R-:W-:Y:S05]  /*3df0*/  @!P0 BRA `(.L_x_15) ;  /* 0x0000000000108947 */ /* 0x000fea0003800000 */
[----:B--2---:R-:W2:Y:S01]  /*3e00*/  LDL.U8 R5, [R7+0x2] ;  /* 0x0000020007057983 */ /* 0x004ea20000100000 */
[----:B------:R-:W-:Y:S02]  /*3e10*/  VIADD R2, R4, 0x3 ;  /* 0x0000000304027836 */ /* 0x000fe40000000000 */
[----:B------:R-:W-:Y:S01]  /*3e20*/  VIADD R3, R23, 0x3 ;  /* 0x0000000317037836 */ /* 0x000fe20000000000 */
[----:B--2---:R3:W-:Y:S06]  /*3e30*/  STL.U8 [R8+0x1c2], R5 ;  /* 0x0001c20508007387 */ /* 0x0047ec0000100000 */
.L_x_15:
[----:B------:R-:W-:Y:S05]  /*3e40*/  BSYNC.RECONVERGENT B2 ;  /* 0x0000000000027941 */ /* 0x000fea0003800200 */
.L_x_14:
[----:B------:R-:W-:-:S05]  /*3e50*/  IMAD.IADD R4, R23, 0x1, -R28 ;  /* 0x0000000117047824 */ /* 0x000fca00078e0a1c */
[----:B------:R-:W-:-:S13]  /*3e60*/  ISETP.GT.U32.AND P0, PT, R4, -0x4, PT ;  /* 0xfffffffc0400780c */ /* 0x000fda0003f04070 */
[----:B------:R-:W-:Y:S05]  /*3e70*/  @P0 BRA `(.L_x_13) ;  /* 0x0000000000380947 */ /* 0x000fea0003800000 */
.L_x_16:
[----:B------:R-:W-:-:S05]  /*3e80*/  IMAD.IADD R9, R3, 0x1, R0 ;  /* 0x0000000103097824 */ /* 0x000fca00078e0200 */
[----:B----4-:R-:W4:Y:S01]  /*3e90*/  LDL.U8 R4, [R9] ;  /* 0x0000000009047983 */ /* 0x010f220000100000 */
[----:B-123--:R-:W-:-:S05]  /*3ea0*/  IMAD.IADD R8, R1, 0x1, R2 ;  /* 0x0000000101087824 */ /* 0x00efca00078e0202 */
[----:B----4-:R4:W-:Y:S04]  /*3eb0*/  STL.U8 [R8+0x1c0], R4 ;  /* 0x0001c00408007387 */ /* 0x0109e80000100000 */
[----:B------:R-:W2:Y:S04]  /*3ec0*/  LDL.U8 R5, [R9+0x1] ;  /* 0x0000010009057983 */ /* 0x000ea80000100000 */
[----:B--2---:R4:W-:Y:S04]  /*3ed0*/  STL.U8 [R8+0x1c1], R5 ;  /* 0x0001c10508007387 */ /* 0x0049e80000100000 */
[----:B------:R-:W2:Y:S04]  /*3ee0*/  LDL.U8 R6, [R9+0x2] ;  /* 0x0000020009067983 */ /* 0x000ea80000100000 */
[----:B--2---:R4:W-:Y:S04]  /*3ef0*/  STL.U8 [R8+0x1c2], R6 ;  /* 0x0001c20608007387 */ /* 0x0049e80000100000 */
[----:B------:R-:W2:Y:S01]  /*3f00*/  LDL.U8 R7, [R9+0x3] ;  /* 0x0000030009077983 */ /* 0x000ea20000100000 */
[----:B------:R-:W-:-:S02]  /*3f10*/  VIADD R3, R3, 0x4 ;  /* 0x0000000403037836 */ /* 0x000fc40000000000 */
[----:B------:R-:W-:-:S03]  /*3f20*/  VIADD R2, R2, 0x4 ;  /* 0x0000000402027836 */ /* 0x000fc60000000000 */
[----:B------:R-:W-:Y:S01]  /*3f30*/  ISETP.NE.AND P0, PT, R3, R28, PT ;  /* 0x0000001c0300720c */ /* 0x000fe20003f05270 */
[----:B--2---:R4:W-:-:S12]  /*3f40*/  STL.U8 [R8+0x1c3], R7 ;  /* 0x0001c30708007387 */ /* 0x0049d80000100000 */
[----:B------:R-:W-:Y:S05]  /*3f50*/  @P0 BRA `(.L_x_16) ;  /* 0xfffffffc00c80947 */ /* 0x000fea000383ffff */
.L_x_13:
[----:B------:R-:W-:Y:S05]  /*3f60*/  BSYNC.RECONVERGENT B1 ;  /* 0x0000000000017941 */ /* 0x000fea0003800200 */
.L_x_12:
[--C-:B----4-:R-:W-:Y:S01]  /*3f70*/  SHF.R.U32.HI R6, RZ, 0x18, R32.reuse ;  /* 0x00000018ff067819 */ /* 0x110fe20000011620 */
[----:B------:R-:W-:Y:S01]  /*3f80*/  IMAD.MOV.U32 R7, RZ, RZ, 0x80 ;  /* 0x00000080ff077424 */ /* 0x000fe200078e00ff */
[--C-:B------:R-:W-:Y:S01]  /*3f90*/  SHF.R.U32.HI R3, RZ, 0x10, R32.reuse ;  /* 0x00000010ff037819 */ /* 0x100fe20000011620 */
[----:B------:R-:W-:Y:S01]  /*3fa0*/  IMAD.MOV.U32 R33, RZ, RZ, 0x78 ;  /* 0x00000078ff217424 */ /* 0x000fe200078e00ff */
[----:B------:R-:W-:Y:S01]  /*3fb0*/  SHF.R.U32.HI R34, RZ, 0x3, R32 ;  /* 0x00000003ff227819 */ /* 0x000fe20000011620 */
[----:B------:R-:W-:Y:S01]  /*3fc0*/  BSSY.RECONVERGENT B1, `(.L_x_17) ;  /* 0x000004f000017945 */ /* 0x000fe20003800200 */
[--C-:B-123--:R-:W-:Y:S02]  /*3fd0*/  SHF.R.U32.HI R5, RZ, 0x18, R29.reuse ;  /* 0x00000018ff057819 */ /* 0x10efe4000001161d */
[----:B------:R-:W-:Y:S02]  /*3fe0*/  SHF.R.U32.HI R2, RZ, 0x10, R29 ;  /* 0x00000010ff027819 */ /* 0x000fe4000001161d */
[----:B------:R-:W-:-:S02]  /*3ff0*/  PRMT R6, R6, 0x3340, R3 ;  /* 0x0000334006067816 */ /* 0x000fc40000000003 */
[----:B------:R-:W-:Y:S02]  /*4000*/  SHF.R.U32.HI R3, RZ, 0x8, R32 ;  /* 0x00000008ff037819 */ /* 0x000fe40000011620 */
[--C-:B------:R-:W-:Y:S02]  /*4010*/  SHF.R.U32.HI R4, RZ, 0x8, R29.reuse ;  /* 0x00000008ff047819 */ /* 0x100fe4000001161d */
[----:B------:R-:W-:Y:S02]  /*4020*/  LOP3.LUT R34, R34, 0x3f, RZ, 0xc0, !PT ;  /* 0x0000003f22227812 */ /* 0x000fe400078ec0ff */
[----:B------:R-:W-:Y:S02]  /*4030*/  PRMT R5, R5, 0x3340, R2 ;  /* 0x0000334005057816 */ /* 0x000fe40000000002 */
[----:B------:R-:W-:Y:S02]  /*4040*/  PRMT R3, R3, 0x3340, R32 ;  /* 0x0000334003037816 */ /* 0x000fe40000000020 */
[----:B------:R-:W-:-:S02]  /*4050*/  PRMT R2, R4, 0x3340, R29 ;  /* 0x0000334004027816 */ /* 0x000fc4000000001d */
[----:B------:R-:W-:Y:S02]  /*4060*/  ISETP.GT.U32.AND P0, PT, R34, 0x37, PT ;  /* 0x000000372200780c */ /* 0x000fe40003f04070 */
[----:B------:R-:W-:Y:S02]  /*4070*/  PRMT R4, R7, 0x7610, R4 ;  /* 0x0000761007047816 */ /* 0x000fe40000000004 */
[----:B------:R-:W-:Y:S02]  /*4080*/  PRMT R3, R6, 0x5410, R3 ;  /* 0x0000541006037816 */ /* 0x000fe40000000003 */
[----:B------:R-:W-:Y:S01]  /*4090*/  PRMT R2, R5, 0x5410, R2 ;  /* 0x0000541005027816 */ /* 0x000fe20000000002 */
[----:B------:R1:W-:Y:S01]  /*40a0*/  STL.U8 [R1+0x150], R4 ;  /* 0x0001500401007387 */ /* 0x0003e20000100000 */
[----:B------:R-:W-:Y:S02]  /*40b0*/  SEL R33, R33, 0x38, P0 ;  /* 0x0000003821217807 */ /* 0x000fe40000000000 */
[----:B------:R-:W-:Y:S01]  /*40c0*/  PRMT R24, R32, 0x7632, R24 ;  /* 0x0000763220187816 */ /* 0x000fe20000000018 */
[----:B------:R1:W-:Y:S02]  /*40d0*/  STL.64 [R1+0x140], R2 ;  /* 0x0001400201007387 */ /* 0x0003e40000100a00 */
[----:B------:R-:W-:-:S05]  /*40e0*/  IMAD.IADD R31, R33, 0x1, -R34 ;  /* 0x00000001211f7824 */ /* 0x000fca00078e0a22 */
[----:B------:R-:W-:-:S13]  /*40f0*/  ISETP.GE.U32.AND P0, PT, R31, 0x2, PT ;  /* 0x000000021f00780c */ /* 0x000fda0003f06070 */
[----:B-1----:R-:W-:Y:S05]  /*4100*/  @!P0 BRA `(.L_x_18) ;  /* 0x0000000000e88947 */ /* 0x002fea0003800000 */
[----:B------:R-:W-:Y:S01]  /*4110*/  LOP3.LUT R2, RZ, R34, RZ, 0x33, !PT ;  /* 0x00000022ff027212 */ /* 0x000fe200078e33ff */
[----:B------:R-:W-:Y:S04]  /*4120*/  BSSY.RECONVERGENT B2, `(.L_x_19) ;  /* 0x0000015000027945 */ /* 0x000fe80003800200 */
[----:B------:R-:W-:Y:S02]  /*4130*/  IMAD.IADD R3, R33, 0x1, R2 ;  /* 0x0000000121037824 */ /* 0x000fe400078e0202 */
[----:B------:R-:W-:-:S03]  /*4140*/  VIADD R2, R31, 0xfffffffe ;  /* 0xfffffffe1f027836 */ /* 0x000fc60000000000 */
[----:B------:R-:W-:Y:S02]  /*4150*/  LOP3.LUT R5, R3, 0xf, RZ, 0xc0, !PT ;  /* 0x0000000f03057812 */ /* 0x000fe400078ec0ff */
[----:B------:R-:W-:Y:S01]  /*4160*/  ISETP.GE.U32.AND P0, PT, R2, 0xf, PT ;  /* 0x0000000f0200780c */ /* 0x000fe20003f06070 */
[----:B------:R-:W-:Y:S01]  /*4170*/  IMAD.MOV.U32 R2, RZ, RZ, 0x1 ;  /* 0x00000001ff027424 */ /* 0x000fe200078e00ff */
[----:B------:R-:W-:-:S11]  /*4180*/  ISETP.NE.AND P2, PT, R5, RZ, PT ;  /* 0x000000ff0500720c */ /* 0x000fd60003f45270 */
[----:B------:R-:W-:Y:S05]  /*4190*/  @!P0 BRA `(.L_x_20) ;  /* 0x0000000000348947 */ /* 0x000fea0003800000 */
[----:B------:R-:W-:Y:S01]  /*41a0*/  LOP3.LUT R6, R3, 0xfffffff0, RZ, 0xc0, !PT ;  /* 0xfffffff003067812 */ /* 0x000fe200078ec0ff */
[----:B------:R-:W-:Y:S02]  /*41b0*/  IMAD.MOV.U32 R3, RZ, RZ, RZ ;  /* 0x000000ffff037224 */ /* 0x000fe400078e00ff */
[----:B------:R-:W-:-:S07]  /*41c0*/  IMAD.MOV.U32 R2, RZ, RZ, 0x1 ;  /* 0x00000001ff027424 */ /* 0x000fce00078e00ff */
.L_x_21:
[----:B-1----:R-:W-:Y:S02]  /*41d0*/  IMAD.IADD R4, R1, 0x1, R2 ;  /* 0x0000000101047824 */ /* 0x002fe400078e0202 */
[----:B------:R-:W-:Y:S02]  /*41e0*/  VIADD R3, R3, 0x10 ;  /* 0x0000001003037836 */ /* 0x000fe40000000000 */
[----:B------:R-:W-:Y:S01]  /*41f0*/  VIADD R2, R2, 0x10 ;  /* 0x0000001002027836 */ /* 0x000fe20000000000 */
[----:B------:R1:W-:Y:S02]  /*4200*/  STL.U8 [R4+0x150], RZ ;  /* 0x000150ff04007387 */ /* 0x0003e40000100000 */
[----:B------:R-:W-:Y:S02]  /*4210*/  ISETP.NE.AND P0, PT, R3, R6, PT ;  /* 0x000000060300720c */ /* 0x000fe40003f05270 */
[----:B------:R1:W-:Y:S04]  /*4220*/  STL.U16 [R4+0x151], RZ ;  /* 0x000151ff04007387 */ /* 0x0003e80000100400 */
[----:B------:R1:W-:Y:S04]  /*4230*/  STL [R4+0x153], RZ ;  /* 0x000153ff04007387 */ /* 0x0003e80000100800 */
[----:B------:R1:W-:Y:S04]  /*4240*/  STL.64 [R4+0x157], RZ ;  /* 0x000157ff04007387 */ /* 0x0003e80000100a00 */
[----:B------:R1:W-:Y:S01]  /*4250*/  STL.U8 [R4+0x15f], RZ ;  /* 0x00015fff04007387 */ /* 0x0003e20000100000 */
[----:B------:R-:W-:Y:S05]  /*4260*/  @P0 BRA `(.L_x_21) ;  /* 0xfffffffc00d80947 */ /* 0x000fea000383ffff */
.L_x_20:
[----:B------:R-:W-:Y:S05]  /*4270*/  BSYNC.RECONVERGENT B2 ;  /* 0x0000000000027941 */ /* 0x000fea0003800200 */
.L_x_19:
[----:B------:R-:W-:Y:S05]  /*4280*/  @!P2 BRA `(.L_x_18) ;  /* 0x000000000088a947 */ /* 0x000fea0003800000 */
[----:B------:R-:W-:Y:S01]  /*4290*/  ISETP.GE.U32.AND P0, PT, R5, 0x8, PT ;  /* 0x000000080500780c */ /* 0x000fe20003f06070 */
[----:B------:R-:W-:Y:S01]  /*42a0*/  BSSY.RECONVERGENT B2, `(.L_x_22) ;  /* 0x000000e000027945 */ /* 0x000fe20003800200 */
[----:B-1----:R-:W-:-:S04]  /*42b0*/  LOP3.LUT R4, R34, 0x7, RZ, 0xc, !PT ;  /* 0x0000000722047812 */ /* 0x002fc800078e0cff */
[----:B------:R-:W-:-:S07]  /*42c0*/  ISETP.NE.AND P2, PT, R4, RZ, PT ;  /* 0x000000ff0400720c */ /* 0x000fce0003f45270 */
[----:B------:R-:W-:Y:S06]  /*42d0*/  @!P0 BRA `(.L_x_23) ;  /* 0x0000000000288947 */ /* 0x000fec0003800000 */
[----:B------:R-:W-:Y:S02]  /*42e0*/  IMAD.IADD R3, R1, 0x1, R2 ;  /* 0x0000000101037824 */ /* 0x000fe400078e0202 */
[----:B------:R-:W-:-:S03]  /*42f0*/  VIADD R2, R2, 0x8 ;  /* 0x0000000802027836 */ /* 0x000fc60000000000 */
[----:B------:R1:W-:Y:S04]  /*4300*/  STL.U8 [R3+0x150], RZ ;  /* 0x000150ff03007387 */ /* 0x0003e80000100000 */
[----:B------:R1:W-:Y:S04]  /*4310*/  STL.U8 [R3+0x151], RZ ;  /* 0x000151ff03007387 */ /* 0x0003e80000100000 */
[----:B------:R1:W-:Y:S04]  /*4320*/  STL.U8 [R3+0x152], RZ ;  /* 0x000152ff03007387 */ /* 0x0003e80000100000 */
[----:B------:R1:W-:Y:S04]  /*4330*/  STL.U8 [R3+0x153], RZ ;  /* 0x000153ff03007387 */ /* 0x0003e80000100000 */
[----:B------:R1:W-:Y:S04]  /*4340*/  STL.U8 [R3+0x154], RZ ;  /* 0x000154ff03007387 */ /* 0x0003e80000100000 */
[----:B------:R1:W-:Y:S04]  /*4350*/  STL.U8 [R3+0x155], RZ ;  /* 0x000155ff03007387 */ /* 0x0003e80000100000 */
[----:B------:R1:W-:Y:S04]  /*4360*/  STL.U8 [R3+0x156], RZ ;  /* 0x000156ff03007387 */ /* 0x0003e80000100000 */
[----:B------:R1:W-:Y:S02]  /*4370*/  STL.U8 [R3+0x157], RZ ;  /* 0x000157ff03007387 */ /* 0x0003e40000100000 */
.L_x_23:
[----:B------:R-:W-:Y:S05]  /*4380*/  BSYNC.RECONVERGENT B2 ;  /* 0x0000000000027941 */ /* 0x000fea0003800200 */
.L_x_22:
[----:B------:R-:W-:Y:S05]  /*4390*/  @!P2 BRA `(.L_x_18) ;  /* 0x000000000044a947 */ /* 0x000fea0003800000 */
[----:B------:R-:W-:Y:S02]  /*43a0*/  ISETP.GE.U32.AND P0, PT, R4, 0x4, PT ;  /* 0x000000040400780c */ /* 0x000fe40003f06070 */
[----:B-1----:R-:W-:-:S04]  /*43b0*/  LOP3.LUT R3, R34, 0x3, RZ, 0xc, !PT ;  /* 0x0000000322037812 */ /* 0x002fc800078e0cff */
[----:B------:R-:W-:-:S07]  /*43c0*/  ISETP.NE.AND P2, PT, R3, RZ, PT ;  /* 0x000000ff0300720c */ /* 0x000fce0003f45270 */
[----:B------:R-:W-:Y:S02]  /*43d0*/  @P0 IMAD.IADD R4, R1, 0x1, R2 ;  /* 0x0000000101040824 */ /* 0x000fe400078e0202 */
[----:B------:R-:W-:-:S03]  /*43e0*/  @P0 VIADD R2, R2, 0x4 ;  /* 0x0000000402020836 */ /* 0x000fc60000000000 */
[----:B------:R2:W-:Y:S04]  /*43f0*/  @P0 STL.U8 [R4+0x150], RZ ;  /* 0x000150ff04000387 */ /* 0x0005e80000100000 */
[----:B------:R2:W-:Y:S04]  /*4400*/  @P0 STL.U8 [R4+0x151], RZ ;  /* 0x000151ff04000387 */ /* 0x0005e80000100000 */
[----:B------:R2:W-:Y:S04]  /*4410*/  @P0 STL.U8 [R4+0x152], RZ ;  /* 0x000152ff04000387 */ /* 0x0005e80000100000 */
[----:B------:R2:W-:Y:S01]  /*4420*/  @P0 STL.U8 [R4+0x153], RZ ;  /* 0x000153ff04000387 */ /* 0x0005e20000100000 */
[----:B------:R-:W-:Y:S05]  /*4430*/  @!P2 BRA `(.L_x_18) ;  /* 0x00000000001ca947 */ /* 0x000fea0003800000 */
[----:B------:R-:W-:Y:S01]  /*4440*/  IMAD.IADD R2, R1, 0x1, R2 ;  /* 0x0000000101027824 */ /* 0x000fe200078e0202 */
[----:B------:R-:W-:-:S04]  /*4450*/  ISETP.NE.AND P0, PT, R3, 0x1, PT ;  /* 0x000000010300780c */ /* 0x000fc80003f05270 */
[----:B------:R3:W-:Y:S09]  /*4460*/  STL.U8 [R2+0x150], RZ ;  /* 0x000150ff02007387 */ /* 0x0007f20000100000 */
[----:B---3--:R-:W-:Y:S05]  /*4470*/  @!P0 BRA `(.L_x_18) ;  /* 0x00000000000c8947 */ /* 0x008fea0003800000 */
[----:B------:R-:W-:Y:S01]  /*4480*/  ISETP.NE.AND P0, PT, R3, 0x2, PT ;  /* 0x000000020300780c */ /* 0x000fe20003f05270 */
[----:B------:R3:W-:-:S12]  /*4490*/  STL.U8 [R2+0x151], RZ ;  /* 0x000151ff02007387 */ /* 0x0007d80000100000 */
[----:B------:R3:W-:Y:S02]  /*44a0*/  @P0 STL.U8 [R2+0x152], RZ ;  /* 0x000152ff02000387 */ /* 0x0007e40000100000 */
.L_x_18:
[----:B------:R-:W-:Y:S05]  /*44b0*/  BSYNC.RECONVERGENT B1 ;  /* 0x0000000000017941 */ /* 0x000fea0003800200 */
.L_x_17:
[----:B---3--:R-:W-:Y:S01]  /*44c0*/  IMAD R2, R31, 0x8, R32 ;  /* 0x000000081f027824 */ /* 0x008fe200078e0220 */
[----:B------:R-:W-:Y:S01]  /*44d0*/  BSSY.RECONVERGENT B1, `(.L_x_24) ;  /* 0x00005e2000017945 */ /* 0x000fe20003800200 */
[----:B-12---:R-:W-:Y:S02]  /*44e0*/  VIADD R4, R29, 0x1 ;  /* 0x000000011d047836 */ /* 0x006fe40000000000 */
[----:B------:R-:W-:Y:S01]  /*44f0*/  IMAD.MOV.U32 R35, RZ, RZ, RZ ;  /* 0x000000ffff237224 */ /* 0x000fe200078e00ff */
[----:B------:R-:W-:Y:S01]  /*4500*/  ISETP.GE.U32.AND P0, PT, R2, R32, PT ;  /* 0x000000200200720c */ /* 0x000fe20003f06070 */
[----:B------:R-:W-:-:S12]  /*4510*/  IMAD.MOV.U32 R20, RZ, RZ, R34 ;  /* 0x000000ffff147224 */ /* 0x000fd800078e0022 */
[----:B------:R-:W-:Y:S01]  /*4520*/  @P0 IMAD.MOV R4, RZ, RZ, R29 ;  /* 0x000000ffff040224 */ /* 0x000fe200078e021d */
[----:B------:R-:W-:-:S04]  /*4530*/  ISETP.GE.U32.AND P0, PT, R34, 0x38, PT ;  /* 0x000000382200780c */ /* 0x000fc80003f06070 */
[----:B------:R-:W-:-:S05]  /*4540*/  LEA.HI R3, R31, R4, RZ, 0x3 ;  /* 0x000000041f037211 */ /* 0x000fca00078f18ff */
[----:B------:R1:W-:Y:S04]  /*4550*/  STL.64 [R1+0x1b8], R2 ;  /* 0x0001b80201007387 */ /* 0x0003e80000100a00 */
[----:B------:R-:W-:Y:S05]  /*4560*/  @!P0 BRA `(.L_x_25) ;  /* 0x0000005c00608947 */ /* 0x000fea0003800000 */
[C---:B------:R-:W-:Y:S01]  /*4570*/  LOP3.LUT R4, R34.reuse, 0x3f, RZ, 0x3c, !PT ;  /* 0x0000003f22047812 */ /* 0x040fe200078e3cff */
[----:B------:R-:W-:Y:S01]  /*4580*/  BSSY.RECONVERGENT B2, `(.L_x_26) ;  /* 0x000001f000027945 */ /* 0x000fe20003800200 */
[----:B------:R-:W-:Y:S01]  /*4590*/  IADD3 R35, PT, PT, -R34, 0x40, RZ ;  /* 0x0000004022237810 */ /* 0x000fe20007ffe1ff */
[----:B------:R-:W-:Y:S01]  /*45a0*/  IMAD.MOV.U32 R5, RZ, RZ, RZ ;  /* 0x000000ffff057224 */ /* 0x000fe200078e00ff */
[----:B------:R-:W-:Y:S02]  /*45b0*/  ISETP.GE.U32.AND P0, PT, R4, 0x3, PT ;  /* 0x000000030400780c */ /* 0x000fe40003f06070 */
[----:B------:R-:W-:-:S04]  /*45c0*/  LOP3.LUT R11, R35, 0x3, RZ, 0xc0, !PT ;  /* 0x00000003230b7812 */ /* 0x000fc800078ec0ff */
[----:B------:R-:W-:-:S07]  /*45d0*/  ISETP.NE.AND P2, PT, R11, RZ, PT ;  /* 0x000000ff0b00720c */ /* 0x000fce0003f45270 */
[----:B------:R-:W-:Y:S06]  /*45e0*/  @!P0 BRA `(.L_x_27) ;  /* 0x0000000000608947 */ /* 0x000fec0003800000 */
[----:B------:R-:W-:Y:S02]  /*45f0*/  IMAD.MOV.U32 R5, RZ, RZ, RZ ;  /* 0x000000ffff057224 */ /* 0x000fe400078e00ff */
[----:B------:R-:W-:-:S07]  /*4600*/  IMAD.MOV.U32 R7, RZ, RZ, RZ ;  /* 0x000000ffff077224 */ /* 0x000fce00078e00ff */
.L_x_28:
[----:B--2---:R-:W-:-:S06]  /*4610*/  IMAD.IADD R9, R1, 0x1, R5 ;  /* 0x0000000101097824 */ /* 0x004fcc00078e0205 */
[----:B------:R-:W2:Y:S01]  /*4620*/  LDL R9, [R9+0x150] ;  /* 0x0001500009097983 */ /* 0x000ea20000100800 */
[C-C-:B------:R-:W-:Y:S01]  /*4630*/  IADD3 R4, PT, PT, R34.reuse, 0x3, R5.reuse ;  /* 0x0000000322047810 */ /* 0x140fe20007ffe005 */
[----:B------:R-:W-:Y:S01]  /*4640*/  VIADD R7, R7, 0x4 ;  /* 0x0000000407077836 */ /* 0x000fe20000000000 */
[C-C-:B------:R-:W-:Y:S02]  /*4650*/  IADD3 R6, PT, PT, R34.reuse, 0x2, R5.reuse ;  /* 0x0000000222067810 */ /* 0x140fe40007ffe005 */
[--C-:B------:R-:W-:Y:S01]  /*4660*/  IADD3 R8, PT, PT, R34, 0x1, R5.reuse ;  /* 0x0000000122087810 */ /* 0x100fe20007ffe005 */
[C---:B------:R-:W-:Y:S01]  /*4670*/  IMAD.IADD R12, R1.reuse, 0x1, R4 ;  /* 0x00000001010c7824 */ /* 0x040fe200078e0204 */
[C---:B------:R-:W-:Y:S01]  /*4680*/  IADD3 R21, PT, PT, R1.reuse, R34, R5 ;  /* 0x0000002201157210 */ /* 0x040fe20007ffe005 */
[----:B------:R-:W-:Y:S01]  /*4690*/  IMAD.IADD R13, R1, 0x1, R6 ;  /* 0x00000001010d7824 */ /* 0x000fe200078e0206 */
[----:B------:R-:W-:Y:S01]  /*46a0*/  LOP3.LUT R10, R35, 0x7c, RZ, 0xc0, !PT ;  /* 0x0000007c230a7812 */ /* 0x000fe200078ec0ff */
[----:B------:R-:W-:-:S02]  /*46b0*/  IMAD.IADD R15, R1, 0x1, R8 ;  /* 0x00000001010f7824 */ /* 0x000fc400078e0208 */
[----:B------:R-:W-:Y:S01]  /*46c0*/  VIADD R5, R5, 0x4 ;  /* 0x0000000405057836 */ /* 0x000fe20000000000 */
[----:B------:R-:W-:Y:S02]  /*46d0*/  ISETP.NE.AND P0, PT, R7, R10, PT ;  /* 0x0000000a0700720c */ /* 0x000fe40003f05270 */
[C---:B--2---:R-:W-:Y:S02]  /*46e0*/  PRMT R4, R9.reuse, 0x7770, RZ ;  /* 0x0000777009047816 */ /* 0x044fe400000000ff */
[C---:B------:R-:W-:Y:S02]  /*46f0*/  PRMT R6, R9.reuse, 0x7771, RZ ;  /* 0x0000777109067816 */ /* 0x040fe400000000ff */
[C---:B------:R-:W-:Y:S01]  /*4700*/  PRMT R8, R9.reuse, 0x7772, RZ ;  /* 0x0000777209087816 */ /* 0x040fe200000000ff */
[----:B------:R2:W-:Y:S01]  /*4710*/  STL.U8 [R21+0x1c0], R4 ;  /* 0x0001c00415007387 */ /* 0x0005e20000100000 */
[----:B------:R-:W-:-:S03]  /*4720*/  PRMT R9, R9, 0x7773, RZ ;  /* 0x0000777309097816 */ /* 0x000fc600000000ff */
[----:B------:R2:W-:Y:S04]  /*4730*/  STL.U8 [R15+0x1c0], R6 ;  /* 0x0001c0060f007387 */ /* 0x0005e80000100000 */
[----:B------:R2:W-:Y:S04]  /*4740*/  STL.U8 [R13+0x1c0], R8 ;  /* 0x0001c0080d007387 */ /* 0x0005e80000100000 */
[----:B------:R2:W-:Y:S01]  /*4750*/  STL.U8 [R12+0x1c0], R9 ;  /* 0x0001c0090c007387 */ /* 0x0005e20000100000 */
[----:B------:R-:W-:Y:S05]  /*4760*/  @P0 BRA `(.L_x_28) ;  /* 0xfffffffc00a80947 */ /* 0x000fea000383ffff */
.L_x_27:
[----:B------:R-:W-:Y:S05]  /*4770*/  BSYNC.RECONVERGENT B2 ;  /* 0x0000000000027941 */ /* 0x000fea0003800200 */
.L_x_26:
[----:B------:R-:W-:Y:S04]  /*4780*/  BSSY.RECONVERGENT B2, `(.L_x_29) ;  /* 0x0000011000027945 */ /* 0x000fe80003800200 */
[----:B------:R-:W-:Y:S05]  /*4790*/  @!P2 BRA `(.L_x_30) ;  /* 0x00000000003ca947 */ /* 0x000fea0003800000 */
[----:B--2---:R-:W-:-:S05]  /*47a0*/  IMAD.IADD R8, R1, 0x1, R5 ;  /* 0x0000000101087824 */ /* 0x004fca00078e0205 */
[----:B------:R-:W2:Y:S01]  /*47b0*/  LDL.U8 R4, [R8+0x150] ;  /* 0x0001500008047983 */ /* 0x000ea20000100000 */
[----:B------:R-:W-:Y:S02]  /*47c0*/  IADD3 R7, PT, PT, R1, R34, R5 ;  /* 0x0000002201077210 */ /* 0x000fe40007ffe005 */
[----:B------:R-:W-:-:S03]  /*47d0*/  ISETP.NE.AND P0, PT, R11, 0x1, PT ;  /* 0x000000010b00780c */ /* 0x000fc60003f05270 */
[----:B--2---:R3:W-:Y:S10]  /*47e0*/  STL.U8 [R7+0x1c0], R4 ;  /* 0x0001c00407007387 */ /* 0x0047f40000100000 */
[----:B------:R-:W-:Y:S05]  /*47f0*/  @!P0 BRA `(.L_x_30) ;  /* 0x0000000000248947 */ /* 0x000fea0003800000 */
[----:B------:R-:W2:Y:S01]  /*4800*/  LDL.U8 R6, [R8+0x151] ;  /* 0x0001510008067983 */ /* 0x000ea20000100000 */
[----:B------:R-:W-:Y:S02]  /*4810*/  ISETP.NE.AND P0, PT, R11, 0x2, PT ;  /* 0x000000020b00780c */ /* 0x000fe40003f05270 */
[----:B---3--:R-:W-:-:S05]  /*4820*/  IADD3 R4, PT, PT, R34, 0x1, R5 ;  /* 0x0000000122047810 */ /* 0x008fca0007ffe005 */
[----:B------:R-:W-:-:S05]  /*4830*/  IMAD.IADD R9, R1, 0x1, R4 ;  /* 0x0000000101097824 */ /* 0x000fca00078e0204 */
[----:B--2---:R4:W-:Y:S04]  /*4840*/  STL.U8 [R9+0x1c0], R6 ;  /* 0x0001c00609007387 */ /* 0x0049e80000100000 */
[----:B------:R-:W2:Y:S01]  /*4850*/  @P0 LDL.U8 R7, [R8+0x152] ;  /* 0x0001520008070983 */ /* 0x000ea20000100000 */
[----:B------:R-:W-:-:S05]  /*4860*/  @P0 IADD3 R4, PT, PT, R34, 0x2, R5 ;  /* 0x0000000222040810 */ /* 0x000fca0007ffe005 */
[----:B------:R-:W-:-:S05]  /*4870*/  @P0 IMAD.IADD R4, R1, 0x1, R4 ;  /* 0x0000000101040824 */ /* 0x000fca00078e0204 */
[----:B--2---:R4:W-:Y:S02]  /*4880*/  @P0 STL.U8 [R4+0x1c0], R7 ;  /* 0x0001c00704000387 */ /* 0x0049e40000100000 */
.L_x_30:
[----:B------:R-:W-:Y:S05]  /*4890*/  BSYNC.RECONVERGENT B2 ;  /* 0x0000000000027941 */ /* 0x000fea0003800200 */
.L_x_29:
[----:B--2---:R-:W2:Y:S04]  /*48a0*/  LDL.128 R12, [R1+0x1e0] ;  /* 0x0001e000010c7983 */ /* 0x004ea80000100c00 */
[----:B---34-:R-:W3:Y:S04]  /*48b0*/  LDL.128 R4, [R1+0x1c0] ;  /* 0x0001c00001047983 */ /* 0x018ee80000100c00 */
[----:B------:R-:W4:Y:S01]  /*48c0*/  LDL.128 R8, [R1+0x1f0] ;  /* 0x0001f00001087983 */ /* 0x000f220000100c00 */
[C---:B--2---:R-:W-:Y:S02]  /*48d0*/  PRMT R20, R12.reuse, 0x7771, RZ ;  /* 0x000077710c147816 */ /* 0x044fe400000000ff */
[----:B------:R-:W-:-:S03]  /*48e0*/  PRMT R22, R12, 0x7773, RZ ;  /* 0x000077730c167816 */ /* 0x000fc600000000ff */
        /* <DEDUP_REMOVED lines=27> */
[----:B---3--:R-:W-:-:S04]  /*4aa0*/  PRMT R22, R5, 0x7771, RZ ;  /* 0x0000777105167816 */ /* 0x008fc800000000ff */
[----:B------:R-:W-:Y:S01]  /*4ab0*/  LOP3.LUT R21, R20, 0xff0000, RZ, 0xc0, !PT ;  /* 0x00ff000014157812 */ /* 0x000fe200078ec0ff */
[----:B------:R-:W-:Y:S01]  /*4ac0*/  IMAD.U32 R22, R22, 0x10000, RZ ;  /* 0x0001000016167824 */ /* 0x000fe200078e00ff */
        /* <DEDUP_REMOVED lines=9> */
[----:B------:R-:W-:-:S04]  /*4b60*/  PRMT R20, R4, 0x7770, RZ ;  /* 0x0000777004147816 */ /* 0x000fc800000000ff */
[----:B------:R-:W-:Y:S02]  /*4b70*/  LOP3.LUT R23, R21, 0xff0000, RZ, 0xc0, !PT ;  /* 0x00ff000015177812 */ /* 0x000fe400078ec0ff */
[C---:B------:R-:W-:Y:S02]  /*4b80*/  PRMT R21, R4.reuse, 0x7772, RZ ;  /* 0x0000777204157816 */ /* 0x040fe400000000ff */
[----:B------:R-:W-:Y:S01]  /*4b90*/  PRMT R4, R4, 0x7773, RZ ;  /* 0x0000777304047816 */ /* 0x000fe200000000ff */
[----:B------:R-:W-:Y:S02]  /*4ba0*/  IMAD R20, R20, 0x1000000, R23 ;  /* 0x0100000014147824 */ /* 0x000fe400078e0217 */
[----:B------:R-:W-:Y:S01]  /*4bb0*/  IMAD.SHL.U32 R21, R21, 0x100, RZ ;  /* 0x0000010015157824 */ /* 0x000fe200078e00ff */
[----:B--2---:R-:W-:Y:S02]  /*4bc0*/  PRMT R12, R5, 0x7770, RZ ;  /* 0x00007770050c7816 */ /* 0x004fe400000000ff */
[----:B------:R-:W-:-:S02]  /*4bd0*/  LOP3.LUT R15, R22, 0xff0000, RZ, 0xc0, !PT ;  /* 0x00ff0000160f7812 */ /* 0x000fc400078ec0ff */
[C---:B------:R-:W-:Y:S02]  /*4be0*/  PRMT R13, R5.reuse, 0x7772, RZ ;  /* 0x00007772050d7816 */ /* 0x040fe400000000ff */
[----:B------:R-:W-:Y:S01]  /*4bf0*/  PRMT R14, R5, 0x7773, RZ ;  /* 0x00007773050e7816 */ /* 0x000fe200000000ff */
[----:B------:R-:W-:Y:S01]  /*4c00*/  IMAD R12, R12, 0x1000000, R15 ;  /* 0x010000000c0c7824 */ /* 0x000fe200078e020f */
[C---:B------:R-:W-:Y:S01]  /*4c10*/  PRMT R15, R6.reuse, 0x7771, RZ ;  /* 0x00007771060f7816 */ /* 0x040fe200000000ff */
[----:B------:R-:W-:Y:S01]  /*4c20*/  IMAD.SHL.U32 R5, R13, 0x100, RZ ;  /* 0x000001000d057824 */ /* 0x000fe200078e00ff */
[----:B------:R-:W-:Y:S02]  /*4c30*/  PRMT R13, R6, 0x7772, RZ ;  /* 0x00007772060d7816 */ /* 0x000fe400000000ff */
[----:B------:R-:W-:Y:S01]  /*4c40*/  LOP3.LUT R4, R4, R20, R21, 0xfe, !PT ;  /* 0x0000001404047212 */ /* 0x000fe200078efe15 */
[----:B------:R-:W-:Y:S01]  /*4c50*/  IMAD.U32 R15, R15, 0x10000, RZ ;  /* 0x000100000f0f7824 */ /* 0x000fe200078e00ff */
[----:B------:R-:W-:Y:S01]  /*4c60*/  LOP3.LUT R5, R14, R12, R5, 0xfe, !PT ;  /* 0x0000000c0e057212 */ /* 0x000fe200078efe05 */
[----:B------:R-:W-:Y:S01]  /*4c70*/  IMAD.SHL.U32 R13, R13, 0x100, RZ ;  /* 0x000001000d0d7824 */ /* 0x000fe200078e00ff */
[----:B------:R-:W-:-:S02]  /*4c80*/  PRMT R12, R6, 0x7770, RZ ;  /* 0x00007770060c7816 */ /* 0x000fc400000000ff */
[----:B------:R-:W-:Y:S02]  /*4c90*/  LOP3.LUT R15, R15, 0xff0000, RZ, 0xc0, !PT ;  /* 0x00ff00000f0f7812 */ /* 0x000fe400078ec0ff */
[----:B------:R-:W-:Y:S02]  /*4ca0*/  PRMT R14, R7, 0x7771, RZ ;  /* 0x00007771070e7816 */ /* 0x000fe400000000ff */
[----:B------:R-:W-:Y:S01]  /*4cb0*/  PRMT R6, R6, 0x7773, RZ ;  /* 0x0000777306067816 */ /* 0x000fe200000000ff */
[----:B------:R-:W-:Y:S01]  /*4cc0*/  IMAD R12, R12, 0x1000000, R15 ;  /* 0x010000000c0c7824 */ /* 0x000fe200078e020f */
[----:B----4-:R-:W-:Y:S01]  /*4cd0*/  PRMT R20, R10, 0x7771, RZ ;  /* 0x000077710a147816 */ /* 0x010fe200000000ff */
[----:B------:R-:W-:Y:S01]  /*4ce0*/  IMAD.U32 R14, R14, 0x10000, RZ ;  /* 0x000100000e0e7824 */ /* 0x000fe200078e00ff */
[----:B------:R-:W-:Y:S02]  /*4cf0*/  PRMT R21, R11, 0x7771, RZ ;  /* 0x000077710b157816 */ /* 0x000fe400000000ff */
[----:B------:R-:W-:Y:S01]  /*4d00*/  LOP3.LUT R6, R6, R12, R13, 0xfe, !PT ;  /* 0x0000000c06067212 */ /* 0x000fe200078efe0d */
[----:B------:R-:W-:Y:S01]  /*4d10*/  IMAD.U32 R20, R20, 0x10000, RZ ;  /* 0x0001000014147824 */ /* 0x000fe200078e00ff */
[----:B------:R-:W-:Y:S01]  /*4d20*/  PRMT R12, R7, 0x7770, RZ ;  /* 0x00007770070c7816 */ /* 0x000fe200000000ff */
[----:B------:R-:W-:Y:S01]  /*4d30*/  IMAD.U32 R21, R21, 0x10000, RZ ;  /* 0x0001000015157824 */ /* 0x000fe200078e00ff */
[----:B------:R-:W-:-:S02]  /*4d40*/  LOP3.LUT R15, R14, 0xff0000, RZ, 0xc0, !PT ;  /* 0x00ff00000e0f7812 */ /* 0x000fc400078ec0ff */
[C---:B------:R-:W-:Y:S02]  /*4d50*/  PRMT R13, R7.reuse, 0x7772, RZ ;  /* 0x00007772070d7816 */ /* 0x040fe400000000ff */
[----:B------:R-:W-:Y:S01]  /*4d60*/  PRMT R14, R7, 0x7773, RZ ;  /* 0x00007773070e7816 */ /* 0x000fe200000000ff */
[----:B------:R-:W-:Y:S01]  /*4d70*/  IMAD R12, R12, 0x1000000, R15 ;  /* 0x010000000c0c7824 */ /* 0x000fe200078e020f */
[----:B------:R-:W-:Y:S01]  /*4d80*/  PRMT R15, R9, 0x7771, RZ ;  /* 0x00007771090f7816 */ /* 0x000fe200000000ff */
[----:B------:R-:W-:Y:S01]  /*4d90*/  IMAD.SHL.U32 R7, R13, 0x100, RZ ;  /* 0x000001000d077824 */ /* 0x000fe200078e00ff */
[----:B------:R-:W-:-:S03]  /*4da0*/  PRMT R13, R8, 0x7770, RZ ;  /* 0x00007770080d7816 */ /* 0x000fc600000000ff */
[----:B------:R-:W-:Y:S01]  /*4db0*/  IMAD.U32 R15, R15, 0x10000, RZ ;  /* 0x000100000f0f7824 */ /* 0x000fe200078e00ff */
[----:B------:R-:W-:Y:S02]  /*4dc0*/  LOP3.LUT R7, R14, R12, R7, 0xfe, !PT ;  /* 0x0000000c0e077212 */ /* 0x000fe400078efe07 */
[----:B------:R-:W-:Y:S02]  /*4dd0*/  PRMT R12, R8, 0x7771, RZ ;  /* 0x00007771080c7816 */ /* 0x000fe400000000ff */
[----:B------:R-:W-:Y:S01]  /*4de0*/  PRMT R14, R9, 0x7770, RZ ;  /* 0x00007770090e7816 */ /* 0x000fe200000000ff */
[----:B------:R2:W-:Y:S01]  /*4df0*/  STL.128 [R1], R4 ;  /* 0x0000000401007387 */ /* 0x0005e20000100c00 */
[----:B------:R-:W-:Y:S01]  /*4e00*/  LOP3.LUT R15, R15, 0xff0000, RZ, 0xc0, !PT ;  /* 0x00ff00000f0f7812 */ /* 0x000fe200078ec0ff */
[----:B------:R-:W-:-:S05]  /*4e10*/  IMAD.U32 R12, R12, 0x10000, RZ ;  /* 0x000100000c0c7824 */ /* 0x000fca00078e00ff */
[----:B------:R-:W-:-:S05]  /*4e20*/  LOP3.LUT R12, R12, 0xff0000, RZ, 0xc0, !PT ;  /* 0x00ff00000c0c7812 */ /* 0x000fca00078ec0ff */
[----:B------:R-:W-:Y:S02]  /*4e30*/  IMAD R13, R13, 0x1000000, R12 ;  /* 0x010000000d0d7824 */ /* 0x000fe400078e020c */
[----:B------:R-:W-:Y:S01]  /*4e40*/  IMAD R12, R14, 0x1000000, R15 ;  /* 0x010000000e0c7824 */ /* 0x000fe200078e020f */
[----:B------:R-:W-:Y:S02]  /*4e50*/  PRMT R14, R8, 0x7772, RZ ;  /* 0x00007772080e7816 */ /* 0x000fe400000000ff */
[----:B--2---:R-:W-:Y:S02]  /*4e60*/  LOP3.LUT R5, R20, 0xff0000, RZ, 0xc0, !PT ;  /* 0x00ff000014057812 */ /* 0x004fe400078ec0ff */
[----:B------:R-:W-:Y:S01]  /*4e70*/  PRMT R6, R10, 0x7770, RZ ;  /* 0x000077700a067816 */ /* 0x000fe200000000ff */
[----:B------:R-:W-:Y:S01]  /*4e80*/  IMAD.SHL.U32 R14, R14, 0x100, RZ ;  /* 0x000001000e0e7824 */ /* 0x000fe200078e00ff */
[----:B------:R-:W-:Y:S02]  /*4e90*/  LOP3.LUT R20, R21, 0xff0000, RZ, 0xc0, !PT ;  /* 0x00ff000015147812 */ /* 0x000fe400078ec0ff */
[----:B------:R-:W-:Y:S01]  /*4ea0*/  PRMT R7, R11, 0x7770, RZ ;  /* 0x000077700b077816 */ /* 0x000fe200000000ff */
[----:B------:R-:W-:Y:S01]  /*4eb0*/  IMAD R6, R6, 0x1000000, R5 ;  /* 0x0100000006067824 */ /* 0x000fe200078e0205 */
[----:B------:R-:W-:-:S03]  /*4ec0*/  PRMT R8, R8, 0x7773, RZ ;  /* 0x0000777308087816 */ /* 0x000fc600000000ff */
[----:B------:R-:W-:Y:S01]  /*4ed0*/  IMAD R5, R7, 0x1000000, R20 ;  /* 0x0100000007057824 */ /* 0x000fe200078e0214 */
[----:B------:R-:W-:Y:S01]  /*4ee0*/  LOP3.LUT R8, R8, R13, R14, 0xfe, !PT ;  /* 0x0000000d08087212 */ /* 0x000fe200078efe0e */
[----:B------:R-:W2:Y:S01]  /*4ef0*/  LDL.128 R20, [R1+0x1d0] ;  /* 0x0001d00001147983 */ /* 0x000ea20000100c00 */
[----:B------:R-:W-:Y:S02]  /*4f00*/  PRMT R7, R9, 0x7772, RZ ;  /* 0x0000777209077816 */ /* 0x000fe400000000ff */
[C---:B------:R-:W-:Y:S02]  /*4f10*/  PRMT R13, R10.reuse, 0x7772, RZ ;  /* 0x000077720a0d7816 */ /* 0x040fe400000000ff */
[----:B------:R-:W-:Y:S01]  /*4f20*/  PRMT R14, R11, 0x7772, RZ ;  /* 0x000077720b0e7816 */ /* 0x000fe200000000ff */
[----:B------:R-:W-:Y:S01]  /*4f30*/  IMAD.SHL.U32 R7, R7, 0x100, RZ ;  /* 0x0000010007077824 */ /* 0x000fe200078e00ff */
[----:B------:R-:W-:Y:S01]  /*4f40*/  PRMT R9, R9, 0x7773, RZ ;  /* 0x0000777309097816 */ /* 0x000fe200000000ff */
[----:B------:R-:W-:Y:S01]  /*4f50*/  IMAD.SHL.U32 R13, R13, 0x100, RZ ;  /* 0x000001000d0d7824 */ /* 0x000fe200078e00ff */
[----:B------:R-:W-:Y:S01]  /*4f60*/  PRMT R10, R10, 0x7773, RZ ;  /* 0x000077730a0a7816 */ /* 0x000fe200000000ff */
[----:B------:R-:W-:Y:S01]  /*4f70*/  IMAD.SHL.U32 R14, R14, 0x100, RZ ;  /* 0x000001000e0e7824 */ /* 0x000fe200078e00ff */
[----:B------:R-:W-:-:S02]  /*4f80*/  PRMT R11, R11, 0x7773, RZ ;  /* 0x000077730b0b7816 */ /* 0x000fc400000000ff */
[----:B------:R-:W-:Y:S02]  /*4f90*/  LOP3.LUT R9, R9, R12, R7, 0xfe, !PT ;  /* 0x0000000c09097212 */ /* 0x000fe400078efe07 */
[----:B------:R-:W-:Y:S02]  /*4fa0*/  LOP3.LUT R10, R10, R6, R13, 0xfe, !PT ;  /* 0x000000060a0a7212 */ /* 0x000fe400078efe0d */
[----:B------:R-:W-:Y:S01]  /*4fb0*/  LOP3.LUT R11, R11, R5, R14, 0xfe, !PT ;  /* 0x000000050b0b7212 */ /* 0x000fe200078efe0e */
[----:B------:R-:W3:Y:S04]  /*4fc0*/  LDL.64 R6, [R1+0x20] ;  /* 0x0000200001067983 */ /* 0x000ee80000100a00 */
[----:B------:R-:W3:Y:S04]  /*4fd0*/  LDL.128 R12, [R1] ;  /* 0x00000000010c7983 */ /* 0x000ee80000100c00 */
[----:B------:R4:W-:Y:S01]  /*4fe0*/  STL.128 [R1+0x30], R8 ;  /* 0x0000300801007387 */ /* 0x0009e20000100c00 */
[----:B--2---:R-:W-:-:S05]  /*4ff0*/  PRMT R5, R20, 0x7771, RZ ;  /* 0x0000777114057816 */ /* 0x004fca00000000ff */
[----:B------:R-:W-:Y:S01]  /*5000*/  IMAD.U32 R5, R5, 0x10000, RZ ;  /* 0x0001000005057824 */ /* 0x000fe200078e00ff */
[----:B---3--:R-:W-:Y:S02]  /*5010*/  LOP3.LUT R6, R14, R6, R9, 0x96, !PT ;  /* 0x000000060e067212 */ /* 0x008fe400078e9609 */
[----:B----4-:R-:W2:Y:S02]  /*5020*/  LDL R9, [R1+0x2c] ;  /* 0x00002c0001097983 */ /* 0x010ea40000100800 */
[----:B------:R-:W-:Y:S02]  /*5030*/  LOP3.LUT R12, R6, R12, RZ, 0x3c, !PT ;  /* 0x0000000c060c7212 */ /* 0x000fe400078e3cff */
        /* <DEDUP_REMOVED lines=34> */
[----:B------:R-:W3:Y:S04]  /*5260*/  LDL R6, [R1+0x28] ;  /* 0x0000280001067983 */ /* 0x000ee80000100800 */
[----:B------:R4:W-:Y:S04]  /*5270*/  STL.128 [R1+0x10], R20 ;  /* 0x0000101401007387 */ /* 0x0009e80000100c00 */
[----:B------:R-:W3:Y:S04]  /*5280*/  LDL R5, [R1+0x3c] ;  /* 0x00003c0001057983 */ /* 0x000ee80000100800 */
[----:B------:R-:W3:Y:S04]  /*5290*/  LDL R8, [R1+0x10] ;  /* 0x0000100001087983 */ /* 0x000ee80000100800 */
[----:B------:R-:W2:Y:S01]  /*52a0*/  LDL R11, [R1+0x14] ;  /* 0x00001400010b7983 */ /* 0x000ea20000100800 */
[----:B------:R-:W-:-:S04]  /*52b0*/  LOP3.LUT R10, R15, R7, R10, 0x96, !PT ;  /* 0x000000070f0a7212 */ /* 0x000fc800078e960a */
[----:B------:R-:W-:-:S04]  /*52c0*/  LOP3.LUT R10, R10, R13, RZ, 0x3c, !PT ;  /* 0x0000000d0a0a7212 */ /* 0x000fc800078e3cff */
[----:B------:R-:W-:Y:S02]  /*52d0*/  SHF.L.W.U32.HI R7, R10, 0x1, R10 ;  /* 0x000000010a077819 */ /* 0x000fe40000010e0a */
[----:B---3--:R-:W-:Y:S02]  /*52e0*/  LOP3.LUT R5, R8, R6, R5, 0x96, !PT ;  /* 0x0000000608057212 */ /* 0x008fe400078e9605 */
[----:B------:R-:W-:Y:S02]  /*52f0*/  SHF.L.W.U32.HI R6, R12, 0x1, R12 ;  /* 0x000000010c067819 */ /* 0x000fe40000010e0c */
[----:B--2---:R-:W-:Y:S02]  /*5300*/  LOP3.LUT R9, R15, R9, R11, 0x96, !PT ;  /* 0x000000090f097212 */ /* 0x004fe400078e960b */
[----:B------:R-:W-:Y:S02]  /*5310*/  LOP3.LUT R5, R5, R14, RZ, 0x3c, !PT ;  /* 0x0000000e05057212 */ /* 0x000fe400078e3cff */
[----:B------:R-:W-:-:S02]  /*5320*/  LOP3.LUT R9, R9, R6, RZ, 0x3c, !PT ;  /* 0x0000000609097212 */ /* 0x000fc400078e3cff */
[----:B------:R-:W-:Y:S02]  /*5330*/  SHF.L.W.U32.HI R8, R5, 0x1, R5 ;  /* 0x0000000105087819 */ /* 0x000fe40000010e05 */
[----:B------:R-:W-:Y:S01]  /*5340*/  SHF.L.W.U32.HI R10, R9, 0x1, R9 ;  /* 0x00000001090a7819 */ /* 0x000fe20000010e09 */
[----:B------:R4:W-:Y:S04]  /*5350*/  STL.64 [R1+0x40], R6 ;  /* 0x0000400601007387 */ /* 0x0009e80000100a00 */
[----:B------:R4:W-:Y:S04]  /*5360*/  STL [R1+0x48], R8 ;  /* 0x0000480801007387 */ /* 0x0009e80000100800 */
[----:B------:R4:W-:Y:S01]  /*5370*/  STL [R1+0x4c], R10 ;  /* 0x00004c0a01007387 */ /* 0x0009e20000100800 */
[----:B------:R-:W-:-:S07]  /*5380*/  IMAD.MOV.U32 R5, RZ, RZ, 0x14 ;  /* 0x00000014ff057424 */ /* 0x000fce00078e00ff */
.L_x_31:
[----:B--2---:R-:W-:-:S05]  /*5390*/  IMAD R15, R5, 0x4, R1 ;  /* 0x00000004050f7824 */ /* 0x004fca00078e0201 */
[----:B------:R-:W2:Y:S04]  /*53a0*/  LDL R13, [R15+-0xc] ;  /* 0xfffff4000f0d7983 */ /* 0x000ea80000100800 */
[----:B----4-:R-:W2:Y:S04]  /*53b0*/  LDL.64 R6, [R15+-0x20] ;  /* 0xffffe0000f067983 */ /* 0x010ea80000100a00 */
[----:B------:R-:W2:Y:S04]  /*53c0*/  LDL.128 R8, [R15+-0x40] ;  /* 0xffffc0000f087983 */ /* 0x000ea80000100c00 */
[----:B------:R-:W3:Y:S04]  /*53d0*/  LDL R14, [R15+-0x18] ;  /* 0xffffe8000f0e7983 */ /* 0x000ee80000100800 */
[----:B------:R-:W3:Y:S04]  /*53e0*/  LDL R20, [R15+-0x30] ;  /* 0xffffd0000f147983 */ /* 0x000ee80000100800 */
[----:B------:R-:W4:Y:S04]  /*53f0*/  LDL R22, [R15+-0x8] ;  /* 0xfffff8000f167983 */ /* 0x000f280000100800 */
[----:B------:R-:W5:Y:S01]  /*5400*/  LDL R12, [R15+-0x2c] ;  /* 0xffffd4000f0c7983 */ /* 0x000f620000100800 */
[----:B--2---:R-:W-:-:S03]  /*5410*/  LOP3.LUT R13, R10, R6, R13, 0x96, !PT ;  /* 0x000000060a0d7212 */ /* 0x004fc600078e960d */
[----:B------:R-:W5:Y:S01]  /*5420*/  LDL R6, [R15+-0x14] ;  /* 0xffffec000f067983 */ /* 0x000f620000100800 */
[----:B------:R-:W-:-:S03]  /*5430*/  LOP3.LUT R8, R13, R8, RZ, 0x3c, !PT ;  /* 0x000000080d087212 */ /* 0x000fc600078e3cff */
[----:B------:R-:W3:Y:S02]  /*5440*/  LDL R13, [R15+-0x4] ;  /* 0xfffffc000f0d7983 */ /* 0x000ee40000100800 */
[----:B---3--:R-:W-:Y:S02]  /*5450*/  LOP3.LUT R13, R20, R14, R13, 0x96, !PT ;  /* 0x0000000e140d7212 */ /* 0x008fe400078e960d */
[C---:B----4-:R-:W-:Y:S02]  /*5460*/  LOP3.LUT R14, R11.reuse, R7, R22, 0x96, !PT ;  /* 0x000000070b0e7212 */ /* 0x050fe400078e9616 */
[----:B-----5:R-:W-:Y:S02]  /*5470*/  LOP3.LUT R11, R11, R6, R12, 0x96, !PT ;  /* 0x000000060b0b7212 */ /* 0x020fe400078e960c */
[----:B------:R-:W-:Y:S02]  /*5480*/  SHF.L.W.U32.HI R12, R8, 0x1, R8 ;  /* 0x00000001080c7819 */ /* 0x000fe40000010e08 */
[----:B------:R-:W-:Y:S01]  /*5490*/  LOP3.LUT R9, R14, R9, RZ, 0x3c, !PT ;  /* 0x000000090e097212 */ /* 0x000fe200078e3cff */
[----:B------:R-:W-:Y:S01]  /*54a0*/  VIADD R14, R5, 0x4 ;  /* 0x00000004050e7836 */ /* 0x000fe20000000000 */
[----:B------:R-:W-:-:S02]  /*54b0*/  LOP3.LUT R10, R13, R10, RZ, 0x3c, !PT ;  /* 0x0000000a0d0a7212 */ /* 0x000fc400078e3cff */
[----:B------:R-:W-:Y:S01]  /*54c0*/  LOP3.LUT R11, R11, R12, RZ, 0x3c, !PT ;  /* 0x0000000c0b0b7212 */ /* 0x000fe200078e3cff */
[----:B------:R-:W-:Y:S01]  /*54d0*/  IMAD R14, R14, 0x4, R1 ;  /* 0x000000040e0e7824 */ /* 0x000fe200078e0201 */
[----:B------:R-:W-:Y:S02]  /*54e0*/  SHF.L.W.U32.HI R13, R9, 0x1, R9 ;  /* 0x00000001090d7819 */ /* 0x000fe40000010e09 */
[----:B------:R-:W-:Y:S02]  /*54f0*/  SHF.L.W.U32.HI R20, R10, 0x1, R10 ;  /* 0x000000010a147819 */ /* 0x000fe40000010e0a */
[----:B------:R-:W-:Y:S01]  /*5500*/  SHF.L.W.U32.HI R22, R11, 0x1, R11 ;  /* 0x000000010b167819 */ /* 0x000fe20000010e0b */
[----:B------:R-:W-:Y:S04]  /*5510*/  STL.64 [R15], R12 ;  /* 0x0000000c0f007387 */ /* 0x000fe80000100a00 */
[----:B------:R2:W-:Y:S04]  /*5520*/  STL [R15+0x8], R20 ;  /* 0x000008140f007387 */ /* 0x0005e80000100800 */
[----:B------:R3:W-:Y:S04]  /*5530*/  STL [R15+0xc], R22 ;  /* 0x00000c160f007387 */ /* 0x0007e80000100800 */
[----:B------:R-:W4:Y:S04]  /*5540*/  LDL R21, [R14+-0xc] ;  /* 0xfffff4000e157983 */ /* 0x000f280000100800 */
[----:B------:R-:W4:Y:S04]  /*5550*/  LDL.64 R6, [R14+-0x20] ;  /* 0xffffe0000e067983 */ /* 0x000f280000100a00 */
[----:B------:R-:W4:Y:S04]  /*5560*/  LDL.128 R8, [R14+-0x40] ;  /* 0xffffc0000e087983 */ /* 0x000f280000100c00 */
[----:B--2---:R-:W2:Y:S04]  /*5570*/  LDL R20, [R14+-0x8] ;  /* 0xfffff8000e147983 */ /* 0x004ea80000100800 */
[----:B------:R-:W5:Y:S04]  /*5580*/  LDL R12, [R14+-0x2c] ;  /* 0xffffd4000e0c7983 */ /* 0x000f680000100800 */
[----:B------:R-:W3:Y:S04]  /*5590*/  LDL R23, [R14+-0x18] ;  /* 0xffffe8000e177983 */ /* 0x000ee80000100800 */
[----:B------:R-:W3:Y:S01]  /*55a0*/  LDL R13, [R14+-0x30] ;  /* 0xffffd0000e0d7983 */ /* 0x000ee20000100800 */
[----:B----4-:R-:W-:-:S03]  /*55b0*/  LOP3.LUT R21, R10, R6, R21, 0x96, !PT ;  /* 0x000000060a157212 */ /* 0x010fc600078e9615 */
[----:B------:R-:W5:Y:S01]  /*55c0*/  LDL R6, [R14+-0x14] ;  /* 0xffffec000e067983 */ /* 0x000f620000100800 */
[----:B------:R-:W-:-:S03]  /*55d0*/  LOP3.LUT R8, R21, R8, RZ, 0x3c, !PT ;  /* 0x0000000815087212 */ /* 0x000fc600078e3cff */
[----:B------:R-:W3:Y:S01]  /*55e0*/  LDL R21, [R14+-0x4] ;  /* 0xfffffc000e157983 */ /* 0x000ee20000100800 */
[----:B--2---:R-:W-:-:S04]  /*55f0*/  LOP3.LUT R20, R11, R7, R20, 0x96, !PT ;  /* 0x000000070b147212 */ /* 0x004fc800078e9614 */
[----:B------:R-:W-:Y:S02]  /*5600*/  LOP3.LUT R9, R20, R9, RZ, 0x3c, !PT ;  /* 0x0000000914097212 */ /* 0x000fe400078e3cff */
[----:B-----5:R-:W-:Y:S02]  /*5610*/  LOP3.LUT R11, R11, R6, R12, 0x96, !PT ;  /* 0x000000060b0b7212 */ /* 0x020fe400078e960c */
[----:B------:R-:W-:Y:S02]  /*5620*/  SHF.L.W.U32.HI R12, R8, 0x1, R8 ;  /* 0x00000001080c7819 */ /* 0x000fe40000010e08 */
[----:B---3--:R-:W-:Y:S01]  /*5630*/  LOP3.LUT R13, R13, R23, R21, 0x96, !PT ;  /* 0x000000170d0d7212 */ /* 0x008fe200078e9615 */
[----:B------:R-:W-:Y:S01]  /*5640*/  VIADD R6, R5, 0x8 ;  /* 0x0000000805067836 */ /* 0x000fe20000000000 */
[----:B------:R-:W-:Y:S02]  /*5650*/  LOP3.LUT R11, R11, R12, RZ, 0x3c, !PT ;  /* 0x0000000c0b0b7212 */ /* 0x000fe400078e3cff */
[----:B------:R-:W-:Y:S01]  /*5660*/  LOP3.LUT R10, R13, R10, RZ, 0x3c, !PT ;  /* 0x0000000a0d0a7212 */ /* 0x000fe200078e3cff */
[----:B------:R-:W-:Y:S01]  /*5670*/  IMAD R15, R6, 0x4, R1 ;  /* 0x00000004060f7824 */ /* 0x000fe200078e0201 */
[----:B------:R-:W-:-:S02]  /*5680*/  SHF.L.W.U32.HI R13, R9, 0x1, R9 ;  /* 0x00000001090d7819 */ /* 0x000fc40000010e09 */
        /* <DEDUP_REMOVED lines=8> */
[----:B--2---:R-:W3:Y:S04]  /*5710*/  LDL R21, [R15+-0x8] ;  /* 0xfffff8000f157983 */ /* 0x004ee80000100800 */
[----:B------:R-:W2:Y:S04]  /*5720*/  LDL R12, [R15+-0x2c] ;  /* 0xffffd4000f0c7983 */ /* 0x000ea80000100800 */
[----:B------:R-:W5:Y:S04]  /*5730*/  LDL R22, [R15+-0x18] ;  /* 0xffffe8000f167983 */ /* 0x000f680000100800 */
[----:B------:R-:W5:Y:S01]  /*5740*/  LDL R13, [R15+-0x30] ;  /* 0xffffd0000f0d7983 */ /* 0x000f620000100800 */
[----:B----4-:R-:W-:-:S03]  /*5750*/  LOP3.LUT R6, R10, R6, R20, 0x96, !PT ;  /* 0x000000060a067212 */ /* 0x010fc600078e9614 */
[----:B------:R-:W5:Y:S01]  /*5760*/  LDL R20, [R15+-0x4] ;  /* 0xfffffc000f147983 */ /* 0x000f620000100800 */
[----:B------:R-:W-:-:S03]  /*5770*/  LOP3.LUT R8, R6, R8, RZ, 0x3c, !PT ;  /* 0x0000000806087212 */ /* 0x000fc600078e3cff */
[----:B------:R-:W2:Y:S01]  /*5780*/  LDL R6, [R15+-0x14] ;  /* 0xffffec000f067983 */ /* 0x000ea20000100800 */
[----:B---3--:R-:W-:-:S04]  /*5790*/  LOP3.LUT R14, R11, R7, R21, 0x96, !PT ;  /* 0x000000070b0e7212 */ /* 0x008fc800078e9615 */
[----:B------:R-:W-:Y:S01]  /*57a0*/  LOP3.LUT R9, R14, R9, RZ, 0x3c, !PT ;  /* 0x000000090e097212 */ /* 0x000fe200078e3cff */
[----:B------:R-:W-:-:S04]  /*57b0*/  VIADD R14, R5, 0xc ;  /* 0x0000000c050e7836 */ /* 0x000fc80000000000 */
[----:B------:R-:W-:Y:S01]  /*57c0*/  IMAD R14, R14, 0x4, R1 ;  /* 0x000000040e0e7824 */ /* 0x000fe200078e0201 */
[----:B-----5:R-:W-:Y:S02]  /*57d0*/  LOP3.LUT R13, R13, R22, R20, 0x96, !PT ;  /* 0x000000160d0d7212 */ /* 0x020fe400078e9614 */
[----:B--2---:R-:W-:Y:S02]  /*57e0*/  LOP3.LUT R11, R11, R6, R12, 0x96, !PT ;  /* 0x000000060b0b7212 */ /* 0x004fe400078e960c */
[----:B------:R-:W-:Y:S02]  /*57f0*/  SHF.L.W.U32.HI R12, R8, 0x1, R8 ;  /* 0x00000001080c7819 */ /* 0x000fe40000010e08 */
[----:B------:R-:W-:Y:S02]  /*5800*/  LOP3.LUT R10, R13, R10, RZ, 0x3c, !PT ;  /* 0x0000000a0d0a7212 */ /* 0x000fe400078e3cff */
[----:B------:R-:W-:Y:S02]  /*5810*/  LOP3.LUT R11, R11, R12, RZ, 0x3c, !PT ;  /* 0x0000000c0b0b7212 */ /* 0x000fe400078e3cff */
        /* <DEDUP_REMOVED lines=30> */
[----:B------:R-:W-:Y:S04]  /*5a00*/  STL [R14+0x8], R23 ;  /* 0x000008170e007387 */ /* 0x000fe80000100800 */
[----:B------:R2:W-:Y:S04]  /*5a10*/  STL [R14+0xc], R11 ;  /* 0x00000c0b0e007387 */ /* 0x0005e80000100800 */
[----:B------:R-:W3:Y:S04]  /*5a20*/  LDL R21, [R15+-0xc] ;  /* 0xfffff4000f157983 */ /* 0x000ee80000100800 */
[----:B------:R-:W3:Y:S04]  /*5a30*/  LDL.64 R6, [R15+-0x20] ;  /* 0xffffe0000f067983 */ /* 0x000ee80000100a00 */
[----:B--2---:R-:W3:Y:S04]  /*5a40*/  LDL.128 R8, [R15+-0x40] ;  /* 0xffffc0000f087983 */ /* 0x004ee80000100c00 */
[----:B------:R-:W2:Y:S04]  /*5a50*/  LDL R20, [R15+-0x8] ;  /* 0xfffff8000f147983 */ /* 0x000ea80000100800 */
[----:B------:R-:W4:Y:S04]  /*5a60*/  LDL R12, [R15+-0x30] ;  /* 0xffffd0000f0c7983 */ /* 0x000f280000100800 */
[----:B------:R-:W5:Y:S04]  /*5a70*/  LDL R22, [R15+-0x14] ;  /* 0xffffec000f167983 */ /* 0x000f680000100800 */
[----:B------:R-:W5:Y:S01]  /*5a80*/  LDL R13, [R15+-0x2c] ;  /* 0xffffd4000f0d7983 */ /* 0x000f620000100800 */
[----:B---3--:R-:W-:-:S03]  /*5a90*/  LOP3.LUT R21, R10, R6, R21, 0x96, !PT ;  /* 0x000000060a157212 */ /* 0x008fc600078e9615 */
[----:B------:R-:W4:Y:S01]  /*5aa0*/  LDL R6, [R15+-0x4] ;  /* 0xfffffc000f067983 */ /* 0x000f220000100800 */
[----:B--2---:R-:W-:-:S03]  /*5ab0*/  LOP3.LUT R20, R11, R7, R20, 0x96, !PT ;  /* 0x000000070b147212 */ /* 0x004fc600078e9614 */
[----:B------:R-:W4:Y:S01]  /*5ac0*/  LDL R7, [R15+-0x18] ;  /* 0xffffe8000f077983 */ /* 0x000f220000100800 */
[----:B------:R-:W-:Y:S02]  /*5ad0*/  LOP3.LUT R8, R21, R8, RZ, 0x3c, !PT ;  /* 0x0000000815087212 */ /* 0x000fe400078e3cff */
[----:B------:R-:W-:Y:S02]  /*5ae0*/  LOP3.LUT R9, R20, R9, RZ, 0x3c, !PT ;  /* 0x0000000914097212 */ /* 0x000fe400078e3cff */
[----:B-----5:R-:W-:Y:S01]  /*5af0*/  LOP3.LUT R13, R11, R22, R13, 0x96, !PT ;  /* 0x000000160b0d7212 */ /* 0x020fe200078e960d */
[----:B------:R-:W-:-:S05]  /*5b00*/  VIADD R5, R5, 0x14 ;  /* 0x0000001405057836 */ /* 0x000fca0000000000 */
[----:B------:R-:W-:Y:S02]  /*5b10*/  ISETP.NE.AND P0, PT, R5, 0x50, PT ;  /* 0x000000500500780c */ /* 0x000fe40003f05270 */
[----:B----4-:R-:W-:Y:S02]  /*5b20*/  LOP3.LUT R7, R12, R7, R6, 0x96, !PT ;  /* 0x000000070c077212 */ /* 0x010fe400078e9606 */
[----:B------:R-:W-:Y:S02]  /*5b30*/  SHF.L.W.U32.HI R6, R8, 0x1, R8 ;  /* 0x0000000108067819 */ /* 0x000fe40000010e08 */
[----:B------:R-:W-:Y:S02]  /*5b40*/  LOP3.LUT R10, R7, R10, RZ, 0x3c, !PT ;  /* 0x0000000a070a7212 */ /* 0x000fe400078e3cff */
[----:B------:R-:W-:Y:S02]  /*5b50*/  LOP3.LUT R13, R13, R6, RZ, 0x3c, !PT ;  /* 0x000000060d0d7212 */ /* 0x000fe400078e3cff */
[----:B------:R-:W-:-:S02]  /*5b60*/  SHF.L.W.U32.HI R7, R9, 0x1, R9 ;  /* 0x0000000109077819 */ /* 0x000fc40000010e09 */
[----:B------:R-:W-:Y:S02]  /*5b70*/  SHF.L.W.U32.HI R10, R10, 0x1, R10 ;  /* 0x000000010a0a7819 */ /* 0x000fe40000010e0a */
[----:B------:R-:W-:Y:S01]  /*5b80*/  SHF.L.W.U32.HI R8, R13, 0x1, R13 ;  /* 0x000000010d087819 */ /* 0x000fe20000010e0d */
[----:B------:R2:W-:Y:S04]  /*5b90*/  STL.64 [R15], R6 ;  /* 0x000000060f007387 */ /* 0x0005e80000100a00 */
[----:B------:R2:W-:Y:S04]  /*5ba0*/  STL [R15+0x8], R10 ;  /* 0x0000080a0f007387 */ /* 0x0005e80000100800 */
[----:B------:R2:W-:Y:S01]  /*5bb0*/  STL [R15+0xc], R8 ;  /* 0x00000c080f007387 */ /* 0x0005e20000100800 */
[----:B------:R-:W-:Y:S05]  /*5bc0*/  @P0 BRA `(.L_x_31) ;  /* 0xfffffff400f00947 */ /* 0x000fea000383ffff */
[----:B------:R-:W3:Y:S04]  /*5bd0*/  LDL R23, [R1+0x4] ;  /* 0x0000040001177983 */ /* 0x000ee80000100800 */
[----:B--2---:R-:W2:Y:S04]  /*5be0*/  LDL.64 R6, [R1+0x8] ;  /* 0x0000080001067983 */ /* 0x004ea80000100a00 */
[----:B------:R-:W4:Y:S04]  /*5bf0*/  LDL.128 R8, [R1+0x10] ;  /* 0x0000100001087983 */ /* 0x000f280000100c00 */
[----:B------:R-:W5:Y:S01]  /*5c00*/  LDL.128 R12, [R1+0x20] ;  /* 0x00002000010c7983 */ /* 0x000f620000100c00 */
[----:B------:R-:W-:-:S05]  /*5c10*/  LOP3.LUT R20, R16, R18, R19, 0xb8, !PT ;  /* 0x0000001210147212 */ /* 0x000fca00078eb813 */
[----:B------:R-:W-:Y:S01]  /*5c20*/  IMAD.IADD R5, R17, 0x1, R20 ;  /* 0x0000000111057824 */ /* 0x000fe200078e0214 */
[----:B------:R-:W-:-:S04]  /*5c30*/  SHF.L.W.U32.HI R20, R18, 0x1e, R18 ;  /* 0x0000001e12147819 */ /* 0x000fc80000010e12 */
[----:B------:R-:W-:Y:S02]  /*5c40*/  LEA.HI R5, R30, R5, R30, 0x5 ;  /* 0x000000051e057211 */ /* 0x000fe400078f281e */
[----:B------:R-:W-:Y:S02]  /*5c50*/  LOP3.LUT R21, R19, R30, R20, 0xb8, !PT ;  /* 0x0000001e13157212 */ /* 0x000fe400078eb814 */
[----:B------:R-:W-:-:S03]  /*5c60*/  IADD3 R5, PT, PT, R5, 0x5a827999, R4 ;  /* 0x5a82799905057810 */ /* 0x000fc60007ffe004 */
[----:B------:R-:W-:Y:S01]  /*5c70*/  IMAD.IADD R4, R16, 0x1, R21 ;  /* 0x0000000110047824 */ /* 0x000fe200078e0215 */
[----:B------:R-:W-:-:S04]  /*5c80*/  SHF.L.W.U32.HI R21, R5, 0x1e, R5 ;  /* 0x0000001e05157819 */ /* 0x000fc80000010e05 */
[----:B------:R-:W-:-:S04]  /*5c90*/  LEA.HI R4, R5, R4, R5, 0x5 ;  /* 0x0000000405047211 */ /* 0x000fc800078f2805 */
[----:B---3--:R-:W-:Y:S02]  /*5ca0*/  IADD3 R23, PT, PT, R4, 0x5a827999, R23 ;  /* 0x5a82799904177810 */ /* 0x008fe40007ffe017 */
[----:B------:R-:W-:-:S04]  /*5cb0*/  SHF.L.W.U32.HI R4, R30, 0x1e, R30 ;  /* 0x0000001e1e047819 */ /* 0x000fc80000010e1e */
[----:B------:R-:W-:Y:S02]  /*5cc0*/  LOP3.LUT R22, R20, R5, R4, 0xb8, !PT ;  /* 0x0000000514167212 */ /* 0x000fe400078eb804 */
[----:B------:R-:W-:-:S03]  /*5cd0*/  LOP3.LUT R5, R4, R23, R21, 0xb8, !PT ;  /* 0x0000001704057212 */ /* 0x000fc600078eb815 */
[----:B------:R-:W-:Y:S02]  /*5ce0*/  IMAD.IADD R22, R19, 0x1, R22 ;  /* 0x0000000113167824 */ /* 0x000fe400078e0216 */
[----:B------:R-:W-:-:S03]  /*5cf0*/  IMAD.IADD R20, R20, 0x1, R5 ;  /* 0x0000000114147824 */ /* 0x000fc600078e0205 */
[C-C-:B------:R-:W-:Y:S02]  /*5d00*/  LEA.HI R5, R23.reuse, R22, R23.reuse, 0x5 ;  /* 0x0000001617057211 */ /* 0x140fe400078f2817 */
[----:B------:R-:W-:Y:S02]  /*5d10*/  SHF.L.W.U32.HI R23, R23, 0x1e, R23 ;  /* 0x0000001e17177819 */ /* 0x000fe40000010e17 */
[----:B--2---:R-:W-:-:S04]  /*5d20*/  IADD3 R6, PT, PT, R5, 0x5a827999, R6 ;  /* 0x5a82799905067810 */ /* 0x004fc80007ffe006 */
[----:B------:R-:W-:Y:S02]  /*5d30*/  LOP3.LUT R5, R21, R6, R23, 0xb8, !PT ;  /* 0x0000000615057212 */ /* 0x000fe400078eb817 */
[----:B------:R-:W-:-:S03]  /*5d40*/  LEA.HI R20, R6, R20, R6, 0x5 ;  /* 0x0000001406147211 */ /* 0x000fc600078f2806 */
[----:B------:R-:W-:Y:S01]  /*5d50*/  IMAD.IADD R5, R4, 0x1, R5 ;  /* 0x0000000104057824 */ /* 0x000fe200078e0205 */
[----:B------:R-:W-:Y:S02]  /*5d60*/  IADD3 R22, PT, PT, R20, 0x5a827999, R7 ;  /* 0x5a82799914167810 */ /* 0x000fe40007ffe007 */
[----:B------:R-:W-:Y:S02]  /*5d70*/  SHF.L.W.U32.HI R20, R6, 0x1e, R6 ;  /* 0x0000001e06147819 */ /* 0x000fe40000010e06 */
[----:B------:R-:W-:Y:S02]  /*5d80*/  LEA.HI R5, R22, R5, R22, 0x5 ;  /* 0x0000000516057211 */ /* 0x000fe400078f2816 */
[----:B------:R-:W-:Y:S02]  /*5d90*/  LOP3.LUT R4, R23, R22, R20, 0xb8, !PT ;  /* 0x0000001617047212 */ /* 0x000fe400078eb814 */
[----:B----4-:R-:W-:-:S03]  /*5da0*/  IADD3 R8, PT, PT, R5, 0x5a827999, R8 ;  /* 0x5a82799905087810 */ /* 0x010fc60007ffe008 */
[----:B------:R-:W-:Y:S02]  /*5db0*/  IMAD.IADD R21, R21, 0x1, R4 ;  /* 0x0000000115157824 */ /* 0x000fe400078e0204 */
[----:B------:R-:W2:Y:S03]  /*5dc0*/  LDL.128 R4, [R1+0x30] ;  /* 0x0000300001047983 */ /* 0x000ea60000100c00 */
        /* <DEDUP_REMOVED lines=8> */
[----:B------:R-:W-:-:S05]  /*5e50*/  LOP3.LUT R23, R21, R9, R8, 0xb8, !PT ;  /* 0x0000000915177212 */ /* 0x000fca00078eb808 */
[----:B------:R-:W-:-:S05]  /*5e60*/  IMAD.IADD R23, R20, 0x1, R23 ;  /* 0x0000000114177824 */ /* 0x000fca00078e0217 */
[----:B------:R-:W-:Y:S02]  /*5e70*/  LEA.HI R20, R10, R23, R10, 0x5 ;  /* 0x000000170a147211 */ /* 0x000fe400078f280a */
[----:B------:R-:W-:Y:S02]  /*5e80*/  SHF.L.W.U32.HI R23, R9, 0x1e, R9 ;  /* 0x0000001e09177819 */ /* 0x000fe40000010e09 */
        /* <DEDUP_REMOVED lines=8> */
[----:B------:R-:W3:Y:S01]  /*5f10*/  LDL.128 R8, [R1+0x40] ;  /* 0x0000400001087983 */ /* 0x000ee20000100c00 */
[----:B------:R-:W-:Y:S02]  /*5f20*/  SHF.L.W.U32.HI R20, R20, 0x1e, R20 ;  /* 0x0000001e14147819 */ /* 0x000fe40000010e14 */
[----:B------:R-:W-:-:S04]  /*5f30*/  LEA.HI R22, R12, R22, R12, 0x5 ;  /* 0x000000160c167211 */ /* 0x000fc800078f280c */
[----:B------:R-:W-:Y:S02]  /*5f40*/  IADD3 R13, PT, PT, R22, 0x5a827999, R13 ;  /* 0x5a827999160d7810 */ /* 0x000fe40007ffe00d */
[----:B------:R-:W-:-:S05]  /*5f50*/  LOP3.LUT R22, R21, R12, R20, 0xb8, !PT ;  /* 0x0000000c15167212 */ /* 0x000fca00078eb814 */
[----:B------:R-:W-:-:S05]  /*5f60*/  IMAD.IADD R22, R23, 0x1, R22 ;  /* 0x0000000117167824 */ /* 0x000fca00078e0216 */
[C-C-:B------:R-:W-:Y:S02]  /*5f70*/  LEA.HI R23, R13.reuse, R22, R13.reuse, 0x5 ;  /* 0x000000160d177211 */ /* 0x140fe400078f280d */
[----:B------:R-:W-:Y:S02]  /*5f80*/  SHF.L.W.U32.HI R22, R13, 0x1e, R13 ;  /* 0x0000001e0d167819 */ /* 0x000fe40000010e0d */
[----:B------:R-:W-:Y:S02]  /*5f90*/  IADD3 R14, PT, PT, R23, 0x5a827999, R14 ;  /* 0x5a827999170e7810 */ /* 0x000fe40007ffe00e */
[----:B------:R-:W-:-:S04]  /*5fa0*/  SHF.L.W.U32.HI R23, R12, 0x1e, R12 ;  /* 0x0000001e0c177819 */ /* 0x000fc80000010e0c */
[----:B------:R-:W-:Y:S02]  /*5fb0*/  LOP3.LUT R12, R20, R13, R23, 0xb8, !PT ;  /* 0x0000000d140c7212 */ /* 0x000fe400078eb817 */
[----:B------:R-:W-:-:S03]  /*5fc0*/  LOP3.LUT R13, R23, R14, R22, 0xb8, !PT ;  /* 0x0000000e170d7212 */ /* 0x000fc600078eb816 */
[----:B------:R-:W-:-:S05]  /*5fd0*/  IMAD.IADD R21, R21, 0x1, R12 ;  /* 0x0000000115157824 */ /* 0x000fca00078e020c */
[----:B------:R-:W-:-:S04]  /*5fe0*/  LEA.HI R12, R14, R21, R14, 0x5 ;  /* 0x000000150e0c7211 */ /* 0x000fc800078f280e */
[----:B------:R-:W-:Y:S01]  /*5ff0*/  IADD3 R21, PT, PT, R12, 0x5a827999, R15 ;  /* 0x5a8279990c157810 */ /* 0x000fe20007ffe00f */
[----:B------:R-:W-:Y:S01]  /*6000*/  IMAD.IADD R12, R20, 0x1, R13 ;  /* 0x00000001140c7824 */ /* 0x000fe200078e020d */
[----:B------:R-:W-:-:S04]  /*6010*/  SHF.L.W.U32.HI R20, R14, 0x1e, R14 ;  /* 0x0000001e0e147819 */ /* 0x000fc80000010e0e */
[----:B------:R-:W-:Y:S02]  /*6020*/  LOP3.LUT R14, R22, R21, R20, 0xb8, !PT ;  /* 0x00000015160e7212 */ /* 0x000fe400078eb814 */
[----:B------:R-:W-:-:S03]  /*6030*/  LEA.HI R13, R21, R12, R21, 0x5 ;  /* 0x0000000c150d7211 */ /* 0x000fc600078f2815 */
[----:B------:R-:W-:Y:S01]  /*6040*/  IMAD.IADD R23, R23, 0x1, R14 ;  /* 0x0000000117177824 */ /* 0x000fe200078e020e */
[----:B------:R-:W-:Y:S02]  /*6050*/  SHF.L.W.U32.HI R21, R21, 0x1e, R21 ;  /* 0x0000001e15157819 */ /* 0x000fe40000010e15 */
[----:B--2---:R-:W-:Y:S02]  /*6060*/  IADD3 R4, PT, PT, R13, 0x5a827999, R4 ;  /* 0x5a8279990d047810 */ /* 0x004fe40007ffe004 */
[----:B------:R-:W2:Y:S02]  /*6070*/  LDL.128 R12, [R1+0x50] ;  /* 0x00005000010c7983 */ /* 0x000ea40000100c00 */
[----:B------:R-:W-:-:S04]  /*6080*/  LEA.HI R23, R4, R23, R4, 0x5 ;  /* 0x0000001704177211 */ /* 0x000fc800078f2804 */
[----:B------:R-:W-:Y:S02]  /*6090*/  IADD3 R5, PT, PT, R23, 0x5a827999, R5 ;  /* 0x5a82799917057810 */ /* 0x000fe40007ffe005 */
        /* <DEDUP_REMOVED lines=16> */
[----:B---3--:R-:W-:Y:S02]  /*61a0*/  IADD3 R8, PT, PT, R5, 0x5a827999, R8 ;  /* 0x5a82799905087810 */ /* 0x008fe40007ffe008 */
        /* <DEDUP_REMOVED lines=10> */
[--C-:B------:R-:W-:Y:S02]  /*6250*/  LOP3.LUT R8, R20, R9, R23.reuse, 0xb8, !PT ;  /* 0x0000000914087212 */ /* 0x100fe400078eb817 */
[----:B------:R-:W-:-:S03]  /*6260*/  LOP3.LUT R9, R10, R22, R23, 0x96, !PT ;  /* 0x000000160a097212 */ /* 0x000fc600078e9617 */
[----:B------:R-:W-:-:S05]  /*6270*/  IMAD.IADD R21, R21, 0x1, R8 ;  /* 0x0000000115157824 */ /* 0x000fca00078e0208 */
[----:B------:R-:W-:-:S04]  /*6280*/  LEA.HI R8, R10, R21, R10, 0x5 ;  /* 0x000000150a087211 */ /* 0x000fc800078f280a */
[----:B------:R-:W-:Y:S01]  /*6290*/  IADD3 R21, PT, PT, R8, 0x5a827999, R11 ;  /* 0x5a82799908157810 */ /* 0x000fe20007ffe00b */
[----:B------:R-:W-:Y:S01]  /*62a0*/  IMAD.IADD R8, R20, 0x1, R9 ;  /* 0x0000000114087824 */ /* 0x000fe200078e0209 */
[----:B------:R-:W-:-:S04]  /*62b0*/  SHF.L.W.U32.HI R20, R10, 0x1e, R10 ;  /* 0x0000001e0a147819 */ /* 0x000fc80000010e0a */
[C---:B------:R-:W-:Y:S02]  /*62c0*/  LOP3.LUT R10, R21.reuse, R20, R22, 0x96, !PT ;  /* 0x00000014150a7212 */ /* 0x040fe400078e9616 */
[----:B------:R-:W-:-:S03]  /*62d0*/  LEA.HI R9, R21, R8, R21, 0x5 ;  /* 0x0000000815097211 */ /* 0x000fc600078f2815 */
[----:B------:R-:W-:Y:S01]  /*62e0*/  IMAD.IADD R23, R23, 0x1, R10 ;  /* 0x0000000117177824 */ /* 0x000fe200078e020a */
[----:B------:R-:W-:Y:S02]  /*62f0*/  SHF.L.W.U32.HI R21, R21, 0x1e, R21 ;  /* 0x0000001e15157819 */ /* 0x000fe40000010e15 */
[----:B--2---:R-:W-:Y:S02]  /*6300*/  IADD3 R12, PT, PT, R9, 0x6ed9eba1, R12 ;  /* 0x6ed9eba1090c7810 */ /* 0x004fe40007ffe00c */
[----:B------:R-:W2:Y:S02]  /*6310*/  LDL.128 R8, [R1+0x70] ;  /* 0x0000700001087983 */ /* 0x000ea40000100c00 */
[----:B------:R-:W-:-:S04]  /*6320*/  LEA.HI R23, R12, R23, R12, 0x5 ;  /* 0x000000170c177211 */ /* 0x000fc800078f280c */
[----:B------:R-:W-:Y:S02]  /*6330*/  IADD3 R13, PT, PT, R23, 0x6ed9eba1, R13 ;  /* 0x6ed9eba1170d7810 */ /* 0x000fe40007ffe00d */
[C---:B------:R-:W-:Y:S02]  /*6340*/  LOP3.LUT R23, R12.reuse, R21, R20, 0x96, !PT ;  /* 0x000000150c177212 */ /* 0x040fe400078e9614 */
        /* <DEDUP_REMOVED lines=12> */
[C---:B------:R-:W-:Y:S02]  /*6410*/  LOP3.LUT R15, R20.reuse, R21, R23, 0x96, !PT ;  /* 0x00000015140f7212 */ /* 0x040fe400078e9617 */
        /* <DEDUP_REMOVED lines=77> */
[--C-:B------:R-:W-:Y:S02]  /*68f0*/  LEA.HI R20, R6, R23, R6.reuse, 0x5 ;  /* 0x0000001706147211 */ /* 0x100fe400078f2806 */
[----:B------:R-:W-:Y:S02]  /*6900*/  SHF.L.W.U32.HI R23, R5, 0x1e, R5 ;  /* 0x0000001e05177819 */ /* 0x000fe40000010e05 */
[----:B------:R-:W-:Y:S02]  /*6910*/  IADD3 R20, PT, PT, R20, 0x6ed9eba1, R7 ;  /* 0x6ed9eba114147810 */ /* 0x000fe40007ffe007 */
[----:B------:R-:W-:-:S05]  /*6920*/  LOP3.LUT R22, R23, R4, R6, 0xe8, !PT ;  /* 0x0000000417167212 */ /* 0x000fca00078ee806 */
[----:B------:R-:W-:Y:S01]  /*6930*/  IMAD.IADD R5, R21, 0x1, R22 ;  /* 0x0000000115057824 */ /* 0x000fe200078e0216 */
[----:B------:R-:W-:-:S04]  /*6940*/  SHF.L.W.U32.HI R21, R6, 0x1e, R6 ;  /* 0x0000001e06157819 */ /* 0x000fc80000010e06 */
[--C-:B------:R-:W-:Y:S02]  /*6950*/  LOP3.LUT R7, R21, R23, R20.reuse, 0xe8, !PT ;  /* 0x0000001715077212 */ /* 0x100fe400078ee814 */
[----:B------:R-:W-:-:S03]  /*6960*/  LEA.HI R5, R20, R5, R20, 0x5 ;  /* 0x0000000514057211 */ /* 0x000fc600078f2814 */
[----:B------:R-:W-:Y:S01]  /*6970*/  IMAD.IADD R22, R4, 0x1, R7 ;  /* 0x0000000104167824 */ /* 0x000fe200078e0207 */
[----:B---3--:R-:W-:Y:S02]  /*6980*/  IADD3 R8, PT, PT, R5, -0x70e44324, R8 ;  /* 0x8f1bbcdc05087810 */ /* 0x008fe40007ffe008 */
[----:B------:R-:W3:Y:S01]  /*6990*/  LDL.128 R4, [R1+0xc0] ;  /* 0x0000c00001047983 */ /* 0x000ee20000100c00 */
[----:B------:R-:W-:Y:S02]  /*69a0*/  SHF.L.W.U32.HI R20, R20, 0x1e, R20 ;  /* 0x0000001e14147819 */ /* 0x000fe40000010e14 */
[----:B------:R-:W-:-:S04]  /*69b0*/  LEA.HI R22, R8, R22, R8, 0x5 ;  /* 0x0000001608167211 */ /* 0x000fc800078f2808 */
[----:B------:R-:W-:Y:S02]  /*69c0*/  IADD3 R9, PT, PT, R22, -0x70e44324, R9 ;  /* 0x8f1bbcdc16097810 */ /* 0x000fe40007ffe009 */
[----:B------:R-:W-:-:S05]  /*69d0*/  LOP3.LUT R22, R20, R21, R8, 0xe8, !PT ;  /* 0x0000001514167212 */ /* 0x000fca00078ee808 */
[----:B------:R-:W-:-:S05]  /*69e0*/  IMAD.IADD R22, R23, 0x1, R22 ;  /* 0x0000000117167824 */ /* 0x000fca00078e0216 */
[C-C-:B------:R-:W-:Y:S02]  /*69f0*/  LEA.HI R23, R9.reuse, R22, R9.reuse, 0x5 ;  /* 0x0000001609177211 */ /* 0x140fe400078f2809 */
[----:B------:R-:W-:Y:S02]  /*6a00*/  SHF.L.W.U32.HI R22, R9, 0x1e, R9 ;  /* 0x0000001e09167819 */ /* 0x000fe40000010e09 */
[----:B------:R-:W-:Y:S02]  /*6a10*/  IADD3 R10, PT, PT, R23, -0x70e44324, R10 ;  /* 0x8f1bbcdc170a7810 */ /* 0x000fe40007ffe00a */
[----:B------:R-:W-:-:S04]  /*6a20*/  SHF.L.W.U32.HI R23, R8, 0x1e, R8 ;  /* 0x0000001e08177819 */ /* 0x000fc80000010e08 */
[----:B------:R-:W-:Y:S02]  /*6a30*/  LOP3.LUT R8, R23, R20, R9, 0xe8, !PT ;  /* 0x0000001417087212 */ /* 0x000fe400078ee809 */
[----:B------:R-:W-:-:S03]  /*6a40*/  LOP3.LUT R9, R22, R23, R10, 0xe8, !PT ;  /* 0x0000001716097212 */ /* 0x000fc600078ee80a */
[----:B------:R-:W-:-:S05]  /*6a50*/  IMAD.IADD R21, R21, 0x1, R8 ;  /* 0x0000000115157824 */ /* 0x000fca00078e0208 */
[----:B------:R-:W-:-:S04]  /*6a60*/  LEA.HI R8, R10, R21, R10, 0x5 ;  /* 0x000000150a087211 */ /* 0x000fc800078f280a */
[----:B------:R-:W-:Y:S01]  /*6a70*/  IADD3 R21, PT, PT, R8, -0x70e44324, R11 ;  /* 0x8f1bbcdc08157810 */ /* 0x000fe20007ffe00b */
[----:B------:R-:W-:Y:S01]  /*6a80*/  IMAD.IADD R8, R20, 0x1, R9 ;  /* 0x0000000114087824 */ /* 0x000fe200078e0209 */
[----:B------:R-:W-:-:S04]  /*6a90*/  SHF.L.W.U32.HI R20, R10, 0x1e, R10 ;  /* 0x0000001e0a147819 */ /* 0x000fc80000010e0a */
[--C-:B------:R-:W-:Y:S02]  /*6aa0*/  LOP3.LUT R10, R20, R22, R21.reuse, 0xe8, !PT ;  /* 0x00000016140a7212 */ /* 0x100fe400078ee815 */
[----:B------:R-:W-:-:S03]  /*6ab0*/  LEA.HI R9, R21, R8, R21, 0x5 ;  /* 0x0000000815097211 */ /* 0x000fc600078f2815 */
[----:B------:R-:W-:Y:S01]  /*6ac0*/  IMAD.IADD R23, R23, 0x1, R10 ;  /* 0x0000000117177824 */ /* 0x000fe200078e020a */
[----:B------:R-:W-:Y:S02]  /*6ad0*/  SHF.L.W.U32.HI R21, R21, 0x1e, R21 ;  /* 0x0000001e15157819 */ /* 0x000fe40000010e15 */
[----:B--2---:R-:W-:Y:S02]  /*6ae0*/  IADD3 R12, PT, PT, R9, -0x70e44324, R12 ;  /* 0x8f1bbcdc090c7810 */ /* 0x004fe40007ffe00c */
[----:B------:R-:W2:Y:S02]  /*6af0*/  LDL.128 R8, [R1+0xd0] ;  /* 0x0000d00001087983 */ /* 0x000ea40000100c00 */
[----:B------:R-:W-:-:S04]  /*6b00*/  LEA.HI R23, R12, R23, R12, 0x5 ;  /* 0x000000170c177211 */ /* 0x000fc800078f280c */
[----:B------:R-:W-:Y:S02]  /*6b10*/  IADD3 R13, PT, PT, R23, -0x70e44324, R13 ;  /* 0x8f1bbcdc170d7810 */ /* 0x000fe40007ffe00d */
[--C-:B------:R-:W-:Y:S02]  /*6b20*/  LOP3.LUT R23, R21, R20, R12.reuse, 0xe8, !PT ;  /* 0x0000001415177212 */ /* 0x100fe400078ee80c */
[----:B------:R-:W-:-:S03]  /*6b30*/  SHF.L.W.U32.HI R12, R12, 0x1e, R12 ;  /* 0x0000001e0c0c7819 */ /* 0x000fc60000010e0c */
[----:B------:R-:W-:-:S05]  /*6b40*/  IMAD.IADD R22, R22, 0x1, R23 ;  /* 0x0000000116167824 */ /* 0x000fca00078e0217 */
[----:B------:R-:W-:-:S04]  /*6b50*/  LEA.HI R23, R13, R22, R13, 0x5 ;  /* 0x000000160d177211 */ /* 0x000fc800078f280d */
[----:B------:R-:W-:Y:S02]  /*6b60*/  IADD3 R14, PT, PT, R23, -0x70e44324, R14 ;  /* 0x8f1bbcdc170e7810 */ /* 0x000fe40007ffe00e */
[----:B------:R-:W-:-:S05]  /*6b70*/  LOP3.LUT R23, R12, R21, R13, 0xe8, !PT ;  /* 0x000000150c177212 */ /* 0x000fca00078ee80d */
[----:B------:R-:W-:-:S05]  /*6b80*/  IMAD.IADD R23, R20, 0x1, R23 ;  /* 0x0000000114177824 */ /* 0x000fca00078e0217 */
[--C-:B------:R-:W-:Y:S02]  /*6b90*/  LEA.HI R20, R14, R23, R14.reuse, 0x5 ;  /* 0x000000170e147211 */ /* 0x100fe400078f280e */
[----:B------:R-:W-:Y:S02]  /*6ba0*/  SHF.L.W.U32.HI R23, R13, 0x1e, R13 ;  /* 0x0000001e0d177819 */ /* 0x000fe40000010e0d */
[----:B------:R-:W-:Y:S02]  /*6bb0*/  IADD3 R20, PT, PT, R20, -0x70e44324, R15 ;  /* 0x8f1bbcdc14147810 */ /* 0x000fe40007ffe00f */
[----:B------:R-:W-:-:S05]  /*6bc0*/  LOP3.LUT R22, R23, R12, R14, 0xe8, !PT ;  /* 0x0000000c17167212 */ /* 0x000fca00078ee80e */
[----:B------:R-:W-:Y:S01]  /*6bd0*/  IMAD.IADD R13, R21, 0x1, R22 ;  /* 0x00000001150d7824 */ /* 0x000fe200078e0216 */
[----:B------:R-:W-:-:S04]  /*6be0*/  SHF.L.W.U32.HI R21, R14, 0x1e, R14 ;  /* 0x0000001e0e157819 */ /* 0x000fc80000010e0e */
[--C-:B------:R-:W-:Y:S02]  /*6bf0*/  LOP3.LUT R15, R21, R23, R20.reuse, 0xe8, !PT ;  /* 0x00000017150f7212 */ /* 0x100fe400078ee814 */
[----:B------:R-:W-:-:S03]  /*6c00*/  LEA.HI R13, R20, R13, R20, 0x5 ;  /* 0x0000000d140d7211 */ /* 0x000fc600078f2814 */
[----:B------:R-:W-:Y:S01]  /*6c10*/  IMAD.IADD R15, R12, 0x1, R15 ;  /* 0x000000010c0f7824 */ /* 0x000fe200078e020f */
[----:B---3--:R-:W-:-:S04]  /*6c20*/  IADD3 R4, PT, PT, R13, -0x70e44324, R4 ;  /* 0x8f1bbcdc0d047810 */ /* 0x008fc80007ffe004 */
[----:B------:R-:W-:-:S04]  /*6c30*/  LEA.HI R12, R4, R15, R4, 0x5 ;  /* 0x0000000f040c7211 */ /* 0x000fc800078f2804 */
[----:B------:R-:W-:Y:S02]  /*6c40*/  IADD3 R5, PT, PT, R12, -0x70e44324, R5 ;  /* 0x8f1bbcdc0c057810 */ /* 0x000fe40007ffe005 */
[----:B------:R-:W3:Y:S01]  /*6c50*/  LDL.128 R12, [R1+0xe0] ;  /* 0x0000e000010c7983 */ /* 0x000ee20000100c00 */
[----:B------:R-:W-:-:S04]  /*6c60*/  SHF.L.W.U32.HI R20, R20, 0x1e, R20 ;  /* 0x0000001e14147819 */ /* 0x000fc80000010e14 */
        /* <DEDUP_REMOVED lines=33> */
[----:B------:R-:W-:Y:S01]  /*6e80*/  IMAD.IADD R20, R21, 0x1, R20 ;  /* 0x0000000115147824 */ /* 0x000fe200078e0214 */
[----:B------:R-:W-:-:S05]  /*6e90*/  LOP3.LUT R21, R10, R9, R11, 0xe8, !PT ;  /* 0x000000090a157212 */ /* 0x000fca00078ee80b */
[----:B------:R-:W-:Y:S01]  /*6ea0*/  IMAD.IADD R23, R8, 0x1, R21 ;  /* 0x0000000108177824 */ /* 0x000fe200078e0215 */
[----:B------:R-:W-:-:S04]  /*6eb0*/  LEA.HI R21, R11, R20, R11, 0x5 ;  /* 0x000000140b157211 */ /* 0x000fc800078f280b */
[----:B---3--:R-:W-:Y:S02]  /*6ec0*/  IADD3 R12, PT, PT, R21, -0x70e44324, R12 ;  /* 0x8f1bbcdc150c7810 */ /* 0x008fe40007ffe00c */
[----:B------:R-:W-:Y:S02]  /*6ed0*/  SHF.L.W.U32.HI R21, R11, 0x1e, R11 ;  /* 0x0000001e0b157819 */ /* 0x000fe40000010e0b */
        /* <DEDUP_REMOVED lines=8> */
[----:B------:R-:W-:Y:S02]  /*6f60*/  IMAD.IADD R23, R10, 0x1, R9 ;  /* 0x000000010a177824 */ /* 0x000fe400078e0209 */
[----:B------:R-:W3:Y:S03]  /*6f70*/  LDL.128 R8, [R1+0x100] ;  /* 0x0001000001087983 */ /* 0x000ee60000100c00 */
[----:B------:R-:W-:Y:S02]  /*6f80*/  LEA.HI R22, R20, R23, R20, 0x5 ;  /* 0x0000001714167211 */ /* 0x000fe400078f2814 */
[----:B------:R-:W-:Y:S02]  /*6f90*/  SHF.L.W.U32.HI R23, R13, 0x1e, R13 ;  /* 0x0000001e0d177819 */ /* 0x000fe40000010e0d */
[----:B------:R-:W-:Y:S02]  /*6fa0*/  IADD3 R22, PT, PT, R22, -0x70e44324, R15 ;  /* 0x8f1bbcdc16167810 */ /* 0x000fe40007ffe00f */
[----:B------:R-:W-:-:S02]  /*6fb0*/  LOP3.LUT R14, R20, R23, R12, 0x96, !PT ;  /* 0x00000017140e7212 */ /* 0x000fc400078e960c */
[----:B------:R-:W-:-:S03]  /*6fc0*/  SHF.L.W.U32.HI R20, R20, 0x1e, R20 ;  /* 0x0000001e14147819 */ /* 0x000fc60000010e14 */
[----:B------:R-:W-:Y:S01]  /*6fd0*/  IMAD.IADD R13, R21, 0x1, R14 ;  /* 0x00000001150d7824 */ /* 0x000fe200078e020e */
[----:B------:R-:W-:-:S04]  /*6fe0*/  LOP3.LUT R21, R22, R20, R23, 0x96, !PT ;  /* 0x0000001416157212 */ /* 0x000fc800078e9617 */
[----:B------:R-:W-:Y:S01]  /*6ff0*/  LEA.HI R13, R22, R13, R22, 0x5 ;  /* 0x0000000d160d7211 */ /* 0x000fe200078f2816 */
[----:B------:R-:W-:-:S03]  /*7000*/  IMAD.IADD R21, R12, 0x1, R21 ;  /* 0x000000010c157824 */ /* 0x000fc600078e0215 */
[----:B--2---:R-:W-:Y:S02]  /*7010*/  IADD3 R4, PT, PT, R13, -0x359d3e2a, R4 ;  /* 0xca62c1d60d047810 */ /* 0x004fe40007ffe004 */
[----:B------:R-:W2:Y:S02]  /*7020*/  LDL.128 R12, [R1+0x110] ;  /* 0x00011000010c7983 */ /* 0x000ea40000100c00 */
        /* <DEDUP_REMOVED lines=12> */
[C---:B------:R-:W-:Y:S01]  /*70f0*/  LEA.HI R20, R6.reuse, R23, R6, 0x5 ;  /* 0x0000001706147211 */ /* 0x040fe200078f2806 */
[----:B------:R-:W-:Y:S01]  /*7100*/  IMAD.IADD R21, R21, 0x1, R22 ;  /* 0x0000000115157824 */ /* 0x000fe200078e0216 */
[----:B------:R-:W-:Y:S02]  /*7110*/  SHF.L.W.U32.HI R6, R6, 0x1e, R6 ;  /* 0x0000001e06067819 */ /* 0x000fe40000010e06 */
[----:B------:R-:W-:-:S04]  /*7120*/  IADD3 R20, PT, PT, R20, -0x359d3e2a, R7 ;  /* 0xca62c1d614147810 */ /* 0x000fc80007ffe007 */
[C---:B------:R-:W-:Y:S02]  /*7130*/  LOP3.LUT R7, R20.reuse, R6, R5, 0x96, !PT ;  /* 0x0000000614077212 */ /* 0x040fe400078e9605 */
[----:B------:R-:W-:-:S03]  /*7140*/  LEA.HI R21, R20, R21, R20, 0x5 ;  /* 0x0000001514157211 */ /* 0x000fc600078f2814 */
[----:B------:R-:W-:Y:S01]  /*7150*/  IMAD.IADD R7, R4, 0x1, R7 ;  /* 0x0000000104077824 */ /* 0x000fe200078e0207 */
[----:B---3--:R-:W-:-:S04]  /*7160*/  IADD3 R8, PT, PT, R21, -0x359d3e2a, R8 ;  /* 0xca62c1d615087810 */ /* 0x008fc80007ffe008 */
[----:B------:R-:W-:Y:S02]  /*7170*/  LEA.HI R4, R8, R7, R8, 0x5 ;  /* 0x0000000708047211 */ /* 0x000fe400078f2808 */
[----:B------:R-:W-:Y:S02]  /*7180*/  SHF.L.W.U32.HI R7, R20, 0x1e, R20 ;  /* 0x0000001e14077819 */ /* 0x000fe40000010e14 */
[----:B------:R-:W-:Y:S02]  /*7190*/  IADD3 R20, PT, PT, R4, -0x359d3e2a, R9 ;  /* 0xca62c1d604147810 */ /* 0x000fe40007ffe009 */
[----:B------:R-:W-:-:S05]  /*71a0*/  LOP3.LUT R4, R8, R7, R6, 0x96, !PT ;  /* 0x0000000708047212 */ /* 0x000fca00078e9606 */
[----:B------:R-:W-:-:S05]  /*71b0*/  IMAD.IADD R5, R5, 0x1, R4 ;  /* 0x0000000105057824 */ /* 0x000fca00078e0204 */
[----:B------:R-:W-:Y:S02]  /*71c0*/  LEA.HI R9, R20, R5, R20, 0x5 ;  /* 0x0000000514097211 */ /* 0x000fe400078f2814 */
[----:B------:R-:W-:Y:S02]  /*71d0*/  SHF.L.W.U32.HI R5, R8, 0x1e, R8 ;  /* 0x0000001e08057819 */ /* 0x000fe40000010e08 */
[----:B------:R-:W-:Y:S02]  /*71e0*/  IADD3 R9, PT, PT, R9, -0x359d3e2a, R10 ;  /* 0xca62c1d609097810 */ /* 0x000fe40007ffe00a */
[C---:B------:R-:W-:Y:S02]  /*71f0*/  LOP3.LUT R21, R20.reuse, R5, R7, 0x96, !PT ;  /* 0x0000000514157212 */ /* 0x040fe400078e9607 */
[----:B------:R-:W-:-:S03]  /*7200*/  SHF.L.W.U32.HI R20, R20, 0x1e, R20 ;  /* 0x0000001e14147819 */ /* 0x000fc60000010e14 */
[----:B------:R-:W-:Y:S01]  /*7210*/  IMAD.IADD R6, R6, 0x1, R21 ;  /* 0x0000000106067824 */ /* 0x000fe200078e0215 */
[C---:B------:R-:W-:Y:S02]  /*7220*/  SHF.L.W.U32.HI R21, R9.reuse, 0x1e, R9 ;  /* 0x0000001e09157819 */ /* 0x040fe40000010e09 */
[C---:B------:R-:W-:Y:S02]  /*7230*/  LOP3.LUT R4, R9.reuse, R20, R5, 0x96, !PT ;  /* 0x0000001409047212 */ /* 0x040fe400078e9605 */
[----:B------:R-:W-:-:S03]  /*7240*/  LEA.HI R6, R9, R6, R9, 0x5 ;  /* 0x0000000609067211 */ /* 0x000fc600078f2809 */
[----:B------:R-:W-:Y:S01]  /*7250*/  IMAD.IADD R4, R7, 0x1, R4 ;  /* 0x0000000107047824 */ /* 0x000fe200078e0204 */
[----:B------:R-:W-:Y:S02]  /*7260*/  IADD3 R23, PT, PT, R6, -0x359d3e2a, R11 ;  /* 0xca62c1d606177810 */ /* 0x000fe40007ffe00b */
[----:B------:R-:W3:Y:S02]  /*7270*/  LDL.128 R8, [R1+0x120] ;  /* 0x0001200001087983 */ /* 0x000ee40000100c00 */
[----:B------:R-:W-:-:S05]  /*7280*/  LOP3.LUT R22, R23, R21, R20, 0x96, !PT ;  /* 0x0000001517167212 */ /* 0x000fca00078e9614 */
[----:B------:R-:W-:Y:S01]  /*7290*/  IMAD.IADD R22, R5, 0x1, R22 ;  /* 0x0000000105167824 */ /* 0x000fe200078e0216 */
[----:B------:R-:W-:-:S04]  /*72a0*/  LEA.HI R5, R23, R4, R23, 0x5 ;  /* 0x0000000417057211 */ /* 0x000fc800078f2817 */
[----:B--2---:R-:W-:Y:S02]  /*72b0*/  IADD3 R12, PT, PT, R5, -0x359d3e2a, R12 ;  /* 0xca62c1d6050c7810 */ /* 0x004fe40007ffe00c */
[----:B------:R-:W2:Y:S02]  /*72c0*/  LDL.128 R4, [R1+0x130] ;  /* 0x0001300001047983 */ /* 0x000ea40000100c00 */
[----:B------:R-:W-:-:S04]  /*72d0*/  LEA.HI R22, R12, R22, R12, 0x5 ;  /* 0x000000160c167211 */ /* 0x000fc800078f280c */
[----:B------:R-:W-:Y:S02]  /*72e0*/  IADD3 R13, PT, PT, R22, -0x359d3e2a, R13 ;  /* 0xca62c1d6160d7810 */ /* 0x000fe40007ffe00d */
[----:B------:R-:W-:-:S04]  /*72f0*/  SHF.L.W.U32.HI R22, R23, 0x1e, R23 ;  /* 0x0000001e17167819 */ /* 0x000fc80000010e17 */
[----:B------:R-:W-:-:S05]  /*7300*/  LOP3.LUT R23, R12, R22, R21, 0x96, !PT ;  /* 0x000000160c177212 */ /* 0x000fca00078e9615 */
[----:B------:R-:W-:-:S05]  /*7310*/  IMAD.IADD R20, R20, 0x1, R23 ;  /* 0x0000000114147824 */ /* 0x000fca00078e0217 */
[----:B------:R-:W-:-:S04]  /*7320*/  LEA.HI R23, R13, R20, R13, 0x5 ;  /* 0x000000140d177211 */ /* 0x000fc800078f280d */
[----:B------:R-:W-:Y:S02]  /*7330*/  IADD3 R14, PT, PT, R23, -0x359d3e2a, R14 ;  /* 0xca62c1d6170e7810 */ /* 0x000fe40007ffe00e */
[----:B------:R-:W-:-:S04]  /*7340*/  SHF.L.W.U32.HI R23, R12, 0x1e, R12 ;  /* 0x0000001e0c177819 */ /* 0x000fc80000010e0c */
[----:B------:R-:W-:-:S05]  /*7350*/  LOP3.LUT R12, R13, R23, R22, 0x96, !PT ;  /* 0x000000170d0c7212 */ /* 0x000fca00078e9616 */
[----:B------:R-:W-:Y:S01]  /*7360*/  IMAD.IADD R21, R21, 0x1, R12 ;  /* 0x0000000115157824 */ /* 0x000fe200078e020c */
[----:B------:R-:W-:-:S04]  /*7370*/  SHF.L.W.U32.HI R13, R13, 0x1e, R13 ;  /* 0x0000001e0d0d7819 */ /* 0x000fc80000010e0d */
        /* <DEDUP_REMOVED lines=10> */
[----:B------:R-:W-:-:S04]  /*7420*/  LEA.HI R20, R8, R23, R8, 0x5 ;  /* 0x0000001708147211 */ /* 0x000fc800078f2808 */
[----:B------:R-:W-:Y:S02]  /*7430*/  IADD3 R12, PT, PT, R20, -0x359d3e2a, R9 ;  /* 0xca62c1d6140c7810 */ /* 0x000fe40007ffe009 */
[C---:B------:R-:W-:Y:S02]  /*7440*/  LOP3.LUT R20, R8.reuse, R15, R14, 0x96, !PT ;  /* 0x0000000f08147212 */ /* 0x040fe400078e960e */
[----:B------:R-:W-:-:S03]  /*7450*/  SHF.L.W.U32.HI R8, R8, 0x1e, R8 ;  /* 0x0000001e08087819 */ /* 0x000fc60000010e08 */
[----:B------:R-:W-:Y:S01]  /*7460*/  IMAD.IADD R13, R13, 0x1, R20 ;  /* 0x000000010d0d7824 */ /* 0x000fe200078e0214 */
[----:B------:R-:W-:-:S04]  /*7470*/  LOP3.LUT R9, R12, R8, R15, 0x96, !PT ;  /* 0x000000080c097212 */ /* 0x000fc800078e960f */
[----:B------:R-:W-:-:S04]  /*7480*/  LEA.HI R13, R12, R13, R12, 0x5 ;  /* 0x0000000d0c0d7211 */ /* 0x000fc800078f280c */
[----:B------:R-:W-:Y:S01]  /*7490*/  IADD3 R10, PT, PT, R13, -0x359d3e2a, R10 ;  /* 0xca62c1d60d0a7810 */ /* 0x000fe20007ffe00a */
[----:B------:R-:W-:Y:S01]  /*74a0*/  IMAD.IADD R13, R14, 0x1, R9 ;  /* 0x000000010e0d7824 */ /* 0x000fe200078e0209 */
[----:B------:R-:W-:-:S04]  /*74b0*/  SHF.L.W.U32.HI R9, R12, 0x1e, R12 ;  /* 0x0000001e0c097819 */ /* 0x000fc80000010e0c */
[C---:B------:R-:W-:Y:S02]  /*74c0*/  LOP3.LUT R14, R10.reuse, R9, R8, 0x96, !PT ;  /* 0x000000090a0e7212 */ /* 0x040fe400078e9608 */
[C-C-:B------:R-:W-:Y:S02]  /*74d0*/  LEA.HI R12, R10.reuse, R13, R10.reuse, 0x5 ;  /* 0x0000000d0a0c7211 */ /* 0x140fe400078f280a */
[----:B------:R-:W-:Y:S01]  /*74e0*/  SHF.L.W.U32.HI R10, R10, 0x1e, R10 ;  /* 0x0000001e0a0a7819 */ /* 0x000fe20000010e0a */
[----:B------:R-:W-:Y:S01]  /*74f0*/  IMAD.IADD R14, R15, 0x1, R14 ;  /* 0x000000010f0e7824 */ /* 0x000fe200078e020e */
[----:B------:R-:W-:-:S04]  /*7500*/  IADD3 R11, PT, PT, R12, -0x359d3e2a, R11 ;  /* 0xca62c1d60c0b7810 */ /* 0x000fc80007ffe00b */
[C---:B------:R-:W-:Y:S02]  /*7510*/  LOP3.LUT R15, R11.reuse, R10, R9, 0x96, !PT ;  /* 0x0000000a0b0f7212 */ /* 0x040fe400078e9609 */
[----:B------:R-:W-:-:S03]  /*7520*/  LEA.HI R13, R11, R14, R11, 0x5 ;  /* 0x0000000e0b0d7211 */ /* 0x000fc600078f280b */
[----:B------:R-:W-:Y:S02]  /*7530*/  IMAD.IADD R8, R8, 0x1, R15 ;  /* 0x0000000108087824 */ /* 0x000fe400078e020f */
[----:B------:R-:W-:Y:S01]  /*7540*/  IMAD.MOV.U32 R20, RZ, RZ, RZ ;  /* 0x000000ffff147224 */ /* 0x000fe200078e00ff */
[----:B--2---:R-:W-:Y:S02]  /*7550*/  IADD3 R13, PT, PT, R13, -0x359d3e2a, R4 ;  /* 0xca62c1d60d0d7810 */ /* 0x004fe40007ffe004 */
[----:B------:R-:W-:Y:S02]  /*7560*/  SHF.L.W.U32.HI R4, R11, 0x1e, R11 ;  /* 0x0000001e0b047819 */ /* 0x000fe40000010e0b */
[C---:B------:R-:W-:Y:S02]  /*7570*/  LEA.HI R8, R13.reuse, R8, R13, 0x5 ;  /* 0x000000080d087211 */ /* 0x040fe400078f280d */
[----:B------:R-:W-:Y:S02]  /*7580*/  LOP3.LUT R12, R13, R4, R10, 0x96, !PT ;  /* 0x000000040d0c7212 */ /* 0x000fe400078e960a */
[----:B------:R-:W-:-:S02]  /*7590*/  IADD3 R5, PT, PT, R8, -0x359d3e2a, R5 ;  /* 0xca62c1d608057810 */ /* 0x000fc40007ffe005 */
[----:B------:R-:W-:Y:S01]  /*75a0*/  SHF.L.W.U32.HI R13, R13, 0x1e, R13 ;  /* 0x0000001e0d0d7819 */ /* 0x000fe20000010e0d */
[----:B------:R-:W-:-:S03]  /*75b0*/  IMAD.IADD R12, R9, 0x1, R12 ;  /* 0x00000001090c7824 */ /* 0x000fc600078e020c */
[C---:B------:R-:W-:Y:S02]  /*75c0*/  LOP3.LUT R11, R5.reuse, R13, R4, 0x96, !PT ;  /* 0x0000000d050b7212 */ /* 0x040fe400078e9604 */
[----:B------:R-:W-:-:S03]  /*75d0*/  LEA.HI R9, R5, R12, R5, 0x5 ;  /* 0x0000000c05097211 */ /* 0x000fc600078f2805 */
[----:B------:R-:W-:Y:S01]  /*75e0*/  IMAD.IADD R10, R10, 0x1, R11 ;  /* 0x000000010a0a7824 */ /* 0x000fe200078e020b */
[----:B------:R-:W-:-:S04]  /*75f0*/  IADD3 R9, PT, PT, R9, -0x359d3e2a, R6 ;  /* 0xca62c1d609097810 */ /* 0x000fc80007ffe006 */
[----:B------:R-:W-:-:S04]  /*7600*/  LEA.HI R10, R9, R10, R9, 0x5 ;  /* 0x0000000a090a7211 */ /* 0x000fc800078f2809 */
[----:B------:R-:W-:Y:S01]  /*7610*/  IADD3 R7, PT, PT, R30, R10, R7 ;  /* 0x0000000a1e077210 */ /* 0x000fe20007ffe007 */
[----:B0-----:R-:W-:Y:S01]  /*7620*/  IMAD.IADD R17, R17, 0x1, R4 ;  /* 0x0000000111117824 */ /* 0x001fe200078e0204 */
[----:B------:R-:W-:Y:S01]  /*7630*/  LEA.HI R19, R5, R19, R5, 0x1e ;  /* 0x0000001305137211 */ /* 0x000fe200078ff005 */
[----:B------:R-:W-:Y:S02]  /*7640*/  IMAD.IADD R16, R16, 0x1, R13 ;  /* 0x0000000110107824 */ /* 0x000fe400078e020d */
[----:B------:R-:W-:Y:S02]  /*7650*/  IMAD.IADD R18, R18, 0x1, R9 ;  /* 0x0000000112127824 */ /* 0x000fe400078e0209 */
[----:B------:R-:W-:Y:S01]  /*7660*/  VIADD R30, R7, 0xca62c1d6 ;  /* 0xca62c1d6071e7836 */ /* 0x000fe20000000000 */
[----:B------:R2:W-:Y:S01]  /*7670*/  STL.64 [R1+0x1b0], R16 ;  /* 0x0001b01001007387 */ /* 0x0005e20000100a00 */
[----:B------:R-:W-:-:S03]  /*7680*/  LOP3.LUT R4, R34, 0x7f, RZ, 0x3c, !PT ;  /* 0x0000007f22047812 */ /* 0x000fc600078e3cff */
[----:B------:R2:W-:Y:S04]  /*7690*/  STL.64 [R1+0x1a8], R18 ;  /* 0x0001a81201007387 */ /* 0x0005e80000100a00 */
[----:B------:R2:W-:Y:S01]  /*76a0*/  STL [R1+0x1a4], R30 ;  /* 0x0001a41e01007387 */ /* 0x0005e20000100800 */
[----:B------:R-:W-:-:S13]  /*76b0*/  ISETP.GE.U32.AND P0, PT, R4, R31, PT ;  /* 0x0000001f0400720c */ /* 0x000fda0003f06070 */
[----:B--2---:R-:W-:Y:S05]  /*76c0*/  @P0 BRA `(.L_x_25) ;  /* 0x0000002c00080947 */ /* 0x004fea0003800000 */
[----:B------:R-:W-:Y:S01]  /*76d0*/  BSSY.RECONVERGENT B2, `(.L_x_32) ;  /* 0x00002be000027945 */ /* 0x000fe20003800200 */
.L_x_34:
[----:B------:R-:W-:-:S05]  /*76e0*/  IMAD.IADD R21, R1, 0x1, R35 ;  /* 0x0000000101157824 */ /* 0x000fca00078e0223 */
[----:B------:R-:W2:Y:S04]  /*76f0*/  LDL.U8 R4, [R21+0x150] ;  /* 0x0001500015047983 */ /* 0x000ea80000100000 */
[----:B------:R-:W2:Y:S04]  /*7700*/  LDL.U8 R5, [R21+0x151] ;  /* 0x0001510015057983 */ /* 0x000ea80000100000 */
[----:B------:R-:W3:Y:S04]  /*7710*/  LDL.U8 R9, [R21+0x158] ;  /* 0x0001580015097983 */ /* 0x000ee80000100000 */
[----:B------:R-:W3:Y:S04]  /*7720*/  LDL.U8 R10, [R21+0x159] ;  /* 0x00015900150a7983 */ /* 0x000ee80000100000 */
[----:B------:R-:W4:Y:S04]  /*7730*/  LDL.U8 R11, [R21+0x15c] ;  /* 0x00015c00150b7983 */ /* 0x000f280000100000 */
[----:B------:R-:W4:Y:S04]  /*7740*/  LDL.U8 R12, [R21+0x15d] ;  /* 0x00015d00150c7983 */ /* 0x000f280000100000 */
[----:B------:R-:W5:Y:S04]  /*7750*/  LDL.U8 R6, [R21+0x152] ;  /* 0x0001520015067983 */ /* 0x000f680000100000 */
[----:B------:R-:W5:Y:S04]  /*7760*/  LDL.U8 R7, [R21+0x154] ;  /* 0x0001540015077983 */ /* 0x000f680000100000 */
[----:B------:R-:W5:Y:S01]  /*7770*/  LDL.U8 R8, [R21+0x155] ;  /* 0x0001550015087983 */ /* 0x000f620000100000 */
[----:B--2---:R-:W-:-:S02]  /*7780*/  IMAD R5, R4, 0x100, R5 ;  /* 0x0000010004057824 */ /* 0x004fc400078e0205 */
[----:B---3--:R-:W-:Y:S02]  /*7790*/  IMAD R14, R9, 0x100, R10 ;  /* 0x00000100090e7824 */ /* 0x008fe400078e020a */
[----:B------:R-:W2:Y:S04]  /*77a0*/  LDL.U8 R10, [R21+0x156] ;  /* 0x00015600150a7983 */ /* 0x000ea80000100000 */
[----:B------:R-:W3:Y:S01]  /*77b0*/  LDL.U8 R9, [R21+0x153] ;  /* 0x0001530015097983 */ /* 0x000ee20000100000 */
[----:B----4-:R-:W-:-:S03]  /*77c0*/  IMAD R13, R11, 0x100, R12 ;  /* 0x000001000b0d7824 */ /* 0x010fc600078e020c */
[----:B------:R-:W4:Y:S01]  /*77d0*/  LDL.U8 R11, [R21+0x15a] ;  /* 0x00015a00150b7983 */ /* 0x000f220000100000 */
[----:B-----5:R-:W-:-:S03]  /*77e0*/  IMAD R4, R5, 0x100, R6 ;  /* 0x0000010005047824 */ /* 0x020fc600078e0206 */
[----:B------:R-:W5:Y:S04]  /*77f0*/  LDL.U8 R12, [R21+0x15e] ;  /* 0x00015e00150c7983 */ /* 0x000f680000100000 */
[----:B------:R-:W5:Y:S01]  /*7800*/  LDL.U8 R6, [R21+0x15b] ;  /* 0x00015b0015067983 */ /* 0x000f620000100000 */
[----:B------:R-:W-:-:S03]  /*7810*/  IMAD R5, R7, 0x100, R8 ;  /* 0x0000010007057824 */ /* 0x000fc600078e0208 */
[----:B------:R-:W5:Y:S04]  /*7820*/  LDL.U8 R8, [R21+0x157] ;  /* 0x0001570015087983 */ /* 0x000f680000100000 */
[----:B------:R-:W5:Y:S01]  /*7830*/  LDL.U8 R7, [R21+0x15f] ;  /* 0x00015f0015077983 */ /* 0x000f620000100000 */
[----:B--2---:R-:W-:Y:S02]  /*7840*/  IMAD R5, R5, 0x100, R10 ;  /* 0x0000010005057824 */ /* 0x004fe400078e020a */
[----:B---3--:R-:W-:Y:S02]  /*7850*/  IMAD.U32 R4, R4, 0x100, R9 ;  /* 0x0000010004047824 */ /* 0x008fe400078e0009 */
[----:B----4-:R-:W-:Y:S02]  /*7860*/  IMAD R11, R14, 0x100, R11 ;  /* 0x000001000e0b7824 */ /* 0x010fe400078e020b */
[----:B-----5:R-:W-:-:S02]  /*7870*/  IMAD R12, R13, 0x100, R12 ;  /* 0x000001000d0c7824 */ /* 0x020fc400078e020c */
[----:B------:R-:W-:Y:S02]  /*7880*/  IMAD.U32 R6, R11, 0x100, R6 ;  /* 0x000001000b067824 */ /* 0x000fe400078e0006 */
[----:B------:R-:W-:Y:S02]  /*7890*/  IMAD.U32 R5, R5, 0x100, R8 ;  /* 0x0000010005057824 */ /* 0x000fe400078e0008 */
[----:B------:R-:W-:-:S05]  /*78a0*/  IMAD.U32 R7, R12, 0x100, R7 ;  /* 0x000001000c077824 */ /* 0x000fca00078e0007 */
[----:B------:R0:W-:Y:S04]  /*78b0*/  STL.128 [R1], R4 ;  /* 0x0000000401007387 */ /* 0x0001e80000100c00 */
        /* <DEDUP_REMOVED lines=8> */
[----:B0-----:R-:W5:Y:S04]  /*7940*/  LDL.U8 R7, [R21+0x16a] ;  /* 0x00016a0015077983 */ /* 0x001f680000100000 */
[----:B------:R-:W5:Y:S04]  /*7950*/  LDL.U8 R14, [R21+0x162] ;  /* 0x00016200150e7983 */ /* 0x000f680000100000 */
[----:B------:R-:W5:Y:S04]  /*7960*/  LDL.U8 R23, [R21+0x166] ;  /* 0x0001660015177983 */ /* 0x000f680000100000 */
[----:B------:R-:W5:Y:S04]  /*7970*/  LDL.U8 R5, [R21+0x163] ;  /* 0x0001630015057983 */ /* 0x000f680000100000 */
[----:B------:R-:W5:Y:S01]  /*7980*/  LDL.U8 R6, [R21+0x167] ;  /* 0x0001670015067983 */ /* 0x000f620000100000 */
[----:B--2---:R-:W-:-:S02]  /*7990*/  IMAD R13, R12, 0x100, R13 ;  /* 0x000001000c0d7824 */ /* 0x004fc400078e020d */
[----:B---3--:R-:W-:Y:S02]  /*79a0*/  IMAD R12, R10, 0x100, R9 ;  /* 0x000001000a0c7824 */ /* 0x008fe400078e0209 */
[----:B------:R-:W2:Y:S01]  /*79b0*/  LDL.U8 R10, [R21+0x16b] ;  /* 0x00016b00150a7983 */ /* 0x000ea20000100000 */
[----:B----4-:R-:W-:-:S03]  /*79c0*/  IMAD R9, R11, 0x100, R8 ;  /* 0x000001000b097824 */ /* 0x010fc600078e0208 */
[----:B------:R-:W3:Y:S04]  /*79d0*/  LDL.U8 R8, [R21+0x16e] ;  /* 0x00016e0015087983 */ /* 0x000ee80000100000 */
[----:B------:R-:W4:Y:S01]  /*79e0*/  LDL.U8 R11, [R21+0x16f] ;  /* 0x00016f00150b7983 */ /* 0x000f220000100000 */
[----:B-----5:R-:W-:Y:S02]  /*79f0*/  IMAD R22, R15, 0x100, R22 ;  /* 0x000001000f167824 */ /* 0x020fe400078e0216 */
[----:B------:R-:W-:Y:S02]  /*7a00*/  IMAD R7, R12, 0x100, R7 ;  /* 0x000001000c077824 */ /* 0x000fe400078e0207 */
[----:B------:R-:W-:Y:S02]  /*7a10*/  IMAD R14, R13, 0x100, R14 ;  /* 0x000001000d0e7824 */ /* 0x000fe400078e020e */
[----:B------:R-:W-:-:S02]  /*7a20*/  IMAD R23, R22, 0x100, R23 ;  /* 0x0000010016177824 */ /* 0x000fc400078e0217 */
[----:B--2---:R-:W-:Y:S02]  /*7a30*/  IMAD.U32 R10, R7, 0x100, R10 ;  /* 0x00000100070a7824 */ /* 0x004fe400078e000a */
[----:B---3--:R-:W-:Y:S02]  /*7a40*/  IMAD R12, R9, 0x100, R8 ;  /* 0x00000100090c7824 */ /* 0x008fe400078e0208 */
[----:B------:R-:W-:Y:S02]  /*7a50*/  IMAD.U32 R8, R14, 0x100, R5 ;  /* 0x000001000e087824 */ /* 0x000fe400078e0005 */
[----:B------:R-:W-:Y:S02]  /*7a60*/  IMAD.U32 R9, R23, 0x100, R6 ;  /* 0x0000010017097824 */ /* 0x000fe400078e0006 */
[----:B----4-:R-:W-:-:S05]  /*7a70*/  IMAD.U32 R11, R12, 0x100, R11 ;  /* 0x000001000c0b7824 */ /* 0x010fca00078e000b */
[----:B------:R0:W-:Y:S04]  /*7a80*/  STL.128 [R1+0x10], R8 ;  /* 0x0000100801007387 */ /* 0x0001e80000100c00 */
[----:B------:R-:W2:Y:S04]  /*7a90*/  LDL.U8 R13, [R21+0x170] ;  /* 0x00017000150d7983 */ /* 0x000ea80000100000 */
[----:B------:R-:W2:Y:S04]  /*7aa0*/  LDL.U8 R14, [R21+0x171] ;  /* 0x00017100150e7983 */ /* 0x000ea80000100000 */
[----:B------:R-:W3:Y:S04]  /*7ab0*/  LDL.U8 R15, [R21+0x172] ;  /* 0x00017200150f7983 */ /* 0x000ee80000100000 */
[----:B------:R-:W4:Y:S04]  /*7ac0*/  LDL.U8 R22, [R21+0x174] ;  /* 0x0001740015167983 */ /* 0x000f280000100000 */
[----:B------:R-:W4:Y:S04]  /*7ad0*/  LDL.U8 R23, [R21+0x175] ;  /* 0x0001750015177983 */ /* 0x000f280000100000 */
[----:B------:R-:W5:Y:S04]  /*7ae0*/  LDL.U8 R7, [R21+0x178] ;  /* 0x0001780015077983 */ /* 0x000f680000100000 */
[----:B------:R-:W5:Y:S04]  /*7af0*/  LDL.U8 R6, [R21+0x179] ;  /* 0x0001790015067983 */ /* 0x000f680000100000 */
[----:B------:R-:W5:Y:S04]  /*7b00*/  LDL.U8 R12, [R21+0x17c] ;  /* 0x00017c00150c7983 */ /* 0x000f680000100000 */
[----:B------:R-:W5:Y:S04]  /*7b10*/  LDL.U8 R5, [R21+0x17d] ;  /* 0x00017d0015057983 */ /* 0x000f680000100000 */
[----:B0-----:R-:W5:Y:S04]  /*7b20*/  LDL.U8 R8, [R21+0x176] ;  /* 0x0001760015087983 */ /* 0x001f680000100000 */
[----:B------:R-:W5:Y:S04]  /*7b30*/  LDL.U8 R10, [R21+0x17b] ;  /* 0x00017b00150a7983 */ /* 0x000f680000100000 */
[----:B------:R-:W5:Y:S01]  /*7b40*/  LDL.U8 R11, [R21+0x17f] ;  /* 0x00017f00150b7983 */ /* 0x000f620000100000 */
[----:B--2---:R-:W-:-:S04]  /*7b50*/  IMAD R14, R13, 0x100, R14 ;  /* 0x000001000d0e7824 */ /* 0x004fc800078e020e */
[----:B---3--:R-:W-:Y:S02]  /*7b60*/  IMAD R15, R14, 0x100, R15 ;  /* 0x000001000e0f7824 */ /* 0x008fe400078e020f */
[----:B----4-:R-:W-:Y:S02]  /*7b70*/  IMAD R9, R22, 0x100, R23 ;  /* 0x0000010016097824 */ /* 0x010fe400078e0217 */
[----:B------:R-:W2:Y:S01]  /*7b80*/  LDL R23, [R1+0x10] ;  /* 0x0000100001177983 */ /* 0x000ea20000100800 */
[----:B-----5:R-:W-:-:S03]  /*7b90*/  IMAD R14, R7, 0x100, R6 ;  /* 0x00000100070e7824 */ /* 0x020fc600078e0206 */
[----:B------:R-:W3:Y:S04]  /*7ba0*/  LDL.U8 R7, [R21+0x17e] ;  /* 0x00017e0015077983 */ /* 0x000ee80000100000 */
[----:B------:R-:W4:Y:S01]  /*7bb0*/  LDL.U8 R6, [R21+0x177] ;  /* 0x0001770015067983 */ /* 0x000f220000100000 */
[----:B------:R-:W-:-:S03]  /*7bc0*/  IMAD R12, R12, 0x100, R5 ;  /* 0x000001000c0c7824 */ /* 0x000fc600078e0205 */
[----:B------:R-:W5:Y:S01]  /*7bd0*/  LDL.U8 R5, [R21+0x17a] ;  /* 0x00017a0015057983 */ /* 0x000f620000100000 */
[----:B------:R-:W-:-:S03]  /*7be0*/  IMAD R9, R9, 0x100, R8 ;  /* 0x0000010009097824 */ /* 0x000fc600078e0208 */
[----:B------:R-:W2:Y:S01]  /*7bf0*/  LDL.U8 R8, [R21+0x173] ;  /* 0x0001730015087983 */ /* 0x000ea20000100000 */
[----:B---3--:R-:W-:Y:S02]  /*7c00*/  IMAD R12, R12, 0x100, R7 ;  /* 0x000001000c0c7824 */ /* 0x008fe400078e0207 */
[----:B----4-:R-:W-:Y:S02]  /*7c10*/  IMAD.U32 R9, R9, 0x100, R6 ;  /* 0x0000010009097824 */ /* 0x010fe400078e0006 */
[----:B-----5:R-:W-:Y:S02]  /*7c20*/  IMAD R5, R14, 0x100, R5 ;  /* 0x000001000e057824 */ /* 0x020fe400078e0205 */
[----:B------:R-:W-:Y:S02]  /*7c30*/  IMAD.U32 R11, R12, 0x100, R11 ;  /* 0x000001000c0b7824 */ /* 0x000fe400078e000b */
[----:B--2---:R-:W-:Y:S02]  /*7c40*/  IMAD.U32 R8, R15, 0x100, R8 ;  /* 0x000001000f087824 */ /* 0x004fe400078e0008 */
[----:B------:R-:W-:-:S05]  /*7c50*/  IMAD.U32 R10, R5, 0x100, R10 ;  /* 0x00000100050a7824 */ /* 0x000fca00078e000a */
[----:B------:R0:W-:Y:S04]  /*7c60*/  STL.128 [R1+0x20], R8 ;  /* 0x0000200801007387 */ /* 0x0001e80000100c00 */
[----:B------:R-:W2:Y:S04]  /*7c70*/  LDL.U8 R5, [R21+0x180] ;  /* 0x0001800015057983 */ /* 0x000ea80000100000 */
[----:B------:R-:W2:Y:S04]  /*7c80*/  LDL.U8 R6, [R21+0x181] ;  /* 0x0001810015067983 */ /* 0x000ea80000100000 */
[----:B------:R-:W3:Y:S04]  /*7c90*/  LDL.U8 R12, [R21+0x188] ;  /* 0x00018800150c7983 */ /* 0x000ee80000100000 */
[----:B------:R-:W3:Y:S04]  /*7ca0*/  LDL.U8 R7, [R21+0x189] ;  /* 0x0001890015077983 */ /* 0x000ee80000100000 */
[----:B------:R-:W4:Y:S04]  /*7cb0*/  LDL.U8 R13, [R21+0x182] ;  /* 0x00018200150d7983 */ /* 0x000f280000100000 */
[----:B------:R-:W5:Y:S04]  /*7cc0*/  LDL.U8 R14, [R21+0x184] ;  /* 0x00018400150e7983 */ /* 0x000f680000100000 */
[----:B------:R-:W5:Y:S04]  /*7cd0*/  LDL.U8 R15, [R21+0x185] ;  /* 0x00018500150f7983 */ /* 0x000f680000100000 */
[----:B0-----:R-:W5:Y:S01]  /*7ce0*/  LDL.U8 R9, [R21+0x18c] ;  /* 0x00018c0015097983 */ /* 0x001f620000100000 */
[----:B--2---:R-:W-:-:S03]  /*7cf0*/  IMAD R22, R5, 0x100, R6 ;  /* 0x0000010005167824 */ /* 0x004fc600078e0206 */
[----:B------:R-:W2:Y:S04]  /*7d00*/  LDL.U8 R5, [R21+0x186] ;  /* 0x0001860015057983 */ /* 0x000ea80000100000 */
[----:B------:R-:W2:Y:S01]  /*7d10*/  LDL.U8 R6, [R21+0x18a] ;  /* 0x00018a0015067983 */ /* 0x000ea20000100000 */
[----:B---3--:R-:W-:-:S03]  /*7d20*/  IMAD R11, R12, 0x100, R7 ;  /* 0x000001000c0b7824 */ /* 0x008fc600078e0207 */
[----:B------:R-:W3:Y:S01]  /*7d30*/  LDL.U8 R12, [R21+0x183] ;  /* 0x00018300150c7983 */ /* 0x000ee20000100000 */
[----:B----4-:R-:W-:-:S03]  /*7d40*/  IMAD R13, R22, 0x100, R13 ;  /* 0x00000100160d7824 */ /* 0x010fc600078e020d */
[----:B------:R-:W4:Y:S04]  /*7d50*/  LDL.U8 R22, [R21+0x18d] ;  /* 0x00018d0015167983 */ /* 0x000f280000100000 */
[----:B------:R-:W4:Y:S01]  /*7d60*/  LDL.U8 R7, [R21+0x187] ;  /* 0x0001870015077983 */ /* 0x000f220000100000 */
[----:B-----5:R-:W-:-:S03]  /*7d70*/  IMAD R8, R14, 0x100, R15 ;  /* 0x000001000e087824 */ /* 0x020fc600078e020f */
[----:B------:R-:W5:Y:S04]  /*7d80*/  LDL.U8 R14, [R21+0x18b] ;  /* 0x00018b00150e7983 */ /* 0x000f680000100000 */
[----:B------:R-:W5:Y:S01]  /*7d90*/  LDL.U8 R15, [R21+0x18e] ;  /* 0x00018e00150f7983 */ /* 0x000f620000100000 */
[----:B--2---:R-:W-:-:S03]  /*7da0*/  IMAD R8, R8, 0x100, R5 ;  /* 0x0000010008087824 */ /* 0x004fc600078e0205 */
[----:B------:R-:W2:Y:S01]  /*7db0*/  LDL.U8 R5, [R21+0x18f] ;  /* 0x00018f0015057983 */ /* 0x000ea20000100000 */
[----:B------:R-:W-:Y:S02]  /*7dc0*/  IMAD R11, R11, 0x100, R6 ;  /* 0x000001000b0b7824 */ /* 0x000fe400078e0206 */
[----:B---3--:R-:W-:Y:S02]  /*7dd0*/  IMAD.U32 R12, R13, 0x100, R12 ;  /* 0x000001000d0c7824 */ /* 0x008fe400078e000c */
[----:B----4-:R-:W-:Y:S02]  /*7de0*/  IMAD R22, R9, 0x100, R22 ;  /* 0x0000010009167824 */ /* 0x010fe400078e0216 */
[----:B------:R-:W-:Y:S02]  /*7df0*/  IMAD.U32 R13, R8, 0x100, R7 ;  /* 0x00000100080d7824 */ /* 0x000fe400078e0007 */
[----:B------:R-:W3:Y:S01]  /*7e00*/  LDL.64 R6, [R1+0x20] ;  /* 0x0000200001067983 */ /* 0x000ee20000100a00 */
[----:B-----5:R-:W-:-:S03]  /*7e10*/  IMAD.U32 R14, R11, 0x100, R14 ;  /* 0x000001000b0e7824 */ /* 0x020fc600078e000e */
[----:B------:R-:W3:Y:S01]  /*7e20*/  LDL.128 R8, [R1] ;  /* 0x0000000001087983 */ /* 0x000ee20000100c00 */
[----:B------:R-:W-:-:S03]  /*7e30*/  IMAD R15, R22, 0x100, R15 ;  /* 0x00000100160f7824 */ /* 0x000fc600078e020f */
[----:B------:R-:W4:Y:S01]  /*7e40*/  LDL R22, [R1+0x28] ;  /* 0x0000280001167983 */ /* 0x000f220000100800 */
[----:B--2---:R-:W-:-:S05]  /*7e50*/  IMAD.U32 R15, R15, 0x100, R5 ;  /* 0x000001000f0f7824 */ /* 0x004fca00078e0005 */
[----:B------:R0:W-:Y:S04]  /*7e60*/  STL.128 [R1+0x30], R12 ;  /* 0x0000300c01007387 */ /* 0x0001e80000100c00 */
[----:B------:R-:W4:Y:S01]  /*7e70*/  LDL R21, [R1+0x3c] ;  /* 0x00003c0001157983 */ /* 0x000f220000100800 */
[----:B---3--:R-:W-:-:S03]  /*7e80*/  LOP3.LUT R5, R10, R6, R13, 0x96, !PT ;  /* 0x000000060a057212 */ /* 0x008fc600078e960d */
[----:B0-----:R-:W2:Y:S04]  /*7e90*/  LDL R12, [R1+0x14] ;  /* 0x00001400010c7983 */ /* 0x001ea80000100800 */
[----:B------:R-:W2:Y:S01]  /*7ea0*/  LDL R6, [R1+0x2c] ;  /* 0x00002c0001067983 */ /* 0x000ea20000100800 */
[----:B------:R-:W-:Y:S02]  /*7eb0*/  LOP3.LUT R5, R5, R8, RZ, 0x3c, !PT ;  /* 0x0000000805057212 */ /* 0x000fe400078e3cff */
[----:B------:R-:W-:-:S04]  /*7ec0*/  LOP3.LUT R8, R11, R7, R14, 0x96, !PT ;  /* 0x000000070b087212 */ /* 0x000fc800078e960e */
[----:B------:R-:W-:-:S04]  /*7ed0*/  LOP3.LUT R8, R8, R9, RZ, 0x3c, !PT ;  /* 0x0000000908087212 */ /* 0x000fc800078e3cff */
[----:B------:R-:W-:Y:S02]  /*7ee0*/  SHF.L.W.U32.HI R7, R8, 0x1, R8 ;  /* 0x0000000108077819 */ /* 0x000fe40000010e08 */
[----:B----4-:R-:W-:-:S04]  /*7ef0*/  LOP3.LUT R21, R23, R22, R21, 0x96, !PT ;  /* 0x0000001617157212 */ /* 0x010fc800078e9615 */
[----:B------:R-:W-:Y:S02]  /*7f00*/  LOP3.LUT R21, R21, R10, RZ, 0x3c, !PT ;  /* 0x0000000a15157212 */ /* 0x000fe400078e3cff */
[----:B--2---:R-:W-:Y:S02]  /*7f10*/  LOP3.LUT R11, R11, R6, R12, 0x96, !PT ;  /* 0x000000060b0b7212 */ /* 0x004fe400078e960c */
[----:B------:R-:W-:-:S04]  /*7f20*/  SHF.L.W.U32.HI R6, R5, 0x1, R5 ;  /* 0x0000000105067819 */ /* 0x000fc80000010e05 */
[----:B------:R-:W-:Y:S02]  /*7f30*/  LOP3.LUT R11, R11, R6, RZ, 0x3c, !PT ;  /* 0x000000060b0b7212 */ /* 0x000fe400078e3cff */
[----:B------:R-:W-:Y:S02]  /*7f40*/  SHF.L.W.U32.HI R8, R21, 0x1, R21 ;  /* 0x0000000115087819 */ /* 0x000fe40000010e15 */
[----:B------:R-:W-:Y:S01]  /*7f50*/  SHF.L.W.U32.HI R10, R11, 0x1, R11 ;  /* 0x000000010b0a7819 */ /* 0x000fe20000010e0b */
[----:B------:R0:W-:Y:S04]  /*7f60*/  STL.64 [R1+0x40], R6 ;  /* 0x0000400601007387 */ /* 0x0001e80000100a00 */
[----:B------:R0:W-:Y:S04]  /*7f70*/  STL [R1+0x4c], R10 ;  /* 0x00004c0a01007387 */ /* 0x0001e80000100800 */
[----:B------:R0:W-:Y:S01]  /*7f80*/  STL [R1+0x48], R8 ;  /* 0x0000480801007387 */ /* 0x0001e20000100800 */
[----:B------:R-:W-:-:S07]  /*7f90*/  IMAD.MOV.U32 R5, RZ, RZ, 0x14 ;  /* 0x00000014ff057424 */ /* 0x000fce00078e00ff */
.L_x_33:
[----:B--2---:R-:W-:-:S05]  /*7fa0*/  IMAD R15, R5, 0x4, R1 ;  /* 0x00000004050f7824 */ /* 0x004fca00078e0201 */
[----:B------:R-:W2:Y:S04]  /*7fb0*/  LDL R13, [R15+-0xc] ;  /* 0xfffff4000f0d7983 */ /* 0x000ea80000100800 */
[----:B0-----:R-:W2:Y:S04]  /*7fc0*/  LDL.64 R6, [R15+-0x20] ;  /* 0xffffe0000f067983 */ /* 0x001ea80000100a00 */
[----:B------:R-:W2:Y:S04]  /*7fd0*/  LDL.128 R8, [R15+-0x40] ;  /* 0xffffc0000f087983 */ /* 0x000ea80000100c00 */
[----:B------:R-:W3:Y:S04]  /*7fe0*/  LDL R12, [R15+-0x8] ;  /* 0xfffff8000f0c7983 */ /* 0x000ee80000100800 */
[----:B------:R-:W4:Y:S04]  /*7ff0*/  LDL R14, [R15+-0x14] ;  /* 0xffffec000f0e7983 */ /* 0x000f280000100800 */
[----:B------:R-:W4:Y:S01]  /*8000*/  LDL R21, [R15+-0x2c] ;  /* 0xffffd4000f157983 */ /* 0x000f220000100800 */
[----:B--2---:R-:W-:-:S04]  /*8010*/  LOP3.LUT R13, R10, R6, R13, 0x96, !PT ;  /* 0x000000060a0d7212 */ /* 0x004fc800078e960d */
[----:B------:R-:W-:Y:S02]  /*8020*/  LOP3.LUT R8, R13, R8, RZ, 0x3c, !PT ;  /* 0x000000080d087212 */ /* 0x000fe400078e3cff */
[C---:B---3--:R-:W-:Y:S01]  /*8030*/  LOP3.LUT R6, R11.reuse, R7, R12, 0x96, !PT ;  /* 0x000000070b067212 */ /* 0x048fe200078e960c */
[----:B------:R-:W2:Y:S04]  /*8040*/  LDL R13, [R15+-0x30] ;  /* 0xffffd0000f0d7983 */ /* 0x000ea80000100800 */
[----:B------:R-:W2:Y:S04]  /*8050*/  LDL R7, [R15+-0x4] ;  /* 0xfffffc000f077983 */ /* 0x000ea80000100800 */
[----:B------:R-:W2:Y:S01]  /*8060*/  LDL R12, [R15+-0x18] ;  /* 0xffffe8000f0c7983 */ /* 0x000ea20000100800 */
[----:B----4-:R-:W-:Y:S01]  /*8070*/  LOP3.LUT R21, R11, R14, R21, 0x96, !PT ;  /* 0x0000000e0b157212 */ /* 0x010fe200078e9615 */
[----:B------:R-:W-:Y:S01]  /*8080*/  VIADD R14, R5, 0x4 ;  /* 0x00000004050e7836 */ /* 0x000fe20000000000 */
[----:B------:R-:W-:-:S03]  /*8090*/  LOP3.LUT R6, R6, R9, RZ, 0x3c, !PT ;  /* 0x0000000906067212 */ /* 0x000fc600078e3cff */
[----:B------:R-:W-:Y:S01]  /*80a0*/  IMAD R14, R14, 0x4, R1 ;  /* 0x000000040e0e7824 */ /* 0x000fe200078e0201 */
[----:B--2---:R-:W-:Y:S02]  /*80b0*/  LOP3.LUT R7, R13, R12, R7, 0x96, !PT ;  /* 0x0000000c0d077212 */ /* 0x004fe400078e9607 */
[----:B------:R-:W-:Y:S02]  /*80c0*/  SHF.L.W.U32.HI R12, R8, 0x1, R8 ;  /* 0x00000001080c7819 */ /* 0x000fe40000010e08 */
[----:B------:R-:W-:Y:S02]  /*80d0*/  LOP3.LUT R7, R7, R10, RZ, 0x3c, !PT ;  /* 0x0000000a07077212 */ /* 0x000fe400078e3cff */
[----:B------:R-:W-:Y:S02]  /*80e0*/  LOP3.LUT R21, R21, R12, RZ, 0x3c, !PT ;  /* 0x0000000c15157212 */ /* 0x000fe400078e3cff */
[----:B------:R-:W-:Y:S02]  /*80f0*/  SHF.L.W.U32.HI R13, R6, 0x1, R6 ;  /* 0x00000001060d7819 */ /* 0x000fe40000010e06 */
[----:B------:R-:W-:-:S02]  /*8100*/  SHF.L.W.U32.HI R22, R7, 0x1, R7 ;  /* 0x0000000107167819 */ /* 0x000fc40000010e07 */
[----:B------:R-:W-:Y:S01]  /*8110*/  SHF.L.W.U32.HI R21, R21, 0x1, R21 ;  /* 0x0000000115157819 */ /* 0x000fe20000010e15 */
[----:B------:R0:W-:Y:S04]  /*8120*/  STL.64 [R15], R12 ;  /* 0x0000000c0f007387 */ /* 0x0001e80000100a00 */
[----:B------:R2:W-:Y:S04]  /*8130*/  STL [R15+0x8], R22 ;  /* 0x000008160f007387 */ /* 0x0005e80000100800 */
[----:B------:R3:W-:Y:S04]  /*8140*/  STL [R15+0xc], R21 ;  /* 0x00000c150f007387 */ /* 0x0007e80000100800 */
[----:B------:R-:W4:Y:S04]  /*8150*/  LDL R23, [R14+-0xc] ;  /* 0xfffff4000e177983 */ /* 0x000f280000100800 */
[----:B------:R-:W4:Y:S04]  /*8160*/  LDL.64 R6, [R14+-0x20] ;  /* 0xffffe0000e067983 */ /* 0x000f280000100a00 */
[----:B------:R-:W4:Y:S04]  /*8170*/  LDL.128 R8, [R14+-0x40] ;  /* 0xffffc0000e087983 */ /* 0x000f280000100c00 */
[----:B0-----:R-:W5:Y:S04]  /*8180*/  LDL R12, [R14+-0x8] ;  /* 0xfffff8000e0c7983 */ /* 0x001f680000100800 */
[----:B------:R-:W5:Y:S04]  /*8190*/  LDL R13, [R14+-0x30] ;  /* 0xffffd0000e0d7983 */ /* 0x000f680000100800 */
[----:B--2---:R-:W2:Y:S04]  /*81a0*/  LDL R22, [R14+-0x14] ;  /* 0xffffec000e167983 */ /* 0x004ea80000100800 */
[----:B---3--:R-:W2:Y:S01]  /*81b0*/  LDL R15, [R14+-0x2c] ;  /* 0xffffd4000e0f7983 */ /* 0x008ea20000100800 */
[----:B----4-:R-:W-:-:S02]  /*81c0*/  LOP3.LUT R23, R10, R6, R23, 0x96, !PT ;  /* 0x000000060a177212 */ /* 0x010fc400078e9617 */
[----:B-----5:R-:W-:Y:S02]  /*81d0*/  LOP3.LUT R6, R11, R7, R12, 0x96, !PT ;  /* 0x000000070b067212 */ /* 0x020fe400078e960c */
[----:B------:R-:W3:Y:S04]  /*81e0*/  LDL R7, [R14+-0x4] ;  /* 0xfffffc000e077983 */ /* 0x000ee80000100800 */
[----:B------:R-:W3:Y:S01]  /*81f0*/  LDL R12, [R14+-0x18] ;  /* 0xffffe8000e0c7983 */ /* 0x000ee20000100800 */
[----:B------:R-:W-:Y:S02]  /*8200*/  LOP3.LUT R8, R23, R8, RZ, 0x3c, !PT ;  /* 0x0000000817087212 */ /* 0x000fe400078e3cff */
[----:B--2---:R-:W-:Y:S02]  /*8210*/  LOP3.LUT R15, R11, R22, R15, 0x96, !PT ;  /* 0x000000160b0f7212 */ /* 0x004fe400078e960f */
[----:B------:R-:W-:-:S02]  /*8220*/  LOP3.LUT R6, R6, R9, RZ, 0x3c, !PT ;  /* 0x0000000906067212 */ /* 0x000fc400078e3cff */
[----:B---3--:R-:W-:Y:S02]  /*8230*/  LOP3.LUT R7, R13, R12, R7, 0x96, !PT ;  /* 0x0000000c0d077212 */ /* 0x008fe400078e9607 */
[----:B------:R-:W-:Y:S01]  /*8240*/  SHF.L.W.U32.HI R12, R8, 0x1, R8 ;  /* 0x00000001080c7819 */ /* 0x000fe20000010e08 */
[----:B------:R-:W-:Y:S01]  /*8250*/  VIADD R8, R5, 0x8 ;  /* 0x0000000805087836 */ /* 0x000fe20000000000 */
[----:B------:R-:W-:Y:S02]  /*8260*/  LOP3.LUT R7, R7, R10, RZ, 0x3c, !PT ;  /* 0x0000000a07077212 */ /* 0x000fe400078e3cff */
[----:B------:R-:W-:Y:S02]  /*8270*/  LOP3.LUT R15, R15, R12, RZ, 0x3c, !PT ;  /* 0x0000000c0f0f7212 */ /* 0x000fe400078e3cff */
[----:B------:R-:W-:Y:S02]  /*8280*/  SHF.L.W.U32.HI R13, R6, 0x1, R6 ;  /* 0x00000001060d7819 */ /* 0x000fe40000010e06 */
[----:B------:R-:W-:-:S02]  /*8290*/  SHF.L.W.U32.HI R21, R7, 0x1, R7 ;  /* 0x0000000107157819 */ /* 0x000fc40000010e07 */
[----:B------:R-:W-:Y:S01]  /*82a0*/  SHF.L.W.U32.HI R23, R15, 0x1, R15 ;  /* 0x000000010f177819 */ /* 0x000fe20000010e0f */
[----:B------:R-:W-:Y:S01]  /*82b0*/  IMAD R15, R8, 0x4, R1 ;  /* 0x00000004080f7824 */ /* 0x000fe200078e0201 */
[----:B------:R0:W-:Y:S04]  /*82c0*/  STL.64 [R14], R12 ;  /* 0x0000000c0e007387 */ /* 0x0001e80000100a00 */
[----:B------:R-:W-:Y:S04]  /*82d0*/  STL [R14+0x8], R21 ;  /* 0x000008150e007387 */ /* 0x000fe80000100800 */
[----:B------:R2:W-:Y:S04]  /*82e0*/  STL [R14+0xc], R23 ;  /* 0x00000c170e007387 */ /* 0x0005e80000100800 */
[----:B------:R-:W3:Y:S04]  /*82f0*/  LDL R22, [R15+-0xc] ;  /* 0xfffff4000f167983 */ /* 0x000ee80000100800 */
[----:B------:R-:W3:Y:S04]  /*8300*/  LDL.64 R6, [R15+-0x20] ;  /* 0xffffe0000f067983 */ /* 0x000ee80000100a00 */
[----:B------:R-:W3:Y:S04]  /*8310*/  LDL.128 R8, [R15+-0x40] ;  /* 0xffffc0000f087983 */ /* 0x000ee80000100c00 */
[----:B0-----:R-:W4:Y:S04]  /*8320*/  LDL R12, [R15+-0x8] ;  /* 0xfffff8000f0c7983 */ /* 0x001f280000100800 */
[----:B------:R-:W5:Y:S04]  /*8330*/  LDL R13, [R15+-0x30] ;  /* 0xffffd0000f0d7983 */ /* 0x000f680000100800 */
[----:B--2---:R-:W2:Y:S04]  /*8340*/  LDL R14, [R15+-0x14] ;  /* 0xffffec000f0e7983 */ /* 0x004ea80000100800 */
[----:B------:R-:W2:Y:S01]  /*8350*/  LDL R21, [R15+-0x2c] ;  /* 0xffffd4000f157983 */ /* 0x000ea20000100800 */
[----:B---3--:R-:W-:-:S04]  /*8360*/  LOP3.LUT R6, R10, R6, R22, 0x96, !PT ;  /* 0x000000060a067212 */ /* 0x008fc800078e9616 */
[----:B------:R-:W-:Y:S02]  /*8370*/  LOP3.LUT R8, R6, R8, RZ, 0x3c, !PT ;  /* 0x0000000806087212 */ /* 0x000fe400078e3cff */
[C---:B----4-:R-:W-:Y:S02]  /*8380*/  LOP3.LUT R6, R11.reuse, R7, R12, 0x96, !PT ;  /* 0x000000070b067212 */ /* 0x050fe400078e960c */
[----:B------:R-:W5:Y:S04]  /*8390*/  LDL R7, [R15+-0x4] ;  /* 0xfffffc000f077983 */ /* 0x000f680000100800 */
[----:B------:R-:W5:Y:S01]  /*83a0*/  LDL R12, [R15+-0x18] ;  /* 0xffffe8000f0c7983 */ /* 0x000f620000100800 */
[----:B--2---:R-:W-:Y:S01]  /*83b0*/  LOP3.LUT R21, R11, R14, R21, 0x96, !PT ;  /* 0x0000000e0b157212 */ /* 0x004fe200078e9615 */
[----:B------:R-:W-:Y:S01]  /*83c0*/  VIADD R14, R5, 0xc ;  /* 0x0000000c050e7836 */ /* 0x000fe20000000000 */
[----:B------:R-:W-:-:S03]  /*83d0*/  LOP3.LUT R6, R6, R9, RZ, 0x3c, !PT ;  /* 0x0000000906067212 */ /* 0x000fc600078e3cff */
[----:B------:R-:W-:Y:S01]  /*83e0*/  IMAD R14, R14, 0x4, R1 ;  /* 0x000000040e0e7824 */ /* 0x000fe200078e0201 */
[----:B-----5:R-:W-:Y:S02]  /*83f0*/  LOP3.LUT R7, R13, R12, R7, 0x96, !PT ;  /* 0x0000000c0d077212 */ /* 0x020fe400078e9607 */
        /* <DEDUP_REMOVED lines=32> */
[----:B------:R-:W-:Y:S04]  /*8600*/  STL.64 [R14], R12 ;  /* 0x0000000c0e007387 */ /* 0x000fe80000100a00 */
[----:B------:R0:W-:Y:S04]  /*8610*/  STL [R14+0x8], R7 ;  /* 0x000008070e007387 */ /* 0x0001e80000100800 */
[----:B------:R2:W-:Y:S04]  /*8620*/  STL [R14+0xc], R9 ;  /* 0x00000c090e007387 */ /* 0x0005e80000100800 */
[----:B------:R-:W3:Y:S04]  /*8630*/  LDL R21, [R15+-0xc] ;  /* 0xfffff4000f157983 */ /* 0x000ee80000100800 */
[----:B0-----:R-:W3:Y:S04]  /*8640*/  LDL.64 R6, [R15+-0x20] ;  /* 0xffffe0000f067983 */ /* 0x001ee80000100a00 */
        /* <DEDUP_REMOVED lines=26> */
[----:B--2---:R-:W2:Y:S01]  /*87f0*/  LDL.64 R6, [R1+0x8] ;  /* 0x0000080001067983 */ /* 0x004ea20000100a00 */
[----:B------:R-:W-:-:S03]  /*8800*/  LOP3.LUT R12, R16, R18, R19, 0xb8, !PT ;  /* 0x00000012100c7212 */ /* 0x000fc600078eb813 */
[----:B------:R-:W4:Y:S02]  /*8810*/  LDL.128 R8, [R1+0x10] ;  /* 0x0000100001087983 */ /* 0x000f240000100c00 */
[----:B------:R-:W-:-:S05]  /*8820*/  IMAD.IADD R5, R12, 0x1, R17 ;  /* 0x000000010c057824 */ /* 0x000fca00078e0211 */
[----:B------:R-:W-:Y:S02]  /*8830*/  LEA.HI R13, R30, R5, R30, 0x5 ;  /* 0x000000051e0d7211 */ /* 0x000fe400078f281e */
[----:B------:R-:W-:Y:S02]  /*8840*/  SHF.L.W.U32.HI R5, R18, 0x1e, R18 ;  /* 0x0000001e12057819 */ /* 0x000fe40000010e12 */
[----:B------:R-:W-:Y:S02]  /*8850*/  IADD3 R12, PT, PT, R13, 0x5a827999, R4 ;  /* 0x5a8279990d0c7810 */ /* 0x000fe40007ffe004 */
[----:B------:R-:W-:Y:S02]  /*8860*/  LOP3.LUT R13, R19, R30, R5, 0xb8, !PT ;  /* 0x0000001e130d7212 */ /* 0x000fe400078eb805 */
[----:B------:R-:W-:Y:S02]  /*8870*/  SHF.L.W.U32.HI R4, R30, 0x1e, R30 ;  /* 0x0000001e1e047819 */ /* 0x000fe40000010e1e */
[----:B------:R-:W-:Y:S01]  /*8880*/  SHF.L.W.U32.HI R15, R12, 0x1e, R12 ;  /* 0x0000001e0c0f7819 */ /* 0x000fe20000010e0c */
[----:B------:R-:W-:-:S05]  /*8890*/  IMAD.IADD R13, R13, 0x1, R16 ;  /* 0x000000010d0d7824 */ /* 0x000fca00078e0210 */
[----:B------:R-:W-:-:S04]  /*88a0*/  LEA.HI R13, R12, R13, R12, 0x5 ;  /* 0x0000000d0c0d7211 */ /* 0x000fc800078f280c */
[----:B---3--:R-:W-:Y:S02]  /*88b0*/  IADD3 R13, PT, PT, R13, 0x5a827999, R14 ;  /* 0x5a8279990d0d7810 */ /* 0x008fe40007ffe00e */
[----:B------:R-:W-:Y:S02]  /*88c0*/  LOP3.LUT R14, R5, R12, R4, 0xb8, !PT ;  /* 0x0000000c050e7212 */ /* 0x000fe400078eb804 */
[----:B------:R-:W-:-:S03]  /*88d0*/  LOP3.LUT R12, R4, R13, R15, 0xb8, !PT ;  /* 0x0000000d040c7212 */ /* 0x000fc600078eb80f */
[----:B------:R-:W-:Y:S02]  /*88e0*/  IMAD.IADD R14, R14, 0x1, R19 ;  /* 0x000000010e0e7824 */ /* 0x000fe400078e0213 */
[----:B------:R-:W-:-:S03]  /*88f0*/  IMAD.IADD R12, R5, 0x1, R12 ;  /* 0x00000001050c7824 */ /* 0x000fc600078e020c */
[----:B------:R-:W-:-:S04]  /*8900*/  LEA.HI R21, R13, R14, R13, 0x5 ;  /* 0x0000000e0d157211 */ /* 0x000fc800078f280d */
[----:B--2---:R-:W-:Y:S02]  /*8910*/  IADD3 R21, PT, PT, R21, 0x5a827999, R6 ;  /* 0x5a82799915157810 */ /* 0x004fe40007ffe006 */
[----:B------:R-:W-:Y:S02]  /*8920*/  SHF.L.W.U32.HI R6, R13, 0x1e, R13 ;  /* 0x0000001e0d067819 */ /* 0x000fe40000010e0d */
[----:B------:R-:W-:Y:S02]  /*8930*/  LEA.HI R12, R21, R12, R21, 0x5 ;  /* 0x0000000c150c7211 */ /* 0x000fe400078f2815 */
[----:B------:R-:W-:Y:S02]  /*8940*/  LOP3.LUT R5, R15, R21, R6, 0xb8, !PT ;  /* 0x000000150f057212 */ /* 0x000fe400078eb806 */
[----:B------:R-:W-:Y:S02]  /*8950*/  IADD3 R7, PT, PT, R12, 0x5a827999, R7 ;  /* 0x5a8279990c077810 */ /* 0x000fe40007ffe007 */
[----:B------:R-:W-:Y:S01]  /*8960*/  SHF.L.W.U32.HI R21, R21, 0x1e, R21 ;  /* 0x0000001e15157819 */ /* 0x000fe20000010e15 */
[----:B------:R-:W-:-:S03]  /*8970*/  IMAD.IADD R4, R4, 0x1, R5 ;  /* 0x0000000104047824 */ /* 0x000fc600078e0205 */
[----:B------:R-:W-:Y:S02]  /*8980*/  LOP3.LUT R12, R6, R7, R21, 0xb8, !PT ;  /* 0x00000007060c7212 */ /* 0x000fe400078eb815 */
[----:B------:R-:W-:-:S03]  /*8990*/  LEA.HI R5, R7, R4, R7, 0x5 ;  /* 0x0000000407057211 */ /* 0x000fc600078f2807 */
[----:B------:R-:W-:Y:S01]  /*89a0*/  IMAD.IADD R23, R15, 0x1, R12 ;  /* 0x000000010f177824 */ /* 0x000fe200078e020c */
[----:B----4-:R-:W-:Y:S01]  /*89b0*/  IADD3 R22, PT, PT, R5, 0x5a827999, R8 ;  /* 0x5a82799905167810 */ /* 0x010fe20007ffe008 */
[----:B------:R-:W2:Y:S01]  /*89c0*/  LDL.128 R12, [R1+0x20] ;  /* 0x00002000010c7983 */ /* 0x000ea20000100c00 */
[----:B------:R-:W-:Y:S02]  /*89d0*/  SHF.L.W.U32.HI R8, R7, 0x1e, R7 ;  /* 0x0000001e07087819 */ /* 0x000fe40000010e07 */
[----:B------:R-:W-:Y:S02]  /*89e0*/  LEA.HI R4, R22, R23, R22, 0x5 ;  /* 0x0000001716047211 */ /* 0x000fe400078f2816 */
[----:B------:R-:W-:Y:S02]  /*89f0*/  LOP3.LUT R5, R21, R22, R8, 0xb8, !PT ;  /* 0x0000001615057212 */ /* 0x000fe400078eb808 */
[----:B------:R-:W-:-:S03]  /*8a00*/  IADD3 R9, PT, PT, R4, 0x5a827999, R9 ;  /* 0x5a82799904097810 */ /* 0x000fc60007ffe009 */
[----:B------:R-:W-:Y:S02]  /*8a10*/  IMAD.IADD R23, R6, 0x1, R5 ;  /* 0x0000000106177824 */ /* 0x000fe400078e0205 */
[----:B------:R-:W3:Y:S03]  /*8a20*/  LDL.128 R4, [R1+0x30] ;  /* 0x0000300001047983 */ /* 0x000ee60000100c00 */
[----:B------:R-:W-:-:S04]  /*8a30*/  LEA.HI R23, R9, R23, R9, 0x5 ;  /* 0x0000001709177211 */ /* 0x000fc800078f2809 */
[----:B------:R-:W-:Y:S02]  /*8a40*/  IADD3 R10, PT, PT, R23, 0x5a827999, R10 ;  /* 0x5a827999170a7810 */ /* 0x000fe40007ffe00a */
[----:B------:R-:W-:-:S04]  /*8a50*/  SHF.L.W.U32.HI R23, R22, 0x1e, R22 ;  /* 0x0000001e16177819 */ /* 0x000fc80000010e16 */
[----:B------:R-:W-:-:S05]  /*8a60*/  LOP3.LUT R22, R8, R9, R23, 0xb8, !PT ;  /* 0x0000000908167212 */ /* 0x000fca00078eb817 */
[----:B------:R-:W-:-:S05]  /*8a70*/  IMAD.IADD R21, R21, 0x1, R22 ;  /* 0x0000000115157824 */ /* 0x000fca00078e0216 */
[----:B------:R-:W-:-:S04]  /*8a80*/  LEA.HI R22, R10, R21, R10, 0x5 ;  /* 0x000000150a167211 */ /* 0x000fc800078f280a */
[----:B------:R-:W-:Y:S02]  /*8a90*/  IADD3 R11, PT, PT, R22, 0x5a827999, R11 ;  /* 0x5a827999160b7810 */ /* 0x000fe40007ffe00b */
[----:B------:R-:W-:-:S04]  /*8aa0*/  SHF.L.W.U32.HI R22, R9, 0x1e, R9 ;  /* 0x0000001e09167819 */ /* 0x000fc80000010e09 */
[----:B------:R-:W-:Y:S02]  /*8ab0*/  LOP3.LUT R9, R23, R10, R22, 0xb8, !PT ;  /* 0x0000000a17097212 */ /* 0x000fe400078eb816 */
[----:B------:R-:W-:-:S03]  /*8ac0*/  SHF.L.W.U32.HI R10, R10, 0x1e, R10 ;  /* 0x0000001e0a0a7819 */ /* 0x000fc60000010e0a */
[----:B------:R-:W-:Y:S01]  /*8ad0*/  IMAD.IADD R8, R8, 0x1, R9 ;  /* 0x0000000108087824 */ /* 0x000fe200078e0209 */
[----:B------:R-:W-:-:S05]  /*8ae0*/  LOP3.LUT R9, R22, R11, R10, 0xb8, !PT ;  /* 0x0000000b16097212 */ /* 0x000fca00078eb80a */
[----:B------:R-:W-:Y:S01]  /*8af0*/  IMAD.IADD R23, R23, 0x1, R9 ;  /* 0x0000000117177824 */ /* 0x000fe200078e0209 */
        /* <DEDUP_REMOVED lines=8> */
[----:B------:R-:W-:-:S04]  /*8b80*/  LEA.HI R9, R8, R9, R8, 0x5 ;  /* 0x0000000908097211 */ /* 0x000fc800078f2808 */
[----:B------:R-:W-:Y:S02]  /*8b90*/  IADD3 R14, PT, PT, R9, 0x5a827999, R14 ;  /* 0x5a827999090e7810 */ /* 0x000fe40007ffe00e */
[----:B------:R-:W-:Y:S02]  /*8ba0*/  LOP3.LUT R9, R11, R8, R13, 0xb8, !PT ;  /* 0x000000080b097212 */ /* 0x000fe400078eb80d */
[----:B------:R-:W-:-:S03]  /*8bb0*/  SHF.L.W.U32.HI R21, R14, 0x1e, R14 ;  /* 0x0000001e0e157819 */ /* 0x000fc60000010e0e */
[----:B------:R-:W-:Y:S01]  /*8bc0*/  IMAD.IADD R9, R10, 0x1, R9 ;  /* 0x000000010a097824 */ /* 0x000fe200078e0209 */
[----:B------:R-:W-:-:S04]  /*8bd0*/  SHF.L.W.U32.HI R10, R8, 0x1e, R8 ;  /* 0x0000001e080a7819 */ /* 0x000fc80000010e08 */
[----:B------:R-:W-:Y:S02]  /*8be0*/  LEA.HI R12, R14, R9, R14, 0x5 ;  /* 0x000000090e0c7211 */ /* 0x000fe400078f280e */
[----:B------:R-:W-:Y:S02]  /*8bf0*/  LOP3.LUT R8, R13, R14, R10, 0xb8, !PT ;  /* 0x0000000e0d087212 */ /* 0x000fe400078eb80a */
[----:B------:R-:W-:-:S03]  /*8c00*/  IADD3 R9, PT, PT, R12, 0x5a827999, R15 ;  /* 0x5a8279990c097810 */ /* 0x000fc60007ffe00f */
[----:B------:R-:W-:Y:S01]  /*8c10*/  IMAD.IADD R8, R11, 0x1, R8 ;  /* 0x000000010b087824 */ /* 0x000fe200078e0208 */
[----:B------:R-:W-:-:S04]  /*8c20*/  LOP3.LUT R12, R10, R9, R21, 0xb8, !PT ;  /* 0x000000090a0c7212 */ /* 0x000fc800078eb815 */
[--C-:B------:R-:W-:Y:S01]  /*8c30*/  LEA.HI R11, R9, R8, R9.reuse, 0x5 ;  /* 0x00000008090b7211 */ /* 0x100fe200078f2809 */
[----:B------:R-:W-:Y:S02]  /*8c40*/  IMAD.IADD R23, R13, 0x1, R12 ;  /* 0x000000010d177824 */ /* 0x000fe400078e020c */
[----:B------:R-:W2:Y:S01]  /*8c50*/  LDL.128 R12, [R1+0x40] ;  /* 0x00004000010c7983 */ /* 0x000ea20000100c00 */
[----:B---3--:R-:W-:Y:S02]  /*8c60*/  IADD3 R22, PT, PT, R11, 0x5a827999, R4 ;  /* 0x5a8279990b167810 */ /* 0x008fe40007ffe004 */
[----:B------:R-:W-:Y:S02]  /*8c70*/  SHF.L.W.U32.HI R4, R9, 0x1e, R9 ;  /* 0x0000001e09047819 */ /* 0x000fe40000010e09 */
[----:B------:R-:W-:Y:S02]  /*8c80*/  LEA.HI R8, R22, R23, R22, 0x5 ;  /* 0x0000001716087211 */ /* 0x000fe400078f2816 */
[----:B------:R-:W-:-:S02]  /*8c90*/  LOP3.LUT R9, R21, R22, R4, 0xb8, !PT ;  /* 0x0000001615097212 */ /* 0x000fc400078eb804 */
        /* <DEDUP_REMOVED lines=26> */
[----:B------:R-:W-:-:S05]  /*8e40*/  LOP3.LUT R5, R7, R4, R13, 0xb8, !PT ;  /* 0x0000000407057212 */ /* 0x000fca00078eb80d */
[----:B------:R-:W-:Y:S01]  /*8e50*/  IMAD.IADD R5, R6, 0x1, R5 ;  /* 0x0000000106057824 */ /* 0x000fe200078e0205 */
[----:B------:R-:W-:-:S04]  /*8e60*/  SHF.L.W.U32.HI R6, R4, 0x1e, R4 ;  /* 0x0000001e04067819 */ /* 0x000fc80000010e04 */
[C-C-:B------:R-:W-:Y:S02]  /*8e70*/  LEA.HI R12, R14.reuse, R5, R14.reuse, 0x5 ;  /* 0x000000050e0c7211 */ /* 0x140fe400078f280e */
[----:B------:R-:W-:Y:S02]  /*8e80*/  SHF.L.W.U32.HI R21, R14, 0x1e, R14 ;  /* 0x0000001e0e157819 */ /* 0x000fe40000010e0e */
[----:B------:R-:W-:-:S04]  /*8e90*/  IADD3 R5, PT, PT, R12, 0x5a827999, R15 ;  /* 0x5a8279990c057810 */ /* 0x000fc80007ffe00f */
[----:B------:R-:W-:Y:S02]  /*8ea0*/  LOP3.LUT R12, R5, R21, R6, 0x96, !PT ;  /* 0x00000015050c7212 */ /* 0x000fe400078e9606 */
[----:B------:R-:W-:-:S03]  /*8eb0*/  LOP3.LUT R4, R14, R6, R13, 0x96, !PT ;  /* 0x000000060e047212 */ /* 0x000fc600078e960d */
[----:B------:R-:W-:Y:S02]  /*8ec0*/  IMAD.IADD R23, R13, 0x1, R12 ;  /* 0x000000010d177824 */ /* 0x000fe400078e020c */
[----:B------:R-:W2:Y:S01]  /*8ed0*/  LDL.128 R12, [R1+0x60] ;  /* 0x00006000010c7983 */ /* 0x000ea20000100c00 */
[----:B------:R-:W-:-:S05]  /*8ee0*/  IMAD.IADD R4, R7, 0x1, R4 ;  /* 0x0000000107047824 */ /* 0x000fca00078e0204 */
[----:B------:R-:W-:-:S04]  /*8ef0*/  LEA.HI R7, R5, R4, R5, 0x5 ;  /* 0x0000000405077211 */ /* 0x000fc800078f2805 */
[----:B---3--:R-:W-:Y:S02]  /*8f00*/  IADD3 R22, PT, PT, R7, 0x6ed9eba1, R8 ;  /* 0x6ed9eba107167810 */ /* 0x008fe40007ffe008 */
[----:B------:R-:W-:Y:S02]  /*8f10*/  SHF.L.W.U32.HI R8, R5, 0x1e, R5 ;  /* 0x0000001e05087819 */ /* 0x000fe40000010e05 */
[C---:B------:R-:W-:Y:S02]  /*8f20*/  LEA.HI R4, R22.reuse, R23, R22, 0x5 ;  /* 0x0000001716047211 */ /* 0x040fe400078f2816 */
        /* <DEDUP_REMOVED lines=12> */
[C---:B------:R-:W-:Y:S02]  /*8ff0*/  LOP3.LUT R9, R10.reuse, R22, R23, 0x96, !PT ;  /* 0x000000160a097212 */ /* 0x040fe400078e9617 */
[----:B------:R-:W-:-:S03]  /*9000*/  SHF.L.W.U32.HI R10, R10, 0x1e, R10 ;  /* 0x0000001e0a0a7819 */ /* 0x000fc60000010e0a */
[----:B------:R-:W-:Y:S01]  /*9010*/  IMAD.IADD R8, R8, 0x1, R9 ;  /* 0x0000000108087824 */ /* 0x000fe200078e0209 */
[----:B------:R-:W-:-:S05]  /*9020*/  LOP3.LUT R9, R11, R10, R22, 0x96, !PT ;  /* 0x0000000a0b097212 */ /* 0x000fca00078e9616 */
[----:B------:R-:W-:Y:S01]  /*9030*/  IMAD.IADD R23, R23, 0x1, R9 ;  /* 0x0000000117177824 */ /* 0x000fe200078e0209 */
[C-C-:B------:R-:W-:Y:S02]  /*9040*/  LEA.HI R9, R11.reuse, R8, R11.reuse, 0x5 ;  /* 0x000000080b097211 */ /* 0x140fe400078f280b */
[----:B------:R-:W-:Y:S02]  /*9050*/  SHF.L.W.U32.HI R11, R11, 0x1e, R11 ;  /* 0x0000001e0b0b7819 */ /* 0x000fe40000010e0b */
[----:B--2---:R-:W-:-:S04]  /*9060*/  IADD3 R12, PT, PT, R9, 0x6ed9eba1, R12 ;  /* 0x6ed9eba1090c7810 */ /* 0x004fc80007ffe00c */
[C---:B------:R-:W-:Y:S02]  /*9070*/  LOP3.LUT R9, R12.reuse, R11, R10, 0x96, !PT ;  /* 0x0000000b0c097212 */ /* 0x040fe400078e960a */
        /* <DEDUP_REMOVED lines=75> */
[--C-:B------:R-:W-:Y:S02]  /*9530*/  LOP3.LUT R9, R22, R23, R10.reuse, 0xe8, !PT ;  /* 0x0000001716097212 */ /* 0x100fe400078ee80a */
[----:B------:R-:W-:-:S03]  /*9540*/  SHF.L.W.U32.HI R10, R10, 0x1e, R10 ;  /* 0x0000001e0a0a7819 */ /* 0x000fc60000010e0a */
[----:B------:R-:W-:Y:S01]  /*9550*/  IMAD.IADD R8, R8, 0x1, R9 ;  /* 0x0000000108087824 */ /* 0x000fe200078e0209 */
[----:B------:R-:W-:-:S05]  /*9560*/  LOP3.LUT R9, R10, R22, R11, 0xe8, !PT ;  /* 0x000000160a097212 */ /* 0x000fca00078ee80b */
[----:B------:R-:W-:Y:S01]  /*9570*/  IMAD.IADD R23, R23, 0x1, R9 ;  /* 0x0000000117177824 */ /* 0x000fe200078e0209 */
[C-C-:B------:R-:W-:Y:S02]  /*9580*/  LEA.HI R9, R11.reuse, R8, R11.reuse, 0x5 ;  /* 0x000000080b097211 */ /* 0x140fe400078f280b */
[----:B------:R-:W-:Y:S02]  /*9590*/  SHF.L.W.U32.HI R11, R11, 0x1e, R11 ;  /* 0x0000001e0b0b7819 */ /* 0x000fe40000010e0b */
[----:B--2---:R-:W-:-:S04]  /*95a0*/  IADD3 R12, PT, PT, R9, -0x70e44324, R12 ;  /* 0x8f1bbcdc090c7810 */ /* 0x004fc80007ffe00c */
[--C-:B------:R-:W-:Y:S02]  /*95b0*/  LOP3.LUT R9, R11, R10, R12.reuse, 0xe8, !PT ;  /* 0x0000000a0b097212 */ /* 0x100fe400078ee80c */
[----:B------:R-:W-:-:S03]  /*95c0*/  LEA.HI R8, R12, R23, R12, 0x5 ;  /* 0x000000170c087211 */ /* 0x000fc600078f280c */
[----:B------:R-:W-:Y:S01]  /*95d0*/  IMAD.IADD R9, R22, 0x1, R9 ;  /* 0x0000000116097824 */ /* 0x000fe200078e0209 */
[----:B------:R-:W-:Y:S02]  /*95e0*/  IADD3 R8, PT, PT, R8, -0x70e44324, R13 ;  /* 0x8f1bbcdc08087810 */ /* 0x000fe40007ffe00d */
[----:B------:R-:W-:Y:S02]  /*95f0*/  SHF.L.W.U32.HI R13, R12, 0x1e, R12 ;  /* 0x0000001e0c0d7819 */ /* 0x000fe40000010e0c */
[----:B------:R-:W-:-:S04]  /*9600*/  LEA.HI R9, R8, R9, R8, 0x5 ;  /* 0x0000000908097211 */ /* 0x000fc800078f2808 */
[----:B------:R-:W-:Y:S02]  /*9610*/  IADD3 R14, PT, PT, R9, -0x70e44324, R14 ;  /* 0x8f1bbcdc090e7810 */ /* 0x000fe40007ffe00e */
[----:B------:R-:W-:-:S05]  /*9620*/  LOP3.LUT R9, R13, R11, R8, 0xe8, !PT ;  /* 0x0000000b0d097212 */ /* 0x000fca00078ee808 */
[----:B------:R-:W-:Y:S01]  /*9630*/  IMAD.IADD R9, R10, 0x1, R9 ;  /* 0x000000010a097824 */ /* 0x000fe200078e0209 */
[----:B------:R-:W-:-:S04]  /*9640*/  SHF.L.W.U32.HI R10, R8, 0x1e, R8 ;  /* 0x0000001e080a7819 */ /* 0x000fc80000010e08 */
[C-C-:B------:R-:W-:Y:S02]  /*9650*/  LEA.HI R12, R14.reuse, R9, R14.reuse, 0x5 ;  /* 0x000000090e0c7211 */ /* 0x140fe400078f280e */
[----:B------:R-:W-:Y:S02]  /*9660*/  SHF.L.W.U32.HI R21, R14, 0x1e, R14 ;  /* 0x0000001e0e157819 */ /* 0x000fe40000010e0e */
[----:B------:R-:W-:-:S04]  /*9670*/  IADD3 R9, PT, PT, R12, -0x70e44324, R15 ;  /* 0x8f1bbcdc0c097810 */ /* 0x000fc80007ffe00f */
[----:B------:R-:W-:Y:S02]  /*9680*/  LOP3.LUT R12, R21, R10, R9, 0xe8, !PT ;  /* 0x0000000a150c7212 */ /* 0x000fe400078ee809 */
[----:B------:R-:W-:-:S03]  /*9690*/  LOP3.LUT R8, R10, R13, R14, 0xe8, !PT ;  /* 0x0000000d0a087212 */ /* 0x000fc600078ee80e */
[----:B------:R-:W-:Y:S02]  /*96a0*/  IMAD.IADD R23, R13, 0x1, R12 ;  /* 0x000000010d177824 */ /* 0x000fe400078e020c */
[----:B------:R-:W2:Y:S01]  /*96b0*/  LDL.128 R12, [R1+0xc0] ;  /* 0x0000c000010c7983 */ /* 0x000ea20000100c00 */
[----:B------:R-:W-:-:S05]  /*96c0*/  IMAD.IADD R8, R11, 0x1, R8 ;  /* 0x000000010b087824 */ /* 0x000fca00078e0208 */
[----:B------:R-:W-:-:S04]  /*96d0*/  LEA.HI R11, R9, R8, R9, 0x5 ;  /* 0x00000008090b7211 */ /* 0x000fc800078f2809 */
[----:B---3--:R-:W-:Y:S02]  /*96e0*/  IADD3 R22, PT, PT, R11, -0x70e44324, R4 ;  /* 0x8f1bbcdc0b167810 */ /* 0x008fe40007ffe004 */
[----:B------:R-:W-:Y:S02]  /*96f0*/  SHF.L.W.U32.HI R4, R9, 0x1e, R9 ;  /* 0x0000001e09047819 */ /* 0x000fe40000010e09 */
[--C-:B------:R-:W-:Y:S02]  /*9700*/  LEA.HI R8, R22, R23, R22.reuse, 0x5 ;  /* 0x0000001716087211 */ /* 0x100fe400078f2816 */
[----:B------:R-:W-:Y:S02]  /*9710*/  LOP3.LUT R9, R4, R21, R22, 0xe8, !PT ;  /* 0x0000001504097212 */ /* 0x000fe400078ee816 */
[----:B------:R-:W-:-:S03]  /*9720*/  IADD3 R5, PT, PT, R8, -0x70e44324, R5 ;  /* 0x8f1bbcdc08057810 */ /* 0x000fc60007ffe005 */
[----:B------:R-:W-:Y:S02]  /*9730*/  IMAD.IADD R23, R10, 0x1, R9 ;  /* 0x000000010a177824 */ /* 0x000fe400078e0209 */
[----:B------:R-:W3:Y:S03]  /*9740*/  LDL.128 R8, [R1+0xd0] ;  /* 0x0000d00001087983 */ /* 0x000ee60000100c00 */
        /* <DEDUP_REMOVED lines=79> */
[C---:B------:R-:W-:Y:S02]  /*9c40*/  LEA.HI R8, R22.reuse, R23, R22, 0x5 ;  /* 0x0000001716087211 */ /* 0x040fe400078f2816 */
        /* <DEDUP_REMOVED lines=19> */
[----:B--2---:R-:W-:-:S04]  /*9d80*/  IADD3 R12, PT, PT, R5, -0x359d3e2a, R12 ;  /* 0xca62c1d6050c7810 */ /* 0x004fc80007ffe00c */
[C---:B------:R-:W-:Y:S02]  /*9d90*/  LOP3.LUT R5, R12.reuse, R7, R6, 0x96, !PT ;  /* 0x000000070c057212 */ /* 0x040fe400078e9606 */
        /* <DEDUP_REMOVED lines=41> */
[C---:B------:R-:W-:Y:S02]  /*a030*/  LEA.HI R8, R12.reuse, R23, R12, 0x5 ;  /* 0x000000170c087211 */ /* 0x040fe400078f280c */
[----:B------:R-:W-:Y:S02]  /*a040*/  LOP3.LUT R9, R12, R11, R10, 0x96, !PT ;  /* 0x0000000b0c097212 */ /* 0x000fe400078e960a */
[----:B------:R-:W-:Y:S02]  /*a050*/  IADD3 R8, PT, PT, R8, -0x359d3e2a, R13 ;  /* 0xca62c1d608087810 */ /* 0x000fe40007ffe00d */
[----:B------:R-:W-:Y:S01]  /*a060*/  SHF.L.W.U32.HI R12, R12, 0x1e, R12 ;  /* 0x0000001e0c0c7819 */ /* 0x000fe20000010e0c */
[----:B------:R-:W-:-:S03]  /*a070*/  IMAD.IADD R9, R22, 0x1, R9 ;  /* 0x0000000116097824 */ /* 0x000fc600078e0209 */
[C---:B------:R-:W-:Y:S02]  /*a080*/  LOP3.LUT R13, R8.reuse, R12, R11, 0x96, !PT ;  /* 0x0000000c080d7212 */ /* 0x040fe400078e960b */
[----:B------:R-:W-:-:S03]  /*a090*/  LEA.HI R9, R8, R9, R8, 0x5 ;  /* 0x0000000908097211 */ /* 0x000fc600078f2808 */
[----:B------:R-:W-:Y:S01]  /*a0a0*/  IMAD.IADD R10, R10, 0x1, R13 ;  /* 0x000000010a0a7824 */ /* 0x000fe200078e020d */
[----:B------:R-:W-:Y:S02]  /*a0b0*/  IADD3 R9, PT, PT, R9, -0x359d3e2a, R14 ;  /* 0xca62c1d609097810 */ /* 0x000fe40007ffe00e */
[----:B------:R-:W-:Y:S02]  /*a0c0*/  SHF.L.W.U32.HI R8, R8, 0x1e, R8 ;  /* 0x0000001e08087819 */ /* 0x000fe40000010e08 */
        /* <DEDUP_REMOVED lines=12> */
[----:B------:R-:W-:-:S03]  /*a190*/  IADD3 R5, PT, PT, R12, -0x359d3e2a, R5 ;  /* 0xca62c1d60c057810 */ /* 0x000fc60007ffe005 */
[----:B------:R-:W-:Y:S01]  /*a1a0*/  IMAD.IADD R8, R8, 0x1, R13 ;  /* 0x0000000108087824 */ /* 0x000fe200078e020d */
[----:B------:R-:W-:-:S04]  /*a1b0*/  SHF.L.W.U32.HI R13, R11, 0x1e, R11 ;  /* 0x0000001e0b0d7819 */ /* 0x000fc80000010e0b */
[C---:B------:R-:W-:Y:S02]  /*a1c0*/  LEA.HI R11, R5.reuse, R8, R5, 0x5 ;  /* 0x00000008050b7211 */ /* 0x040fe400078f2805 */
[----:B------:R-:W-:Y:S02]  /*a1d0*/  LOP3.LUT R8, R5, R13, R4, 0x96, !PT ;  /* 0x0000000d05087212 */ /* 0x000fe400078e9604 */
[----:B------:R-:W-:Y:S01]  /*a1e0*/  IADD3 R11, PT, PT, R11, -0x359d3e2a, R6 ;  /* 0xca62c1d60b0b7810 */ /* 0x000fe20007ffe006 */
[----:B------:R-:W-:Y:S02]  /*a1f0*/  VIADD R6, R35, 0x7f ;  /* 0x0000007f23067836 */ /* 0x000fe40000000000 */
[----:B------:R-:W-:-:S03]  /*a200*/  IMAD.IADD R8, R9, 0x1, R8 ;  /* 0x0000000109087824 */ /* 0x000fc600078e0208 */
[----:B------:R-:W-:Y:S02]  /*a210*/  ISETP.GE.U32.AND P0, PT, R6, R31, PT ;  /* 0x0000001f0600720c */ /* 0x000fe40003f06070 */
[----:B------:R-:W-:-:S04]  /*a220*/  LEA.HI R8, R11, R8, R11, 0x5 ;  /* 0x000000080b087211 */ /* 0x000fc800078f280b */
[----:B------:R-:W-:Y:S01]  /*a230*/  IADD3 R7, PT, PT, R30, R8, R7 ;  /* 0x000000081e077210 */ /* 0x000fe20007ffe007 */
[----:B------:R-:W-:Y:S01]  /*a240*/  IMAD.IADD R17, R4, 0x1, R17 ;  /* 0x0000000104117824 */ /* 0x000fe200078e0211 */
[----:B------:R-:W-:Y:S01]  /*a250*/  LEA.HI R19, R5, R19, R5, 0x1e ;  /* 0x0000001305137211 */ /* 0x000fe200078ff005 */
[----:B------:R-:W-:Y:S02]  /*a260*/  VIADD R35, R35, 0x40 ;  /* 0x0000004023237836 */ /* 0x000fe40000000000 */
[----:B------:R-:W-:Y:S02]  /*a270*/  IMAD.IADD R16, R13, 0x1, R16 ;  /* 0x000000010d107824 */ /* 0x000fe400078e0210 */
[----:B------:R-:W-:Y:S02]  /*a280*/  IMAD.IADD R18, R11, 0x1, R18 ;  /* 0x000000010b127824 */ /* 0x000fe400078e0212 */
[----:B------:R-:W-:Y:S01]  /*a290*/  VIADD R30, R7, 0xca62c1d6 ;  /* 0xca62c1d6071e7836 */ /* 0x000fe20000000000 */
[----:B------:R-:W-:Y:S06]  /*a2a0*/  @!P0 BRA `(.L_x_34) ;  /* 0xffffffd4000c8947 */ /* 0x000fec000383ffff */
[----:B------:R-:W-:Y:S05]  /*a2b0*/  BSYNC.RECONVERGENT B2 ;  /* 0x0000000000027941 */ /* 0x000fea0003800200 */
.L_x_32:
[----:B------:R2:W-:Y:S04]  /*a2c0*/  STL [R1+0x1a4], R30 ;  /* 0x0001a41e01007387 */ /* 0x0005e80000100800 */
[----:B------:R2:W-:Y:S04]  /*a2d0*/  STL.64 [R1+0x1a8], R18 ;  /* 0x0001a81201007387 */ /* 0x0005e80000100a00 */
[----:B------:R2:W-:Y:S02]  /*a2e0*/  STL.64 [R1+0x1b0], R16 ;  /* 0x0001b01001007387 */ /* 0x0005e40000100a00 */
.L_x_25:
[----:B------:R-:W-:Y:S05]  /*a2f0*/  BSYNC.RECONVERGENT B1 ;  /* 0x0000000000017941 */ /* 0x000fea0003800200 */
.L_x_24:
[----:B------:R-:W-:Y:S01]  /*a300*/  ISETP.GE.U32.AND P0, PT, R35, R31, PT ;  /* 0x0000001f2300720c */ /* 0x000fe20003f06070 */
[----:B------:R-:W-:-:S12]  /*a310*/  BSSY.RECONVERGENT B1, `(.L_x_35) ;  /* 0x0000030000017945 */ /* 0x000fd80003800200 */
[----:B------:R-:W-:Y:S05]  /*a320*/  @P0 BRA `(.L_x_36) ;  /* 0x0000000000b80947 */ /* 0x000fea0003800000 */
[----:B------:R-:W-:Y:S01]  /*a330*/  SHF.R.U32.HI R4, RZ, 0x3, R32 ;  /* 0x00000003ff047819 */ /* 0x000fe20000011620 */
[----:B------:R-:W-:Y:S01]  /*a340*/  BSSY.RECONVERGENT B2, `(.L_x_37) ;  /* 0x0000018000027945 */ /* 0x000fe20003800200 */
[----:B------:R-:W-:Y:S02]  /*a350*/  IMAD.MOV.U32 R6, RZ, RZ, R20 ;  /* 0x000000ffff067224 */ /* 0x000fe400078e0014 */
[----:B------:R-:W-:-:S04]  /*a360*/  IADD3 R4, PT, PT, RZ, -R4, -R35 ;  /* 0x80000004ff047210 */ /* 0x000fc80007ffe823 */
[----:B------:R-:W-:Y:S01]  /*a370*/  LOP3.LUT P0, R7, R4, 0x3, RZ, 0xc0, !PT ;  /* 0x0000000304077812 */ /* 0x000fe2000780c0ff */
[----:B------:R-:W-:-:S12]  /*a380*/  IMAD.MOV.U32 R4, RZ, RZ, R35 ;  /* 0x000000ffff047224 */ /* 0x000fd800078e0023 */
[----:B------:R-:W-:Y:S05]  /*a390*/  @!P0 BRA `(.L_x_38) ;  /* 0x0000000000488947 */ /* 0x000fea0003800000 */
[----:B------:R-:W-:-:S05]  /*a3a0*/  IMAD.IADD R8, R1, 0x1, R35 ;  /* 0x0000000101087824 */ /* 0x000fca00078e0223 */
[----:B------:R-:W3:Y:S01]  /*a3b0*/  LDL.U8 R5, [R8+0x150] ;  /* 0x0001500008057983 */ /* 0x000ee20000100000 */
[----:B------:R-:W-:Y:S01]  /*a3c0*/  IMAD.IADD R10, R1, 0x1, R20 ;  /* 0x00000001010a7824 */ /* 0x000fe200078e0214 */
[----:B------:R-:W-:Y:S01]  /*a3d0*/  ISETP.NE.AND P0, PT, R7, 0x1, PT ;  /* 0x000000010700780c */ /* 0x000fe20003f05270 */
[----:B------:R-:W-:Y:S02]  /*a3e0*/  VIADD R4, R35, 0x1 ;  /* 0x0000000123047836 */ /* 0x000fe40000000000 */
[----:B------:R-:W-:Y:S01]  /*a3f0*/  VIADD R6, R20, 0x1 ;  /* 0x0000000114067836 */ /* 0x000fe20000000000 */
[----:B---3--:R3:W-:Y:S09]  /*a400*/  STL.U8 [R10+0x1c0], R5 ;  /* 0x0001c0050a007387 */ /* 0x0087f20000100000 */
[----:B------:R-:W-:Y:S05]  /*a410*/  @!P0 BRA `(.L_x_38) ;  /* 0x0000000000288947 */ /* 0x000fea0003800000 */
[----:B---3--:R-:W3:Y:S01]  /*a420*/  LDL.U8 R5, [R8+0x151] ;  /* 0x0001510008057983 */ /* 0x008ee20000100000 */
[----:B------:R-:W-:Y:S01]  /*a430*/  ISETP.NE.AND P0, PT, R7, 0x2, PT ;  /* 0x000000020700780c */ /* 0x000fe20003f05270 */
[----:B------:R-:W-:Y:S02]  /*a440*/  VIADD R4, R35, 0x2 ;  /* 0x0000000223047836 */ /* 0x000fe40000000000 */
[----:B------:R-:W-:Y:S01]  /*a450*/  VIADD R6, R20, 0x2 ;  /* 0x0000000214067836 */ /* 0x000fe20000000000 */
[----:B---3--:R4:W-:Y:S09]  /*a460*/  STL.U8 [R10+0x1c1], R5 ;  /* 0x0001c1050a007387 */ /* 0x0089f20000100000 */
[----:B------:R-:W-:Y:S05]  /*a470*/  @!P0 BRA `(.L_x_38) ;  /* 0x0000000000108947 */ /* 0x000fea0003800000 */
[----:B----4-:R-:W3:Y:S01]  /*a480*/  LDL.U8 R5, [R8+0x152] ;  /* 0x0001520008057983 */ /* 0x010ee20000100000 */
[----:B------:R-:W-:Y:S02]  /*a490*/  VIADD R6, R20, 0x3 ;  /* 0x0000000314067836 */ /* 0x000fe40000000000 */
[----:B------:R-:W-:Y:S01]  /*a4a0*/  VIADD R4, R35, 0x3 ;  /* 0x0000000323047836 */ /* 0x000fe20000000000 */
[----:B---3--:R3:W-:Y:S06]  /*a4b0*/  STL.U8 [R10+0x1c2], R5 ;  /* 0x0001c2050a007387 */ /* 0x0087ec0000100000 */
.L_x_38:
[----:B------:R-:W-:Y:S05]  /*a4c0*/  BSYNC.RECONVERGENT B2 ;  /* 0x0000000000027941 */ /* 0x000fea0003800200 */
.L_x_37:
[----:B------:R-:W-:-:S04]  /*a4d0*/  IADD3 R33, PT, PT, R34, R35, -R33 ;  /* 0x0000002322217210 */ /* 0x000fc80007ffe821 */
[----:B------:R-:W-:-:S13]  /*a4e0*/  ISETP.GT.U32.AND P0, PT, R33, -0x4, PT ;  /* 0xfffffffc2100780c */ /* 0x000fda0003f04070 */
[----:B------:R-:W-:Y:S05]  /*a4f0*/  @P0 BRA `(.L_x_36) ;  /* 0x0000000000440947 */ /* 0x000fea0003800000 */
.L_x_39:
[----:B------:R-:W-:-:S05]  /*a500*/  IMAD.IADD R13, R1, 0x1, R4 ;  /* 0x00000001010d7824 */ /* 0x000fca00078e0204 */
[----:B---34-:R-:W3:Y:S01]  /*a510*/  LDL.U8 R5, [R13+0x150] ;  /* 0x000150000d057983 */ /* 0x018ee20000100000 */
[C-C-:B------:R-:W-:Y:S01]  /*a520*/  IMAD.IADD R14, R1.reuse, 0x1, R6.reuse ;  /* 0x00000001010e7824 */ /* 0x140fe200078e0206 */
[----:B------:R-:W-:-:S04]  /*a530*/  IADD3 R12, PT, PT, R1, 0x1, R6 ;  /* 0x00000001010c7810 */ /* 0x000fc80007ffe006 */
[----:B---3--:R3:W-:Y:S04]  /*a540*/  STL.U8 [R14+0x1c0], R5 ;  /* 0x0001c0050e007387 */ /* 0x0087e80000100000 */
[----:B------:R-:W4:Y:S01]  /*a550*/  LDL.U8 R7, [R13+0x151] ;  /* 0x000151000d077983 */ /* 0x000f220000100000 */
[----:B------:R-:W-:-:S03]  /*a560*/  IADD3 R11, PT, PT, R1, 0x2, R6 ;  /* 0x00000002010b7810 */ /* 0x000fc60007ffe006 */
[----:B----4-:R3:W-:Y:S04]  /*a570*/  STL.U8 [R12+0x1c0], R7 ;  /* 0x0001c0070c007387 */ /* 0x0107e80000100000 */
[----:B------:R-:W4:Y:S01]  /*a580*/  LDL.U8 R8, [R13+0x152] ;  /* 0x000152000d087983 */ /* 0x000f220000100000 */
[----:B------:R-:W-:-:S03]  /*a590*/  IADD3 R10, PT, PT, R1, 0x3, R6 ;  /* 0x00000003010a7810 */ /* 0x000fc60007ffe006 */
[----:B----4-:R3:W-:Y:S04]  /*a5a0*/  STL.U8 [R11+0x1c0], R8 ;  /* 0x0001c0080b007387 */ /* 0x0107e80000100000 */
[----:B------:R-:W4:Y:S01]  /*a5b0*/  LDL.U8 R9, [R13+0x153] ;  /* 0x000153000d097983 */ /* 0x000f220000100000 */
[----:B------:R-:W-:Y:S02]  /*a5c0*/  VIADD R4, R4, 0x4 ;  /* 0x0000000404047836 */ /* 0x000fe40000000000 */
[----:B------:R-:W-:-:S03]  /*a5d0*/  VIADD R6, R6, 0x4 ;  /* 0x0000000406067836 */ /* 0x000fc60000000000 */
[----:B------:R-:W-:Y:S01]  /*a5e0*/  ISETP.GE.U32.AND P0, PT, R4, R31, PT ;  /* 0x0000001f0400720c */ /* 0x000fe20003f06070 */
[----:B----4-:R3:W-:-:S12]  /*a5f0*/  STL.U8 [R10+0x1c0], R9 ;  /* 0x0001c0090a007387 */ /* 0x0107d80000100000 */
[----:B------:R-:W-:Y:S05]  /*a600*/  @!P0 BRA `(.L_x_39) ;  /* 0xfffffffc00bc8947 */ /* 0x000fea000383ffff */
.L_x_36:
[----:B------:R-:W-:Y:S05]  /*a610*/  BSYNC.RECONVERGENT B1 ;  /* 0x0000000000017941 */ /* 0x000fea0003800200 */
.L_x_35:
[C---:B------:R-:W-:Y:S01]  /*a620*/  ISETP.GE.U32.AND P0, PT, R2.reuse, -0x40, PT ;  /* 0xffffffc00200780c */ /* 0x040fe20003f06070 */
[----:B------:R-:W-:Y:S01]  /*a630*/  VIADD R4, R2, 0x40 ;  /* 0x0000004002047836 */ /* 0x000fe20000000000 */
[----:B-1----:R-:W-:Y:S01]  /*a640*/  SHF.R.U32.HI R2, RZ, 0x3, R2 ;  /* 0x00000003ff027819 */ /* 0x002fe20000011602 */
[----:B------:R-:W-:Y:S03]  /*a650*/  BSSY.RECONVERGENT B1, `(.L_x_40) ;  /* 0x0000306000017945 */ /* 0x000fe60003800200 */
[----:B------:R1:W-:Y:S01]  /*a660*/  STL [R1+0x1b8], R4 ;  /* 0x0001b80401007387 */ /* 0x0003e20000100800 */
[----:B------:R-:W-:Y:S01]  /*a670*/  LOP3.LUT R34, R2, 0x3f, RZ, 0xc0, !PT ;  /* 0x0000003f02227812 */ /* 0x000fe200078ec0ff */
[----:B------:R-:W-:-:S05]  /*a680*/  IMAD.MOV.U32 R2, RZ, RZ, RZ ;  /* 0x000000ffff027224 */ /* 0x000fca00078e00ff */
[----:B------:R-:W-:-:S05]  /*a690*/  @P0 VIADD R6, R3, 0x1 ;  /* 0x0000000103060836 */ /* 0x000fca0000000000 */
[----:B------:R1:W-:Y:S01]  /*a6a0*/  @P0 STL [R1+0x1bc], R6 ;  /* 0x0001bc0601000387 */ /* 0x0003e20000100800 */
[----:B------:R-:W-:-:S13]  /*a6b0*/  ISETP.GE.U32.AND P0, PT, R34, 0x38, PT ;  /* 0x000000382200780c */ /* 0x000fda0003f06070 */
[----:B-1----:R-:W-:Y:S05]  /*a6c0*/  @!P0 BRA `(.L_x_41) ;  /* 0x0000002c00f88947 */ /* 0x002fea0003800000 */
[----:B------:R-:W-:Y:S01]  /*a6d0*/  SHF.R.U32.HI R2, RZ, 0x18, R29 ;  /* 0x00000018ff027819 */ /* 0x000fe2000001161d */
[----:B------:R-:W-:Y:S01]  /*a6e0*/  IMAD.IADD R3, R1, 0x1, R34 ;  /* 0x0000000101037824 */ /* 0x000fe200078e0222 */
[----:B------:R-:W-:Y:S01]  /*a6f0*/  ISETP.NE.AND P0, PT, R34, 0x3f, PT ;  /* 0x0000003f2200780c */ /* 0x000fe20003f05270 */
[----:B------:R-:W-:Y:S03]  /*a700*/  BSSY.RECONVERGENT B2, `(.L_x_42) ;  /* 0x0000019000027945 */ /* 0x000fe60003800200 */
[----:B------:R1:W-:Y:S09]  /*a710*/  STL.U8 [R3+0x1c0], R2 ;  /* 0x0001c00203007387 */ /* 0x0003f20000100000 */
[----:B------:R-:W-:Y:S05]  /*a720*/  @!P0 BRA `(.L_x_43) ;  /* 0x0000000000588947 */ /* 0x000fea0003800000 */
[----:B-1----:R-:W-:Y:S02]  /*a730*/  PRMT R2, R29, 0x7632, R2 ;  /* 0x000076321d027816 */ /* 0x002fe40000000002 */
[----:B------:R-:W-:-:S03]  /*a740*/  ISETP.NE.AND P0, PT, R34, 0x3e, PT ;  /* 0x0000003e2200780c */ /* 0x000fc60003f05270 */
[----:B------:R1:W-:Y:S10]  /*a750*/  STL.U8 [R3+0x1c1], R2 ;  /* 0x0001c10203007387 */ /* 0x0003f40000100000 */
[----:B-1----:R-:W-:Y:S05]  /*a760*/  @!P0 BRA `(.L_x_43) ;  /* 0x0000000000488947 */ /* 0x002fea0003800000 */
[----:B------:R-:W-:Y:S02]  /*a770*/  SHF.R.U32.HI R2, RZ, 0x8, R29 ;  /* 0x00000008ff027819 */ /* 0x000fe4000001161d */
[----:B------:R-:W-:-:S03]  /*a780*/  ISETP.NE.AND P0, PT, R34, 0x3d, PT ;  /* 0x0000003d2200780c */ /* 0x000fc60003f05270 */
[----:B------:R1:W-:Y:S10]  /*a790*/  STL.U8 [R3+0x1c2], R2 ;  /* 0x0001c20203007387 */ /* 0x0003f40000100000 */
[----:B-1----:R-:W-:Y:S05]  /*a7a0*/  @!P0 BRA `(.L_x_43) ;  /* 0x0000000000388947 */ /* 0x002fea0003800000 */
[----:B------:R1:W-:Y:S01]  /*a7b0*/  STL.U8 [R3+0x1c3], R29 ;  /* 0x0001c31d03007387 */ /* 0x0003e20000100000 */
[----:B------:R-:W-:-:S13]  /*a7c0*/  ISETP.NE.AND P0, PT, R34, 0x3c, PT ;  /* 0x0000003c2200780c */ /* 0x000fda0003f05270 */
        /* <DEDUP_REMOVED lines=8> */
[----:B------:R-:W-:Y:S02]  /*a850*/  ISETP.NE.AND P0, PT, R34, 0x39, PT ;  /* 0x000000392200780c */ /* 0x000fe40003f05270 */
[----:B------:R-:W-:-:S05]  /*a860*/  SHF.R.U32.HI R2, RZ, 0x8, R32 ;  /* 0x00000008ff027819 */ /* 0x000fca0000011620 */
[----:B------:R1:W-:Y:S06]  /*a870*/  STL.U8 [R3+0x1c6], R2 ;  /* 0x0001c60203007387 */ /* 0x0003ec0000100000 */
[----:B------:R1:W-:Y:S02]  /*a880*/  @P0 STL.U8 [R3+0x1c7], R32 ;  /* 0x0001c72003000387 */ /* 0x0003e40000100000 */
.L_x_43:
[----:B------:R-:W-:Y:S05]  /*a890*/  BSYNC.RECONVERGENT B2 ;  /* 0x0000000000027941 */ /* 0x000fea0003800200 */
.L_x_42:
[----:B------:R-:W1:Y:S04]  /*a8a0*/  LDL.128 R20, [R1+0x1e0] ;  /* 0x0001e00001147983 */ /* 0x000e680000100c00 */
[----:B---34-:R-:W3:Y:S04]  /*a8b0*/  LDL.128 R4, [R1+0x1c0] ;  /* 0x0001c00001047983 */ /* 0x018ee80000100c00 */
[----:B------:R-:W4:Y:S04]  /*a8c0*/  LDL.128 R12, [R1+0x1f0] ;  /* 0x0001f000010c7983 */ /* 0x000f280000100c00 */
[----:B------:R-:W5:Y:S01]  /*a8d0*/  LDL.128 R8, [R1+0x1d0] ;  /* 0x0001d00001087983 */ /* 0x000f620000100c00 */
[----:B-1----:R-:W-:-:S02]  /*a8e0*/  PRMT R2, R20, 0x7771, RZ ;  /* 0x0000777114027816 */ /* 0x002fc400000000ff */
[----:B------:R-:W-:Y:S02]  /*a8f0*/  PRMT R24, R21, 0x7771, RZ ;  /* 0x0000777115187816 */ /* 0x000fe400000000ff */
[----:B---3--:R-:W-:Y:S01]  /*a900*/  PRMT R31, R6, 0x7771, RZ ;  /* 0x00007771061f7816 */ /* 0x008fe200000000ff */
[----:B------:R-:W-:Y:S01]  /*a910*/  IMAD.U32 R3, R2, 0x10000, RZ ;  /* 0x0001000002037824 */ /* 0x000fe200078e00ff */
[----:B------:R-:W-:Y:S01]  /*a920*/  PRMT R2, R20, 0x7770, RZ ;  /* 0x0000777014027816 */ /* 0x000fe200000000ff */
[----:B------:R-:W-:Y:S02]  /*a930*/  IMAD.U32 R24, R24, 0x10000, RZ ;  /* 0x0001000018187824 */ /* 0x000fe400078e00ff */
[----:B------:R-:W-:Y:S01]  /*a940*/  IMAD.U32 R31, R31, 0x10000, RZ ;  /* 0x000100001f1f7824 */ /* 0x000fe200078e00ff */
[----:B------:R-:W-:Y:S02]  /*a950*/  LOP3.LUT R29, R3, 0xff0000, RZ, 0xc0, !PT ;  /* 0x00ff0000031d7812 */ /* 0x000fe400078ec0ff */
[----:B------:R-:W-:-:S02]  /*a960*/  PRMT R3, R20, 0x7772, RZ ;  /* 0x0000777214037816 */ /* 0x000fc400000000ff */
[----:B------:R-:W-:Y:S01]  /*a970*/  PRMT R20, R20, 0x7773, RZ ;  /* 0x0000777314147816 */ /* 0x000fe200000000ff */
[----:B------:R-:W-:Y:S01]  /*a980*/  IMAD R2, R2, 0x1000000, R29 ;  /* 0x0100000002027824 */ /* 0x000fe200078e021d */
[----:B------:R-:W-:Y:S01]  /*a990*/  LOP3.LUT R29, R24, 0xff0000, RZ, 0xc0, !PT ;  /* 0x00ff0000181d7812 */ /* 0x000fe200078ec0ff */
[----:B------:R-:W-:Y:S01]  /*a9a0*/  IMAD.SHL.U32 R3, R3, 0x100, RZ ;  /* 0x0000010003037824 */ /* 0x000fe200078e00ff */
[----:B------:R-:W-:Y:S02]  /*a9b0*/  PRMT R24, R22, 0x7771, RZ ;  /* 0x0000777116187816 */ /* 0x000fe400000000ff */
[----:B------:R-:W-:Y:S02]  /*a9c0*/  LOP3.LUT R32, R31, 0xff0000, RZ, 0xc0, !PT ;  /* 0x00ff00001f207812 */ /* 0x000fe400078ec0ff */
[----:B------:R-:W-:Y:S01]  /*a9d0*/  LOP3.LUT R20, R20, R2, R3, 0xfe, !PT ;  /* 0x0000000214147212 */ /* 0x000fe200078efe03 */
[----:B------:R-:W-:Y:S01]  /*a9e0*/  IMAD.U32 R24, R24, 0x10000, RZ ;  /* 0x0001000018187824 */ /* 0x000fe200078e00ff */
[----:B------:R-:W-:-:S02]  /*a9f0*/  PRMT R2, R21, 0x7770, RZ ;  /* 0x0000777015027816 */ /* 0x000fc400000000ff */
[C---:B------:R-:W-:Y:S02]  /*aa00*/  PRMT R3, R21.reuse, 0x7772, RZ ;  /* 0x0000777215037816 */ /* 0x040fe400000000ff */
[----:B------:R-:W-:Y:S01]  /*aa10*/  PRMT R21, R21, 0x7773, RZ ;  /* 0x0000777315157816 */ /* 0x000fe200000000ff */
[----:B------:R-:W-:Y:S01]  /*aa20*/  IMAD R2, R2, 0x1000000, R29 ;  /* 0x0100000002027824 */ /* 0x000fe200078e021d */
[----:B------:R-:W-:Y:S01]  /*aa30*/  LOP3.LUT R29, R24, 0xff0000, RZ, 0xc0, !PT ;  /* 0x00ff0000181d7812 */ /* 0x000fe200078ec0ff */
[----:B------:R-:W-:Y:S01]  /*aa40*/  IMAD.SHL.U32 R3, R3, 0x100, RZ ;  /* 0x0000010003037824 */ /* 0x000fe200078e00ff */
[----:B------:R-:W-:-:S04]  /*aa50*/  PRMT R24, R23, 0x7771, RZ ;  /* 0x0000777117187816 */ /* 0x000fc800000000ff */
[----:B------:R-:W-:Y:S01]  /*aa60*/  LOP3.LUT R21, R21, R2, R3, 0xfe, !PT ;  /* 0x0000000215157212 */ /* 0x000fe200078efe03 */
[----:B------:R-:W-:Y:S01]  /*aa70*/  IMAD.U32 R24, R24, 0x10000, RZ ;  /* 0x0001000018187824 */ /* 0x000fe200078e00ff */
[C---:B------:R-:W-:Y:S02]  /*aa80*/  PRMT R2, R22.reuse, 0x7770, RZ ;  /* 0x0000777016027816 */ /* 0x040fe400000000ff */
[C---:B------:R-:W-:Y:S02]  /*aa90*/  PRMT R3, R22.reuse, 0x7772, RZ ;  /* 0x0000777216037816 */ /* 0x040fe400000000ff */
[----:B------:R-:W-:Y:S01]  /*aaa0*/  PRMT R22, R22, 0x7773, RZ ;  /* 0x0000777316167816 */ /* 0x000fe200000000ff */
[----:B------:R-:W-:Y:S01]  /*aab0*/  IMAD R2, R2, 0x1000000, R29 ;  /* 0x0100000002027824 */ /* 0x000fe200078e021d */
[----:B------:R-:W-:Y:S01]  /*aac0*/  LOP3.LUT R29, R24, 0xff0000, RZ, 0xc0, !PT ;  /* 0x00ff0000181d7812 */ /* 0x000fe200078ec0ff */
[----:B------:R-:W-:Y:S01]  /*aad0*/  IMAD.SHL.U32 R3, R3, 0x100, RZ ;  /* 0x0000010003037824 */ /* 0x000fe200078e00ff */
[----:B------:R-:W-:-:S04]  /*aae0*/  PRMT R24, R5, 0x7770, RZ ;  /* 0x0000777005187816 */ /* 0x000fc800000000ff */
[----:B------:R-:W-:Y:S02]  /*aaf0*/  LOP3.LUT R22, R22, R2, R3, 0xfe, !PT ;  /* 0x0000000216167212 */ /* 0x000fe400078efe03 */
[C---:B------:R-:W-:Y:S02]  /*ab00*/  PRMT R2, R23.reuse, 0x7770, RZ ;  /* 0x0000777017027816 */ /* 0x040fe400000000ff */
[C---:B------:R-:W-:Y:S02]  /*ab10*/  PRMT R3, R23.reuse, 0x7772, RZ ;  /* 0x0000777217037816 */ /* 0x040fe400000000ff */
[----:B------:R-:W-:Y:S01]  /*ab20*/  PRMT R23, R23, 0x7773, RZ ;  /* 0x0000777317177816 */ /* 0x000fe200000000ff */
[----:B------:R-:W-:Y:S01]  /*ab30*/  IMAD R2, R2, 0x1000000, R29 ;  /* 0x0100000002027824 */ /* 0x000fe200078e021d */
[----:B------:R-:W-:Y:S01]  /*ab40*/  PRMT R29, R5, 0x7771, RZ ;  /* 0x00007771051d7816 */ /* 0x000fe200000000ff */
[----:B------:R-:W-:-:S04]  /*ab50*/  IMAD.SHL.U32 R3, R3, 0x100, RZ ;  /* 0x0000010003037824 */ /* 0x000fc800078e00ff */
[----:B------:R-:W-:Y:S01]  /*ab60*/  IMAD.U32 R29, R29, 0x10000, RZ ;  /* 0x000100001d1d7824 */ /* 0x000fe200078e00ff */
[----:B------:R-:W-:Y:S02]  /*ab70*/  LOP3.LUT R23, R23, R2, R3, 0xfe, !PT ;  /* 0x0000000217177212 */ /* 0x000fe400078efe03 */
[----:B------:R-:W-:Y:S02]  /*ab80*/  PRMT R2, R4, 0x7771, RZ ;  /* 0x0000777104027816 */ /* 0x000fe400000000ff */
[----:B------:R-:W-:Y:S01]  /*ab90*/  LOP3.LUT R29, R29, 0xff0000, RZ, 0xc0, !PT ;  /* 0x00ff00001d1d7812 */ /* 0x000fe200078ec0ff */
[----:B------:R1:W-:Y:S02]  /*aba0*/  STL.128 [R1+0x20], R20 ;  /* 0x0000201401007387 */ /* 0x0003e40000100c00 */
[----:B------:R-:W-:Y:S01]  /*abb0*/  IMAD.U32 R3, R2, 0x10000, RZ ;  /* 0x0001000002037824 */ /* 0x000fe200078e00ff */
[----:B------:R-:W-:Y:S01]  /*abc0*/  PRMT R2, R4, 0x7770, RZ ;  /* 0x0000777004027816 */ /* 0x000fe200000000ff */
[----:B------:R-:W3:Y:S03]  /*abd0*/  LDL R31, [R1+0x28] ;  /* 0x00002800011f7983 */ /* 0x000ee60000100800 */
[----:B------:R-:W-:Y:S01]  /*abe0*/  LOP3.LUT R3, R3, 0xff0000, RZ, 0xc0, !PT ;  /* 0x00ff000003037812 */ /* 0x000fe200078ec0ff */
[----:B------:R-:W2:Y:S04]  /*abf0*/  LDL R33, [R1+0x2c] ;  /* 0x00002c0001217983 */ /* 0x000ea80000100800 */
[----:B------:R-:W-:-:S02]  /*ac00*/  IMAD R2, R2, 0x1000000, R3 ;  /* 0x0100000002027824 */ /* 0x000fc400078e0203 */
[----:B------:R-:W-:Y:S01]  /*ac10*/  IMAD R3, R24, 0x1000000, R29 ;  /* 0x0100000018037824 */ /* 0x000fe200078e021d */
[C---:B------:R-:W-:Y:S02]  /*ac20*/  PRMT R24, R4.reuse, 0x7772, RZ ;  /* 0x0000777204187816 */ /* 0x040fe400000000ff */
[C---:B-1----:R-:W-:Y:S02]  /*ac30*/  PRMT R20, R5.reuse, 0x7772, RZ ;  /* 0x0000777205147816 */ /* 0x042fe400000000ff */
[----:B------:R-:W-:Y:S02]  /*ac40*/  PRMT R5, R5, 0x7773, RZ ;  /* 0x0000777305057816 */ /* 0x000fe400000000ff */
[----:B------:R-:W-:Y:S01]  /*ac50*/  PRMT R29, R4, 0x7773, RZ ;  /* 0x00007773041d7816 */ /* 0x000fe200000000ff */
[----:B------:R-:W-:Y:S01]  /*ac60*/  IMAD.SHL.U32 R22, R20, 0x100, RZ ;  /* 0x0000010014167824 */ /* 0x000fe200078e00ff */
[----:B------:R-:W-:Y:S01]  /*ac70*/  PRMT R21, R6, 0x7770, RZ ;  /* 0x0000777006157816 */ /* 0x000fe200000000ff */
[----:B------:R-:W-:Y:S01]  /*ac80*/  IMAD.SHL.U32 R4, R24, 0x100, RZ ;  /* 0x0000010018047824 */ /* 0x000fe200078e00ff */
[----:B----4-:R-:W-:-:S02]  /*ac90*/  PRMT R24, R13, 0x7771, RZ ;  /* 0x000077710d187816 */ /* 0x010fc400000000ff */
[----:B------:R-:W-:Y:S01]  /*aca0*/  LOP3.LUT R5, R5, R3, R22, 0xfe, !PT ;  /* 0x0000000305057212 */ /* 0x000fe200078efe16 */
[----:B------:R-:W-:Y:S01]  /*acb0*/  IMAD R20, R21, 0x1000000, R32 ;  /* 0x0100000015147824 */ /* 0x000fe200078e0220 */
[----:B------:R-:W-:Y:S01]  /*acc0*/  PRMT R3, R7, 0x7771, RZ ;  /* 0x0000777107037816 */ /* 0x000fe200000000ff */
[----:B------:R-:W-:Y:S01]  /*acd0*/  IMAD.U32 R24, R24, 0x10000, RZ ;  /* 0x0001000018187824 */ /* 0x000fe200078e00ff */
[----:B------:R-:W-:Y:S02]  /*ace0*/  PRMT R22, R12, 0x7771, RZ ;  /* 0x000077710c167816 */ /* 0x000fe400000000ff */
[----:B------:R-:W-:Y:S01]  /*acf0*/  LOP3.LUT R4, R29, R2, R4, 0xfe, !PT ;  /* 0x000000021d047212 */ /* 0x000fe200078efe04 */
[----:B------:R-:W-:Y:S01]  /*ad00*/  IMAD.U32 R3, R3, 0x10000, RZ ;  /* 0x0001000003037824 */ /* 0x000fe200078e00ff */
[----:B------:R-:W-:Y:S01]  /*ad10*/  PRMT R2, R6, 0x7772, RZ ;  /* 0x0000777206027816 */ /* 0x000fe200000000ff */
[----:B------:R-:W-:Y:S01]  /*ad20*/  IMAD.U32 R23, R22, 0x10000, RZ ;  /* 0x0001000016177824 */ /* 0x000fe200078e00ff */
[----:B------:R-:W-:-:S02]  /*ad30*/  PRMT R21, R6, 0x7773, RZ ;  /* 0x0000777306157816 */ /* 0x000fc400000000ff */
[----:B------:R-:W-:Y:S01]  /*ad40*/  PRMT R22, R7, 0x7770, RZ ;  /* 0x0000777007167816 */ /* 0x000fe200000000ff */
[----:B------:R-:W-:Y:S01]  /*ad50*/  IMAD.SHL.U32 R2, R2, 0x100, RZ ;  /* 0x0000010002027824 */ /* 0x000fe200078e00ff */
[----:B------:R-:W-:Y:S02]  /*ad60*/  LOP3.LUT R3, R3, 0xff0000, RZ, 0xc0, !PT ;  /* 0x00ff000003037812 */ /* 0x000fe400078ec0ff */
[----:B------:R-:W-:Y:S02]  /*ad70*/  PRMT R6, R12, 0x7770, RZ ;  /* 0x000077700c067816 */ /* 0x000fe400000000ff */
[----:B------:R-:W-:Y:S01]  /*ad80*/  LOP3.LUT R23, R23, 0xff0000, RZ, 0xc0, !PT ;  /* 0x00ff000017177812 */ /* 0x000fe200078ec0ff */
[----:B------:R-:W-:Y:S01]  /*ad90*/  IMAD R22, R22, 0x1000000, R3 ;  /* 0x0100000016167824 */ /* 0x000fe200078e0203 */
[----:B------:R-:W-:-:S03]  /*ada0*/  PRMT R29, R15, 0x7771, RZ ;  /* 0x000077710f1d7816 */ /* 0x000fc600000000ff */
[----:B------:R-:W-:Y:S01]  /*adb0*/  IMAD R3, R6, 0x1000000, R23 ;  /* 0x0100000006037824 */ /* 0x000fe200078e0217 */
[----:B------:R-:W-:Y:S01]  /*adc0*/  LOP3.LUT R6, R21, R20, R2, 0xfe, !PT ;  /* 0x0000001415067212 */ /* 0x000fe200078efe02 */
[----:B------:R-:W-:Y:S01]  /*add0*/  IMAD.U32 R29, R29, 0x10000, RZ ;  /* 0x000100001d1d7824 */ /* 0x000fe200078e00ff */
[----:B------:R-:W-:Y:S02]  /*ade0*/  PRMT R21, R14, 0x7771, RZ ;  /* 0x000077710e157816 */ /* 0x000fe400000000ff */
[----:B------:R-:W-:Y:S02]  /*adf0*/  PRMT R2, R7, 0x7772, RZ ;  /* 0x0000777207027816 */ /* 0x000fe400000000ff */
[----:B------:R-:W-:Y:S01]  /*ae00*/  LOP3.LUT R23, R24, 0xff0000, RZ, 0xc0, !PT ;  /* 0x00ff000018177812 */ /* 0x000fe200078ec0ff */
[----:B------:R-:W-:Y:S01]  /*ae10*/  IMAD.U32 R24, R21, 0x10000, RZ ;  /* 0x0001000015187824 */ /* 0x000fe200078e00ff */
[----:B------:R-:W-:Y:S02]  /*ae20*/  PRMT R20, R13, 0x7770, RZ ;  /* 0x000077700d147816 */ /* 0x000fe400000000ff */
[----:B------:R-:W-:Y:S01]  /*ae30*/  PRMT R21, R7, 0x7773, RZ ;  /* 0x0000777307157816 */ /* 0x000fe200000000ff */
[----:B------:R-:W-:Y:S01]  /*ae40*/  IMAD.SHL.U32 R7, R2, 0x100, RZ ;  /* 0x0000010002077824 */ /* 0x000fe200078e00ff */
[----:B------:R-:W-:Y:S01]  /*ae50*/  LOP3.LUT R24, R24, 0xff0000, RZ, 0xc0, !PT ;  /* 0x00ff000018187812 */ /* 0x000fe200078ec0ff */
[----:B------:R-:W-:Y:S01]  /*ae60*/  IMAD R20, R20, 0x1000000, R23 ;  /* 0x0100000014147824 */ /* 0x000fe200078e0217 */
[----:B------:R-:W-:-:S02]  /*ae70*/  PRMT R23, R14, 0x7770, RZ ;  /* 0x000077700e177816 */ /* 0x000fc400000000ff */
[----:B------:R-:W-:Y:S02]  /*ae80*/  LOP3.LUT R7, R21, R22, R7, 0xfe, !PT ;  /* 0x0000001615077212 */ /* 0x000fe400078efe07 */
[----:B------:R-:W-:Y:S01]  /*ae90*/  PRMT R21, R12, 0x7772, RZ ;  /* 0x000077720c157816 */ /* 0x000fe200000000ff */
[----:B------:R-:W-:Y:S01]  /*aea0*/  IMAD R2, R23, 0x1000000, R24 ;  /* 0x0100000017027824 */ /* 0x000fe200078e0218 */
[----:B-----5:R-:W-:Y:S01]  /*aeb0*/  PRMT R22, R8, 0x7771, RZ ;  /* 0x0000777108167816 */ /* 0x020fe200000000ff */
[----:B------:R1:W-:Y:S01]  /*aec0*/  STL.128 [R1], R4 ;  /* 0x0000000401007387 */ /* 0x0003e20000100c00 */
[----:B------:R-:W-:Y:S01]  /*aed0*/  PRMT R23, R12, 0x7773, RZ ;  /* 0x000077730c177816 */ /* 0x000fe200000000ff */
[----:B------:R-:W-:Y:S01]  /*aee0*/  IMAD.SHL.U32 R12, R21, 0x100, RZ ;  /* 0x00000100150c7824 */ /* 0x000fe200078e00ff */
[----:B------:R-:W-:Y:S01]  /*aef0*/  PRMT R24, R15, 0x7770, RZ ;  /* 0x000077700f187816 */ /* 0x000fe200000000ff */
[----:B------:R-:W-:Y:S01]  /*af00*/  IMAD.U32 R22, R22, 0x10000, RZ ;  /* 0x0001000016167824 */ /* 0x000fe200078e00ff */
[----:B------:R-:W-:-:S02]  /*af10*/  LOP3.LUT R29, R29, 0xff0000, RZ, 0xc0, !PT ;  /* 0x00ff00001d1d7812 */ /* 0x000fc400078ec0ff */
[----:B------:R-:W-:Y:S02]  /*af20*/  LOP3.LUT R12, R23, R3, R12, 0xfe, !PT ;  /* 0x00000003170c7212 */ /* 0x000fe400078efe0c */
[C---:B------:R-:W-:Y:S01]  /*af30*/  PRMT R23, R13.reuse, 0x7772, RZ ;  /* 0x000077720d177816 */ /* 0x040fe200000000ff */
[----:B------:R-:W-:Y:S01]  /*af40*/  IMAD R21, R24, 0x1000000, R29 ;  /* 0x0100000018157824 */ /* 0x000fe200078e021d */
[----:B------:R-:W-:Y:S02]  /*af50*/  PRMT R24, R13, 0x7773, RZ ;  /* 0x000077730d187816 */ /* 0x000fe400000000ff */
[----:B------:R-:W-:Y:S01]  /*af60*/  PRMT R3, R8, 0x7770, RZ ;  /* 0x0000777008037816 */ /* 0x000fe200000000ff */
[----:B------:R-:W-:Y:S01]  /*af70*/  IMAD.SHL.U32 R23, R23, 0x100, RZ ;  /* 0x0000010017177824 */ /* 0x000fe200078e00ff */
[----:B------:R-:W-:Y:S02]  /*af80*/  LOP3.LUT R22, R22, 0xff0000, RZ, 0xc0, !PT ;  /* 0x00ff000016167812 */ /* 0x000fe400078ec0ff */
[----:B------:R-:W-:-:S03]  /*af90*/  PRMT R13, R9, 0x7771, RZ ;  /* 0x00007771090d7816 */ /* 0x000fc600000000ff */
[----:B------:R-:W-:Y:S02]  /*afa0*/  IMAD R3, R3, 0x1000000, R22 ;  /* 0x0100000003037824 */ /* 0x000fe400078e0216 */
[----:B------:R-:W-:Y:S01]  /*afb0*/  IMAD.U32 R22, R13, 0x10000, RZ ;  /* 0x000100000d167824 */ /* 0x000fe200078e00ff */
[----:B------:R-:W-:Y:S02]  /*afc0*/  LOP3.LUT R13, R24, R20, R23, 0xfe, !PT ;  /* 0x00000014180d7212 */ /* 0x000fe400078efe17 */
[----:B------:R-:W-:Y:S02]  /*afd0*/  PRMT R24, R14, 0x7772, RZ ;  /* 0x000077720e187816 */ /* 0x000fe400000000ff */
[----:B------:R-:W-:Y:S02]  /*afe0*/  LOP3.LUT R23, R22, 0xff0000, RZ, 0xc0, !PT ;  /* 0x00ff000016177812 */ /* 0x000fe400078ec0ff */
[----:B------:R-:W-:Y:S01]  /*aff0*/  PRMT R22, R15, 0x7772, RZ ;  /* 0x000077720f167816 */ /* 0x000fe200000000ff */
[----:B------:R-:W-:Y:S01]  /*b000*/  IMAD.SHL.U32 R29, R24, 0x100, RZ ;  /* 0x00000100181d7824 */ /* 0x000fe200078e00ff */
[----:B------:R-:W-:-:S02]  /*b010*/  PRMT R20, R9, 0x7770, RZ ;  /* 0x0000777009147816 */ /* 0x000fc400000000ff */
[----:B------:R-:W-:Y:S01]  /*b020*/  PRMT R14, R14, 0x7773, RZ ;  /* 0x000077730e0e7816 */ /* 0x000fe200000000ff */
[----:B------:R-:W-:Y:S01]  /*b030*/  IMAD.SHL.U32 R32, R22, 0x100, RZ ;  /* 0x0000010016207824 */ /* 0x000fe200078e00ff */
[----:B------:R-:W-:Y:S01]  /*b040*/  PRMT R22, R10, 0x7771, RZ ;  /* 0x000077710a167816 */ /* 0x000fe200000000ff */
[----:B------:R-:W-:Y:S01]  /*b050*/  IMAD R20, R20, 0x1000000, R23 ;  /* 0x0100000014147824 */ /* 0x000fe200078e0217 */
[----:B------:R-:W-:Y:S02]  /*b060*/  LOP3.LUT R14, R14, R2, R29, 0xfe, !PT ;  /* 0x000000020e0e7212 */ /* 0x000fe400078efe1d */
[----:B------:R-:W-:Y:S01]  /*b070*/  PRMT R24, R11, 0x7771, RZ ;  /* 0x000077710b187816 */ /* 0x000fe200000000ff */
[----:B------:R-:W-:Y:S01]  /*b080*/  IMAD.U32 R23, R22, 0x10000, RZ ;  /* 0x0001000016177824 */ /* 0x000fe200078e00ff */
[----:B------:R-:W-:Y:S02]  /*b090*/  PRMT R15, R15, 0x7773, RZ ;  /* 0x000077730f0f7816 */ /* 0x000fe400000000ff */
[----:B------:R-:W-:Y:S01]  /*b0a0*/  PRMT R2, R8, 0x7772, RZ ;  /* 0x0000777208027816 */ /* 0x000fe200000000ff */
[----:B------:R-:W-:Y:S01]  /*b0b0*/  IMAD.U32 R29, R24, 0x10000, RZ ;  /* 0x00010000181d7824 */ /* 0x000fe200078e00ff */
[----:B------:R-:W-:-:S02]  /*b0c0*/  LOP3.LUT R15, R15, R21, R32, 0xfe, !PT ;  /* 0x000000150f0f7212 */ /* 0x000fc400078efe20 */
[----:B------:R-:W-:Y:S01]  /*b0d0*/  PRMT R22, R8, 0x7773, RZ ;  /* 0x0000777308167816 */ /* 0x000fe200000000ff */
[----:B------:R-:W-:Y:S01]  /*b0e0*/  IMAD.SHL.U32 R8, R2, 0x100, RZ ;  /* 0x0000010002087824 */ /* 0x000fe200078e00ff */
[----:B------:R-:W-:Y:S02]  /*b0f0*/  PRMT R21, R10, 0x7770, RZ ;  /* 0x000077700a157816 */ /* 0x000fe400000000ff */
[----:B------:R-:W-:Y:S02]  /*b100*/  LOP3.LUT R24, R23, 0xff0000, RZ, 0xc0, !PT ;  /* 0x00ff000017187812 */ /* 0x000fe400078ec0ff */
[----:B------:R-:W-:Y:S02]  /*b110*/  LOP3.LUT R32, R29, 0xff0000, RZ, 0xc0, !PT ;  /* 0x00ff00001d207812 */ /* 0x000fe400078ec0ff */
[----:B------:R-:W-:Y:S01]  /*b120*/  PRMT R23, R11, 0x7770, RZ ;  /* 0x000077700b177816 */ /* 0x000fe200000000ff */
[----:B------:R-:W-:Y:S01]  /*b130*/  IMAD R21, R21, 0x1000000, R24 ;  /* 0x0100000015157824 */ /* 0x000fe200078e0218 */
[----:B------:R-:W-:-:S02]  /*b140*/  LOP3.LUT R8, R22, R3, R8, 0xfe, !PT ;  /* 0x0000000316087212 */ /* 0x000fc400078efe08 */
[----:B------:R-:W-:Y:S01]  /*b150*/  PRMT R3, R9, 0x7772, RZ ;  /* 0x0000777209037816 */ /* 0x000fe200000000ff */
[----:B------:R-:W-:Y:S01]  /*b160*/  IMAD R2, R23, 0x1000000, R32 ;  /* 0x0100000017027824 */ /* 0x000fe200078e0220 */
        /* <DEDUP_REMOVED lines=11> */
[----:B------:R-:W4:Y:S04]  /*b220*/  LDL.128 R20, [R1] ;  /* 0x0000000001147983 */ /* 0x000f280000100c00 */
[----:B------:R-:W4:Y:S04]  /*b230*/  LDL.64 R2, [R1+0x20] ;  /* 0x0000200001027983 */ /* 0x000f280000100a00 */
[----:B------:R-:W-:Y:S04]  /*b240*/  STL.128 [R1+0x30], R12 ;  /* 0x0000300c01007387 */ /* 0x000fe80000100c00 */
[----:B------:R5:W-:Y:S04]  /*b250*/  STL.128 [R1+0x10], R8 ;  /* 0x0000100801007387 */ /* 0x000be80000100c00 */
[----:B------:R-:W3:Y:S04]  /*b260*/  LDL R24, [R1+0x3c] ;  /* 0x00003c0001187983 */ /* 0x000ee80000100800 */
[----:B------:R-:W3:Y:S04]  /*b270*/  LDL R32, [R1+0x10] ;  /* 0x0000100001207983 */ /* 0x000ee80000100800 */
[----:B------:R-:W2:Y:S01]  /*b280*/  LDL R35, [R1+0x14] ;  /* 0x0000140001237983 */ /* 0x000ea20000100800 */
[----:B-1----:R-:W-:Y:S01]  /*b290*/  IMAD.MOV.U32 R5, RZ, RZ, 0x14 ;  /* 0x00000014ff057424 */ /* 0x002fe200078e00ff */
[----:B----4-:R-:W-:-:S04]  /*b2a0*/  LOP3.LUT R29, R22, R2, R13, 0x96, !PT ;  /* 0x00000002161d7212 */ /* 0x010fc800078e960d */
[----:B------:R-:W-:Y:S02]  /*b2b0*/  LOP3.LUT R20, R29, R20, RZ, 0x3c, !PT ;  /* 0x000000141d147212 */ /* 0x000fe400078e3cff */
[C---:B------:R-:W-:Y:S02]  /*b2c0*/  LOP3.LUT R6, R23.reuse, R3, R14, 0x96, !PT ;  /* 0x0000000317067212 */ /* 0x040fe400078e960e */
[----:B------:R-:W-:Y:S02]  /*b2d0*/  SHF.L.W.U32.HI R2, R20, 0x1, R20 ;  /* 0x0000000114027819 */ /* 0x000fe40000010e14 */
[----:B------:R-:W-:Y:S02]  /*b2e0*/  LOP3.LUT R6, R6, R21, RZ, 0x3c, !PT ;  /* 0x0000001506067212 */ /* 0x000fe400078e3cff */
[----:B---3--:R-:W-:Y:S02]  /*b2f0*/  LOP3.LUT R31, R32, R31, R24, 0x96, !PT ;  /* 0x0000001f201f7212 */ /* 0x008fe400078e9618 */
[----:B--2---:R-:W-:-:S02]  /*b300*/  LOP3.LUT R33, R23, R33, R35, 0x96, !PT ;  /* 0x0000002117217212 */ /* 0x004fc400078e9623 */
[----:B------:R-:W-:Y:S02]  /*b310*/  LOP3.LUT R31, R31, R22, RZ, 0x3c, !PT ;  /* 0x000000161f1f7212 */ /* 0x000fe400078e3cff */
[----:B------:R-:W-:Y:S02]  /*b320*/  LOP3.LUT R33, R33, R2, RZ, 0x3c, !PT ;  /* 0x0000000221217212 */ /* 0x000fe400078e3cff */
[----:B------:R-:W-:Y:S02]  /*b330*/  SHF.L.W.U32.HI R3, R6, 0x1, R6 ;  /* 0x0000000106037819 */ /* 0x000fe40000010e06 */
[----:B------:R-:W-:Y:S02]  /*b340*/  SHF.L.W.U32.HI R6, R31, 0x1, R31 ;  /* 0x000000011f067819 */ /* 0x000fe40000010e1f */
[----:B-----5:R-:W-:Y:S01]  /*b350*/  SHF.L.W.U32.HI R8, R33, 0x1, R33 ;  /* 0x0000000121087819 */ /* 0x020fe20000010e21 */
[----:B------:R1:W-:Y:S04]  /*b360*/  STL.64 [R1+0x40], R2 ;  /* 0x0000400201007387 */ /* 0x0003e80000100a00 */
[----:B------:R1:W-:Y:S04]  /*b370*/  STL [R1+0x48], R6 ;  /* 0x0000480601007387 */ /* 0x0003e80000100800 */
[----:B------:R1:W-:Y:S02]  /*b380*/  STL [R1+0x4c], R8 ;  /* 0x00004c0801007387 */ /* 0x0003e40000100800 */
.L_x_44:
[----:B-12---:R-:W-:-:S05]  /*b390*/  IMAD R6, R5, 0x4, R1 ;  /* 0x0000000405067824 */ /* 0x006fca00078e0201 */
        /* <DEDUP_REMOVED lines=8> */
[----:B------:R-:W5:Y:S01]  /*b420*/  LDL R15, [R6+-0x2c] ;  /* 0xffffd400060f7983 */ /* 0x000f620000100800 */
[----:B--2---:R-:W-:-:S04]  /*b430*/  LOP3.LUT R7, R10, R2, R7, 0x96, !PT ;  /* 0x000000020a077212 */ /* 0x004fc800078e9607 */
[----:B------:R-:W-:Y:S02]  /*b440*/  LOP3.LUT R7, R7, R8, RZ, 0x3c, !PT ;  /* 0x0000000807077212 */ /* 0x000fe400078e3cff */
[----:B---3--:R-:W-:Y:S02]  /*b450*/  LOP3.LUT R8, R11, R3, R22, 0x96, !PT ;  /* 0x000000030b087212 */ /* 0x008fe400078e9616 */
[----:B------:R-:W-:Y:S02]  /*b460*/  SHF.L.W.U32.HI R2, R7, 0x1, R7 ;  /* 0x0000000107027819 */ /* 0x000fe40000010e07 */
[----:B------:R-:W-:-:S04]  /*b470*/  LOP3.LUT R8, R8, R9, RZ, 0x3c, !PT ;  /* 0x0000000908087212 */ /* 0x000fc800078e3cff */
[----:B------:R-:W-:Y:S02]  /*b480*/  SHF.L.W.U32.HI R3, R8, 0x1, R8 ;  /* 0x0000000108037819 */ /* 0x000fe40000010e08 */
[----:B----4-:R-:W-:-:S03]  /*b490*/  LOP3.LUT R13, R14, R13, R12, 0x96, !PT ;  /* 0x0000000d0e0d7212 */ /* 0x010fc600078e960c */
[----:B------:R1:W-:Y:S01]  /*b4a0*/  STL.64 [R6], R2 ;  /* 0x0000000206007387 */ /* 0x0003e20000100a00 */
[----:B------:R-:W-:Y:S01]  /*b4b0*/  LOP3.LUT R13, R13, R10, RZ, 0x3c, !PT ;  /* 0x0000000a0d0d7212 */ /* 0x000fe200078e3cff */
[----:B------:R-:W-:Y:S01]  /*b4c0*/  VIADD R10, R5, 0x4 ;  /* 0x00000004050a7836 */ /* 0x000fe20000000000 */
[----:B-----5:R-:W-:-:S04]  /*b4d0*/  LOP3.LUT R15, R11, R20, R15, 0x96, !PT ;  /* 0x000000140b0f7212 */ /* 0x020fc800078e960f */
[----:B------:R-:W-:Y:S02]  /*b4e0*/  LOP3.LUT R7, R15, R2, RZ, 0x3c, !PT ;  /* 0x000000020f077212 */ /* 0x000fe400078e3cff */
[----:B------:R-:W-:Y:S02]  /*b4f0*/  SHF.L.W.U32.HI R15, R13, 0x1, R13 ;  /* 0x000000010d0f7819 */ /* 0x000fe40000010e0d */
[----:B------:R-:W-:Y:S01]  /*b500*/  SHF.L.W.U32.HI R21, R7, 0x1, R7 ;  /* 0x0000000107157819 */ /* 0x000fe20000010e07 */
[----:B------:R-:W-:Y:S02]  /*b510*/  IMAD R7, R10, 0x4, R1 ;  /* 0x000000040a077824 */ /* 0x000fe400078e0201 */
[----:B------:R-:W-:Y:S04]  /*b520*/  STL [R6+0x8], R15 ;  /* 0x0000080f06007387 */ /* 0x000fe80000100800 */
[----:B------:R2:W-:Y:S04]  /*b530*/  STL [R6+0xc], R21 ;  /* 0x00000c1506007387 */ /* 0x0005e80000100800 */
[----:B------:R-:W3:Y:S04]  /*b540*/  LDL R23, [R7+-0xc] ;  /* 0xfffff40007177983 */ /* 0x000ee80000100800 */
[----:B------:R-:W3:Y:S04]  /*b550*/  LDL.64 R12, [R7+-0x20] ;  /* 0xffffe000070c7983 */ /* 0x000ee80000100a00 */
[----:B------:R-:W3:Y:S04]  /*b560*/  LDL.128 R8, [R7+-0x40] ;  /* 0xffffc00007087983 */ /* 0x000ee80000100c00 */
[----:B------:R-:W2:Y:S04]  /*b570*/  LDL R24, [R7+-0x8] ;  /* 0xfffff80007187983 */ /* 0x000ea80000100800 */
[----:B------:R-:W4:Y:S04]  /*b580*/  LDL R22, [R7+-0x14] ;  /* 0xffffec0007167983 */ /* 0x000f280000100800 */
[----:B-1----:R-:W4:Y:S04]  /*b590*/  LDL R2, [R7+-0x2c] ;  /* 0xffffd40007027983 */ /* 0x002f280000100800 */
[----:B------:R-:W5:Y:S04]  /*b5a0*/  LDL R14, [R7+-0x4] ;  /* 0xfffffc00070e7983 */ /* 0x000f680000100800 */
[----:B------:R-:W5:Y:S04]  /*b5b0*/  LDL R29, [R7+-0x18] ;  /* 0xffffe800071d7983 */ /* 0x000f680000100800 */
[----:B------:R-:W5:Y:S01]  /*b5c0*/  LDL R20, [R7+-0x30] ;  /* 0xffffd00007147983 */ /* 0x000f620000100800 */
[----:B---3--:R-:W-:-:S04]  /*b5d0*/  LOP3.LUT R23, R10, R12, R23, 0x96, !PT ;  /* 0x0000000c0a177212 */ /* 0x008fc800078e9617 */
[----:B------:R-:W-:Y:S02]  /*b5e0*/  LOP3.LUT R8, R23, R8, RZ, 0x3c, !PT ;  /* 0x0000000817087212 */ /* 0x000fe400078e3cff */
[C---:B--2---:R-:W-:Y:S02]  /*b5f0*/  LOP3.LUT R6, R11.reuse, R13, R24, 0x96, !PT ;  /* 0x0000000d0b067212 */ /* 0x044fe400078e9618 */
[----:B----4-:R-:W-:Y:S02]  /*b600*/  LOP3.LUT R11, R11, R22, R2, 0x96, !PT ;  /* 0x000000160b0b7212 */ /* 0x010fe400078e9602 */
[----:B------:R-:W-:Y:S01]  /*b610*/  SHF.L.W.U32.HI R2, R8, 0x1, R8 ;  /* 0x0000000108027819 */ /* 0x000fe20000010e08 */
[----:B------:R-:W-:Y:S01]  /*b620*/  VIADD R8, R5, 0x8 ;  /* 0x0000000805087836 */ /* 0x000fe20000000000 */
[----:B------:R-:W-:Y:S02]  /*b630*/  LOP3.LUT R6, R6, R9, RZ, 0x3c, !PT ;  /* 0x0000000906067212 */ /* 0x000fe400078e3cff */
[----:B------:R-:W-:-:S02]  /*b640*/  LOP3.LUT R11, R11, R2, RZ, 0x3c, !PT ;  /* 0x000000020b0b7212 */ /* 0x000fc400078e3cff */
[----:B-----5:R-:W-:-:S04]  /*b650*/  LOP3.LUT R29, R20, R29, R14, 0x96, !PT ;  /* 0x0000001d141d7212 */ /* 0x020fc800078e960e */
[----:B------:R-:W-:Y:S02]  /*b660*/  LOP3.LUT R29, R29, R10, RZ, 0x3c, !PT ;  /* 0x0000000a1d1d7212 */ /* 0x000fe400078e3cff */
[----:B------:R-:W-:Y:S01]  /*b670*/  SHF.L.W.U32.HI R3, R6, 0x1, R6 ;  /* 0x0000000106037819 */ /* 0x000fe20000010e06 */
[----:B------:R-:W-:Y:S01]  /*b680*/  IMAD R6, R8, 0x4, R1 ;  /* 0x0000000408067824 */ /* 0x000fe200078e0201 */
[----:B------:R-:W-:Y:S02]  /*b690*/  SHF.L.W.U32.HI R14, R29, 0x1, R29 ;  /* 0x000000011d0e7819 */ /* 0x000fe40000010e1d */
[----:B------:R-:W-:Y:S01]  /*b6a0*/  SHF.L.W.U32.HI R20, R11, 0x1, R11 ;  /* 0x000000010b147819 */ /* 0x000fe20000010e0b */
[----:B------:R1:W-:Y:S04]  /*b6b0*/  STL.64 [R7], R2 ;  /* 0x0000000207007387 */ /* 0x0003e80000100a00 */
[----:B------:R-:W-:Y:S04]  /*b6c0*/  STL [R7+0x8], R14 ;  /* 0x0000080e07007387 */ /* 0x000fe80000100800 */
[----:B------:R2:W-:Y:S04]  /*b6d0*/  STL [R7+0xc], R20 ;  /* 0x00000c1407007387 */ /* 0x0005e80000100800 */
[----:B------:R-:W3:Y:S04]  /*b6e0*/  LDL R15, [R6+-0xc] ;  /* 0xfffff400060f7983 */ /* 0x000ee80000100800 */
[----:B------:R-:W3:Y:S04]  /*b6f0*/  LDL.64 R12, [R6+-0x20] ;  /* 0xffffe000060c7983 */ /* 0x000ee80000100a00 */
[----:B------:R-:W3:Y:S04]  /*b700*/  LDL.128 R8, [R6+-0x40] ;  /* 0xffffc00006087983 */ /* 0x000ee80000100c00 */
[----:B------:R-:W4:Y:S04]  /*b710*/  LDL R32, [R6+-0x8] ;  /* 0xfffff80006207983 */ /* 0x000f280000100800 */
[----:B------:R-:W5:Y:S04]  /*b720*/  LDL R24, [R6+-0x14] ;  /* 0xffffec0006187983 */ /* 0x000f680000100800 */
[----:B-1----:R-:W5:Y:S04]  /*b730*/  LDL R2, [R6+-0x2c] ;  /* 0xffffd40006027983 */ /* 0x002f680000100800 */
[----:B------:R-:W2:Y:S04]  /*b740*/  LDL R21, [R6+-0x4] ;  /* 0xfffffc0006157983 */ /* 0x000ea80000100800 */
[----:B------:R-:W2:Y:S04]  /*b750*/  LDL R22, [R6+-0x18] ;  /* 0xffffe80006167983 */ /* 0x000ea80000100800 */
[----:B------:R-:W2:Y:S01]  /*b760*/  LDL R23, [R6+-0x30] ;  /* 0xffffd00006177983 */ /* 0x000ea20000100800 */
[----:B---3--:R-:W-:-:S04]  /*b770*/  LOP3.LUT R15, R10, R12, R15, 0x96, !PT ;  /* 0x0000000c0a0f7212 */ /* 0x008fc800078e960f */
[----:B------:R-:W-:Y:S02]  /*b780*/  LOP3.LUT R8, R15, R8, RZ, 0x3c, !PT ;  /* 0x000000080f087212 */ /* 0x000fe400078e3cff */
[C---:B----4-:R-:W-:Y:S02]  /*b790*/  LOP3.LUT R12, R11.reuse, R13, R32, 0x96, !PT ;  /* 0x0000000d0b0c7212 */ /* 0x050fe400078e9620 */
[----:B-----5:R-:W-:Y:S02]  /*b7a0*/  LOP3.LUT R11, R11, R24, R2, 0x96, !PT ;  /* 0x000000180b0b7212 */ /* 0x020fe400078e9602 */
[----:B------:R-:W-:Y:S01]  /*b7b0*/  SHF.L.W.U32.HI R2, R8, 0x1, R8 ;  /* 0x0000000108027819 */ /* 0x000fe20000010e08 */
[----:B------:R-:W-:Y:S01]  /*b7c0*/  VIADD R8, R5, 0xc ;  /* 0x0000000c05087836 */ /* 0x000fe20000000000 */
[----:B------:R-:W-:Y:S02]  /*b7d0*/  LOP3.LUT R9, R12, R9, RZ, 0x3c, !PT ;  /* 0x000000090c097212 */ /* 0x000fe400078e3cff */
[----:B------:R-:W-:-:S02]  /*b7e0*/  LOP3.LUT R11, R11, R2, RZ, 0x3c, !PT ;  /* 0x000000020b0b7212 */ /* 0x000fc400078e3cff */
[----:B--2---:R-:W-:-:S04]  /*b7f0*/  LOP3.LUT R21, R23, R22, R21, 0x96, !PT ;  /* 0x0000001617157212 */ /* 0x004fc800078e9615 */
        /* <DEDUP_REMOVED lines=13> */
[----:B------:R-:W5:Y:S04]  /*b8d0*/  LDL R29, [R7+-0x18] ;  /* 0xffffe800071d7983 */ /* 0x000f680000100800 */
[----:B------:R-:W5:Y:S04]  /*b8e0*/  LDL R20, [R7+-0x30] ;  /* 0xffffd00007147983 */ /* 0x000f680000100800 */
[----:B------:R-:W5:Y:S04]  /*b8f0*/  LDL R22, [R7+-0x14] ;  /* 0xffffec0007167983 */ /* 0x000f680000100800 */
[----:B-1----:R-:W5:Y:S01]  /*b900*/  LDL R3, [R7+-0x2c] ;  /* 0xffffd40007037983 */ /* 0x002f620000100800 */
[----:B--2---:R-:W-:-:S04]  /*b910*/  VIADD R6, R5, 0x10 ;  /* 0x0000001005067836 */ /* 0x004fc80000000000 */
[----:B------:R-:W-:Y:S01]  /*b920*/  IMAD R6, R6, 0x4, R1 ;  /* 0x0000000406067824 */ /* 0x000fe200078e0201 */
[----:B---3--:R-:W-:-:S04]  /*b930*/  LOP3.LUT R23, R10, R12, R23, 0x96, !PT ;  /* 0x0000000c0a177212 */ /* 0x008fc800078e9617 */
[----:B------:R-:W-:Y:S02]  /*b940*/  LOP3.LUT R8, R23, R8, RZ, 0x3c, !PT ;  /* 0x0000000817087212 */ /* 0x000fe400078e3cff */
[----:B----4-:R-:W-:Y:S02]  /*b950*/  LOP3.LUT R2, R11, R13, R24, 0x96, !PT ;  /* 0x0000000d0b027212 */ /* 0x010fe400078e9618 */
[----:B------:R-:W-:Y:S02]  /*b960*/  SHF.L.W.U32.HI R12, R8, 0x1, R8 ;  /* 0x00000001080c7819 */ /* 0x000fe40000010e08 */
[----:B------:R-:W-:Y:S02]  /*b970*/  LOP3.LUT R2, R2, R9, RZ, 0x3c, !PT ;  /* 0x0000000902027212 */ /* 0x000fe400078e3cff */
[----:B-----5:R-:W-:-:S04]  /*b980*/  LOP3.LUT R29, R20, R29, R14, 0x96, !PT ;  /* 0x0000001d141d7212 */ /* 0x020fc800078e960e */
[----:B------:R-:W-:Y:S02]  /*b990*/  LOP3.LUT R29, R29, R10, RZ, 0x3c, !PT ;  /* 0x0000000a1d1d7212 */ /* 0x000fe400078e3cff */
[----:B------:R-:W-:-:S04]  /*b9a0*/  LOP3.LUT R3, R11, R22, R3, 0x96, !PT ;  /* 0x000000160b037212 */ /* 0x000fc800078e9603 */
[----:B------:R-:W-:Y:S02]  /*b9b0*/  LOP3.LUT R3, R3, R12, RZ, 0x3c, !PT ;  /* 0x0000000c03037212 */ /* 0x000fe400078e3cff */
[----:B------:R-:W-:Y:S02]  /*b9c0*/  SHF.L.W.U32.HI R13, R2, 0x1, R2 ;  /* 0x00000001020d7819 */ /* 0x000fe40000010e02 */
[----:B------:R-:W-:Y:S02]  /*b9d0*/  SHF.L.W.U32.HI R24, R29, 0x1, R29 ;  /* 0x000000011d187819 */ /* 0x000fe40000010e1d */
[----:B------:R-:W-:Y:S01]  /*b9e0*/  SHF.L.W.U32.HI R32, R3, 0x1, R3 ;  /* 0x0000000103207819 */ /* 0x000fe20000010e03 */
[----:B------:R1:W-:Y:S04]  /*b9f0*/  STL.64 [R7], R12 ;  /* 0x0000000c07007387 */ /* 0x0003e80000100a00 */
[----:B------:R2:W-:Y:S04]  /*ba00*/  STL [R7+0x8], R24 ;  /* 0x0000081807007387 */ /* 0x0005e80000100800 */
[----:B------:R2:W-:Y:S04]  /*ba10*/  STL [R7+0xc], R32 ;  /* 0x00000c2007007387 */ /* 0x0005e80000100800 */
[----:B------:R-:W3:Y:S04]  /*ba20*/  LDL R15, [R6+-0xc] ;  /* 0xfffff400060f7983 */ /* 0x000ee80000100800 */
[----:B------:R-:W3:Y:S04]  /*ba30*/  LDL.64 R2, [R6+-0x20] ;  /* 0xffffe00006027983 */ /* 0x000ee80000100a00 */
[----:B------:R-:W3:Y:S04]  /*ba40*/  LDL.128 R8, [R6+-0x40] ;  /* 0xffffc00006087983 */ /* 0x000ee80000100c00 */
[----:B------:R-:W4:Y:S04]  /*ba50*/  LDL R23, [R6+-0x8] ;  /* 0xfffff80006177983 */ /* 0x000f280000100800 */
[----:B------:R-:W5:Y:S04]  /*ba60*/  LDL R20, [R6+-0x14] ;  /* 0xffffec0006147983 */ /* 0x000f680000100800 */
[----:B------:R-:W5:Y:S04]  /*ba70*/  LDL R22, [R6+-0x2c] ;  /* 0xffffd40006167983 */ /* 0x000f680000100800 */
[----:B------:R-:W2:Y:S04]  /*ba80*/  LDL R14, [R6+-0x4] ;  /* 0xfffffc00060e7983 */ /* 0x000ea80000100800 */
[----:B------:R-:W2:Y:S04]  /*ba90*/  LDL R21, [R6+-0x18] ;  /* 0xffffe80006157983 */ /* 0x000ea80000100800 */
[----:B-1----:R-:W2:Y:S01]  /*baa0*/  LDL R13, [R6+-0x30] ;  /* 0xffffd000060d7983 */ /* 0x002ea20000100800 */
[----:B------:R-:W-:-:S05]  /*bab0*/  VIADD R5, R5, 0x14 ;  /* 0x0000001405057836 */ /* 0x000fca0000000000 */
[----:B------:R-:W-:Y:S02]  /*bac0*/  ISETP.NE.AND P0, PT, R5, 0x50, PT ;  /* 0x000000500500780c */ /* 0x000fe40003f05270 */
[----:B---3--:R-:W-:-:S04]  /*bad0*/  LOP3.LUT R15, R10, R2, R15, 0x96, !PT ;  /* 0x000000020a0f7212 */ /* 0x008fc800078e960f */
[----:B------:R-:W-:Y:S02]  /*bae0*/  LOP3.LUT R8, R15, R8, RZ, 0x3c, !PT ;  /* 0x000000080f087212 */ /* 0x000fe400078e3cff */
[C---:B----4-:R-:W-:Y:S02]  /*baf0*/  LOP3.LUT R12, R11.reuse, R3, R23, 0x96, !PT ;  /* 0x000000030b0c7212 */ /* 0x050fe400078e9617 */
[----:B------:R-:W-:Y:S02]  /*bb00*/  SHF.L.W.U32.HI R2, R8, 0x1, R8 ;  /* 0x0000000108027819 */ /* 0x000fe40000010e08 */
[----:B-----5:R-:W-:Y:S02]  /*bb10*/  LOP3.LUT R11, R11, R20, R22, 0x96, !PT ;  /* 0x000000140b0b7212 */ /* 0x020fe400078e9616 */
[----:B------:R-:W-:Y:S02]  /*bb20*/  LOP3.LUT R9, R12, R9, RZ, 0x3c, !PT ;  /* 0x000000090c097212 */ /* 0x000fe400078e3cff */
[----:B------:R-:W-:-:S02]  /*bb30*/  LOP3.LUT R11, R11, R2, RZ, 0x3c, !PT ;  /* 0x000000020b0b7212 */ /* 0x000fc400078e3cff */
[----:B--2---:R-:W-:-:S04]  /*bb40*/  LOP3.LUT R13, R13, R21, R14, 0x96, !PT ;  /* 0x000000150d0d7212 */ /* 0x004fc800078e960e */
        /* <DEDUP_REMOVED lines=11> */
[----:B------:R-:W5:Y:S04]  /*bc00*/  LDL.128 R12, [R1+0x20] ;  /* 0x00002000010c7983 */ /* 0x000f680000100c00 */
[----:B------:R-:W5:Y:S01]  /*bc10*/  LDL.128 R20, [R1+0x30] ;  /* 0x0000300001147983 */ /* 0x000f620000100c00 */
[----:B------:R-:W-:-:S02]  /*bc20*/  LOP3.LUT R6, R16, R18, R19, 0xb8, !PT ;  /* 0x0000001210067212 */ /* 0x000fc400078eb813 */
[----:B------:R-:W-:-:S03]  /*bc30*/  SHF.L.W.U32.HI R5, R18, 0x1e, R18 ;  /* 0x0000001e12057819 */ /* 0x000fc60000010e12 */
[----:B------:R-:W-:Y:S01]  /*bc40*/  IMAD.IADD R7, R17, 0x1, R6 ;  /* 0x0000000111077824 */ /* 0x000fe200078e0206 */
[----:B------:R-:W-:-:S04]  /*bc50*/  LOP3.LUT R29, R19, R30, R5, 0xb8, !PT ;  /* 0x0000001e131d7212 */ /* 0x000fc800078eb805 */
[----:B------:R-:W-:-:S04]  /*bc60*/  LEA.HI R7, R30, R7, R30, 0x5 ;  /* 0x000000071e077211 */ /* 0x000fc800078f281e */
[----:B------:R-:W-:Y:S01]  /*bc70*/  IADD3 R6, PT, PT, R7, 0x5a827999, R4 ;  /* 0x5a82799907067810 */ /* 0x000fe20007ffe004 */
[----:B------:R-:W-:Y:S01]  /*bc80*/  IMAD.IADD R7, R16, 0x1, R29 ;  /* 0x0000000110077824 */ /* 0x000fe200078e021d */
[----:B------:R-:W-:-:S04]  /*bc90*/  SHF.L.W.U32.HI R4, R30, 0x1e, R30 ;  /* 0x0000001e1e047819 */ /* 0x000fc80000010e1e */
[----:B------:R-:W-:Y:S02]  /*bca0*/  LOP3.LUT R24, R5, R6, R4, 0xb8, !PT ;  /* 0x0000000605187212 */ /* 0x000fe400078eb804 */
[----:B------:R-:W-:-:S03]  /*bcb0*/  LEA.HI R7, R6, R7, R6, 0x5 ;  /* 0x0000000706077211 */ /* 0x000fc600078f2806 */
[----:B------:R-:W-:Y:S01]  /*bcc0*/  IMAD.IADD R29, R19, 0x1, R24 ;  /* 0x00000001131d7824 */ /* 0x000fe200078e0218 */
[----:B---3--:R-:W-:Y:S02]  /*bcd0*/  IADD3 R32, PT, PT, R7, 0x5a827999, R32 ;  /* 0x5a82799907207810 */ /* 0x008fe40007ffe020 */
[----:B------:R-:W-:Y:S02]  /*bce0*/  SHF.L.W.U32.HI R7, R6, 0x1e, R6 ;  /* 0x0000001e06077819 */ /* 0x000fe40000010e06 */
[----:B------:R-:W-:Y:S02]  /*bcf0*/  LEA.HI R29, R32, R29, R32, 0x5 ;  /* 0x0000001d201d7211 */ /* 0x000fe400078f2820 */
[----:B------:R-:W-:Y:S02]  /*bd00*/  LOP3.LUT R6, R4, R32, R7, 0xb8, !PT ;  /* 0x0000002004067212 */ /* 0x000fe400078eb807 */
[----:B--2---:R-:W-:Y:S02]  /*bd10*/  IADD3 R29, PT, PT, R29, 0x5a827999, R2 ;  /* 0x5a8279991d1d7810 */ /* 0x004fe40007ffe002 */
[----:B------:R-:W-:Y:S01]  /*bd20*/  SHF.L.W.U32.HI R24, R32, 0x1e, R32 ;  /* 0x0000001e20187819 */ /* 0x000fe20000010e20 */
[----:B------:R-:W-:-:S03]  /*bd30*/  IMAD.IADD R6, R5, 0x1, R6 ;  /* 0x0000000105067824 */ /* 0x000fc600078e0206 */
[----:B------:R-:W-:Y:S02]  /*bd40*/  LOP3.LUT R5, R7, R29, R24, 0xb8, !PT ;  /* 0x0000001d07057212 */ /* 0x000fe400078eb818 */
[C-C-:B------:R-:W-:Y:S02]  /*bd50*/  LEA.HI R6, R29.reuse, R6, R29.reuse, 0x5 ;  /* 0x000000061d067211 */ /* 0x140fe400078f281d */
[----:B------:R-:W-:Y:S01]  /*bd60*/  SHF.L.W.U32.HI R29, R29, 0x1e, R29 ;  /* 0x0000001e1d1d7819 */ /* 0x000fe20000010e1d */
[----:B------:R-:W-:Y:S01]  /*bd70*/  IMAD.IADD R4, R4, 0x1, R5 ;  /* 0x0000000104047824 */ /* 0x000fe200078e0205 */
[----:B------:R-:W-:-:S04]  /*bd80*/  IADD3 R3, PT, PT, R6, 0x5a827999, R3 ;  /* 0x5a82799906037810 */ /* 0x000fc80007ffe003 */
[----:B------:R-:W-:Y:S02]  /*bd90*/  LOP3.LUT R2, R24, R3, R29, 0xb8, !PT ;  /* 0x0000000318027212 */ /* 0x000fe400078eb81d */
[----:B------:R-:W-:-:S03]  /*bda0*/  LEA.HI R5, R3, R4, R3, 0x5 ;  /* 0x0000000403057211 */ /* 0x000fc600078f2803 */
[----:B------:R-:W-:Y:S01]  /*bdb0*/  IMAD.IADD R31, R7, 0x1, R2 ;  /* 0x00000001071f7824 */ /* 0x000fe200078e0202 */
[----:B----4-:R-:W-:Y:S02]  /*bdc0*/  IADD3 R32, PT, PT, R5, 0x5a827999, R8 ;  /* 0x5a82799905207810 */ /* 0x010fe40007ffe008 */
        /* <DEDUP_REMOVED lines=8> */
[----:B------:R-:W-:Y:S02]  /*be50*/  LEA.HI R31, R9, R8, R9, 0x5 ;  /* 0x00000008091f7211 */ /* 0x000fe400078f2809 */
[----:B------:R-:W-:Y:S02]  /*be60*/  LOP3.LUT R8, R2, R9, R3, 0xb8, !PT ;  /* 0x0000000902087212 */ /* 0x000fe400078eb803 */
[----:B------:R-:W-:-:S03]  /*be70*/  IADD3 R10, PT, PT, R31, 0x5a827999, R10 ;  /* 0x5a8279991f0a7810 */ /* 0x000fc60007ffe00a */
[----:B------:R-:W-:Y:S01]  /*be80*/  IMAD.IADD R29, R29, 0x1, R8 ;  /* 0x000000011d1d7824 */ /* 0x000fe200078e0208 */
[----:B------:R-:W-:-:S04]  /*be90*/  LOP3.LUT R9, R3, R10, R24, 0xb8, !PT ;  /* 0x0000000a03097212 */ /* 0x000fc800078eb818 */
[--C-:B------:R-:W-:Y:S01]  /*bea0*/  LEA.HI R8, R10, R29, R10.reuse, 0x5 ;  /* 0x0000001d0a087211 */ /* 0x100fe200078f280a */
[----:B------:R-:W-:Y:S01]  /*beb0*/  IMAD.IADD R2, R2, 0x1, R9 ;  /* 0x0000000102027824 */ /* 0x000fe200078e0209 */
[----:B------:R-:W-:Y:S02]  /*bec0*/  SHF.L.W.U32.HI R29, R10, 0x1e, R10 ;  /* 0x0000001e0a1d7819 */ /* 0x000fe40000010e0a */
[----:B------:R-:W-:-:S04]  /*bed0*/  IADD3 R31, PT, PT, R8, 0x5a827999, R11 ;  /* 0x5a827999081f7810 */ /* 0x000fc80007ffe00b */
[----:B------:R-:W-:Y:S02]  /*bee0*/  LOP3.LUT R8, R24, R31, R29, 0xb8, !PT ;  /* 0x0000001f18087212 */ /* 0x000fe400078eb81d */
[----:B------:R-:W-:-:S03]  /*bef0*/  LEA.HI R9, R31, R2, R31, 0x5 ;  /* 0x000000021f097211 */ /* 0x000fc600078f281f */
[----:B------:R-:W-:Y:S01]  /*bf00*/  IMAD.IADD R3, R3, 0x1, R8 ;  /* 0x0000000103037824 */ /* 0x000fe200078e0208 */
[----:B-----5:R-:W-:Y:S02]  /*bf10*/  IADD3 R32, PT, PT, R9, 0x5a827999, R12 ;  /* 0x5a82799909207810 */ /* 0x020fe40007ffe00c */
[----:B------:R-:W3:Y:S01]  /*bf20*/  LDL.128 R8, [R1+0x50] ;  /* 0x0000500001087983 */ /* 0x000ee20000100c00 */
[----:B------:R-:W-:Y:S02]  /*bf30*/  SHF.L.W.U32.HI R2, R31, 0x1e, R31 ;  /* 0x0000001e1f027819 */ /* 0x000fe40000010e1f */
[----:B------:R-:W-:Y:S02]  /*bf40*/  LEA.HI R12, R32, R3, R32, 0x5 ;  /* 0x00000003200c7211 */ /* 0x000fe400078f2820 */
[----:B------:R-:W-:Y:S02]  /*bf50*/  LOP3.LUT R3, R29, R32, R2, 0xb8, !PT ;  /* 0x000000201d037212 */ /* 0x000fe400078eb802 */
[----:B------:R-:W-:-:S03]  /*bf60*/  IADD3 R13, PT, PT, R12, 0x5a827999, R13 ;  /* 0x5a8279990c0d7810 */ /* 0x000fc60007ffe00d */
[----:B------:R-:W-:Y:S01]  /*bf70*/  IMAD.IADD R24, R24, 0x1, R3 ;  /* 0x0000000118187824 */ /* 0x000fe200078e0203 */
[----:B------:R-:W-:-:S04]  /*bf80*/  SHF.L.W.U32.HI R3, R32, 0x1e, R32 ;  /* 0x0000001e20037819 */ /* 0x000fc80000010e20 */
[----:B------:R-:W-:Y:S02]  /*bf90*/  LEA.HI R31, R13, R24, R13, 0x5 ;  /* 0x000000180d1f7211 */ /* 0x000fe400078f280d */
[----:B------:R-:W-:Y:S02]  /*bfa0*/  LOP3.LUT R12, R2, R13, R3, 0xb8, !PT ;  /* 0x0000000d020c7212 */ /* 0x000fe400078eb803 */
[----:B------:R-:W-:Y:S02]  /*bfb0*/  IADD3 R14, PT, PT, R31, 0x5a827999, R14 ;  /* 0x5a8279991f0e7810 */ /* 0x000fe40007ffe00e */
        /* <DEDUP_REMOVED lines=10> */
[----:B------:R-:W-:Y:S02]  /*c060*/  IADD3 R32, PT, PT, R13, 0x5a827999, R20 ;  /* 0x5a8279990d207810 */ /* 0x000fe40007ffe014 */
[----:B------:R-:W4:Y:S01]  /*c070*/  LDL.128 R12, [R1+0x60] ;  /* 0x00006000010c7983 */ /* 0x000f220000100c00 */
[----:B------:R-:W-:Y:S02]  /*c080*/  SHF.L.W.U32.HI R2, R31, 0x1e, R31 ;  /* 0x0000001e1f027819 */ /* 0x000fe40000010e1f */
[----:B------:R-:W-:Y:S02]  /*c090*/  LEA.HI R20, R32, R3, R32, 0x5 ;  /* 0x0000000320147211 */ /* 0x000fe400078f2820 */
[----:B------:R-:W-:Y:S02]  /*c0a0*/  LOP3.LUT R3, R29, R32, R2, 0xb8, !PT ;  /* 0x000000201d037212 */ /* 0x000fe400078eb802 */
[----:B------:R-:W-:-:S03]  /*c0b0*/  IADD3 R21, PT, PT, R20, 0x5a827999, R21 ;  /* 0x5a82799914157810 */ /* 0x000fc60007ffe015 */
[----:B------:R-:W-:Y:S01]  /*c0c0*/  IMAD.IADD R24, R24, 0x1, R3 ;  /* 0x0000000118187824 */ /* 0x000fe200078e0203 */
[----:B------:R-:W-:-:S04]  /*c0d0*/  SHF.L.W.U32.HI R3, R32, 0x1e, R32 ;  /* 0x0000001e20037819 */ /* 0x000fc80000010e20 */
[----:B------:R-:W-:Y:S02]  /*c0e0*/  LOP3.LUT R20, R2, R21, R3, 0xb8, !PT ;  /* 0x0000001502147212 */ /* 0x000fe400078eb803 */
[----:B------:R-:W-:-:S03]  /*c0f0*/  LEA.HI R31, R21, R24, R21, 0x5 ;  /* 0x00000018151f7211 */ /* 0x000fc600078f2815 */
[----:B------:R-:W-:Y:S01]  /*c100*/  IMAD.IADD R29, R29, 0x1, R20 ;  /* 0x000000011d1d7824 */ /* 0x000fe200078e0214 */
[----:B------:R-:W-:-:S04]  /*c110*/  IADD3 R22, PT, PT, R31, 0x5a827999, R22 ;  /* 0x5a8279991f167810 */ /* 0x000fc80007ffe016 */
[--C-:B------:R-:W-:Y:S02]  /*c120*/  LEA.HI R20, R22, R29, R22.reuse, 0x5 ;  /* 0x0000001d16147211 */ /* 0x100fe400078f2816 */
[----:B------:R-:W-:Y:S02]  /*c130*/  SHF.L.W.U32.HI R29, R21, 0x1e, R21 ;  /* 0x0000001e151d7819 */ /* 0x000fe40000010e15 */
[----:B------:R-:W-:Y:S02]  /*c140*/  IADD3 R31, PT, PT, R20, 0x5a827999, R23 ;  /* 0x5a827999141f7810 */ /* 0x000fe40007ffe017 */
[----:B------:R-:W-:Y:S02]  /*c150*/  SHF.L.W.U32.HI R24, R22, 0x1e, R22 ;  /* 0x0000001e16187819 */ /* 0x000fe40000010e16 */
[----:B------:R-:W-:Y:S02]  /*c160*/  LOP3.LUT R21, R3, R22, R29, 0xb8, !PT ;  /* 0x0000001603157212 */ /* 0x000fe400078eb81d */
[----:B------:R-:W-:-:S03]  /*c170*/  LOP3.LUT R20, R29, R31, R24, 0xb8, !PT ;  /* 0x0000001f1d147212 */ /* 0x000fc600078eb818 */
[----:B------:R-:W-:Y:S02]  /*c180*/  IMAD.IADD R2, R2, 0x1, R21 ;  /* 0x0000000102027824 */ /* 0x000fe400078e0215 */
[----:B------:R-:W-:Y:S02]  /*c190*/  IMAD.IADD R32, R3, 0x1, R20 ;  /* 0x0000000103207824 */ /* 0x000fe400078e0214 */
[----:B------:R-:W5:Y:S01]  /*c1a0*/  LDL.128 R20, [R1+0x70] ;  /* 0x0000700001147983 */ /* 0x000f620000100c00 */
[C-C-:B------:R-:W-:Y:S02]  /*c1b0*/  LEA.HI R3, R31.reuse, R2, R31.reuse, 0x5 ;  /* 0x000000021f037211 */ /* 0x140fe400078f281f */
[----:B------:R-:W-:Y:S02]  /*c1c0*/  SHF.L.W.U32.HI R2, R31, 0x1e, R31 ;  /* 0x0000001e1f027819 */ /* 0x000fe40000010e1f */
[----:B--2---:R-:W-:-:S04]  /*c1d0*/  IADD3 R3, PT, PT, R3, 0x5a827999, R4 ;  /* 0x5a82799903037810 */ /* 0x004fc80007ffe004 */
        /* <DEDUP_REMOVED lines=12> */
[----:B------:R-:W-:Y:S02]  /*c2a0*/  IADD3 R7, PT, PT, R4, 0x5a827999, R7 ;  /* 0x5a82799904077810 */ /* 0x000fe40007ffe007 */
[----:B------:R-:W-:Y:S01]  /*c2b0*/  SHF.L.W.U32.HI R29, R6, 0x1e, R6 ;  /* 0x0000001e061d7819 */ /* 0x000fe20000010e06 */
[----:B------:R-:W-:-:S03]  /*c2c0*/  IMAD.IADD R2, R2, 0x1, R5 ;  /* 0x0000000102027824 */ /* 0x000fc600078e0205 */
[C---:B------:R-:W-:Y:S02]  /*c2d0*/  LOP3.LUT R4, R7.reuse, R29, R24, 0x96, !PT ;  /* 0x0000001d07047212 */ /* 0x040fe400078e9618 */
[----:B------:R-:W-:-:S03]  /*c2e0*/  LEA.HI R5, R7, R2, R7, 0x5 ;  /* 0x0000000207057211 */ /* 0x000fc600078f2807 */
[----:B------:R-:W-:Y:S01]  /*c2f0*/  IMAD.IADD R4, R3, 0x1, R4 ;  /* 0x0000000103047824 */ /* 0x000fe200078e0204 */
[----:B---3--:R-:W-:Y:S02]  /*c300*/  IADD3 R3, PT, PT, R5, 0x6ed9eba1, R8 ;  /* 0x6ed9eba105037810 */ /* 0x008fe40007ffe008 */
[----:B------:R-:W-:Y:S02]  /*c310*/  SHF.L.W.U32.HI R8, R7, 0x1e, R7 ;  /* 0x0000001e07087819 */ /* 0x000fe40000010e07 */
[----:B------:R-:W-:-:S04]  /*c320*/  LEA.HI R4, R3, R4, R3, 0x5 ;  /* 0x0000000403047211 */ /* 0x000fc800078f2803 */
[----:B------:R-:W-:Y:S02]  /*c330*/  IADD3 R31, PT, PT, R4, 0x6ed9eba1, R9 ;  /* 0x6ed9eba1041f7810 */ /* 0x000fe40007ffe009 */
[C---:B------:R-:W-:Y:S01]  /*c340*/  LOP3.LUT R9, R3.reuse, R8, R29, 0x96, !PT ;  /* 0x0000000803097212 */ /* 0x040fe200078e961d */
[----:B------:R-:W2:Y:S01]  /*c350*/  LDL.128 R4, [R1+0x80] ;  /* 0x0000800001047983 */ /* 0x000ea20000100c00 */
[----:B------:R-:W-:-:S03]  /*c360*/  SHF.L.W.U32.HI R3, R3, 0x1e, R3 ;  /* 0x0000001e03037819 */ /* 0x000fc60000010e03 */
[----:B------:R-:W-:-:S05]  /*c370*/  IMAD.IADD R2, R24, 0x1, R9 ;  /* 0x0000000118027824 */ /* 0x000fca00078e0209 */
[C---:B------:R-:W-:Y:S02]  /*c380*/  LEA.HI R9, R31.reuse, R2, R31, 0x5 ;  /* 0x000000021f097211 */ /* 0x040fe400078f281f */
[----:B------:R-:W-:Y:S02]  /*c390*/  LOP3.LUT R2, R31, R3, R8, 0x96, !PT ;  /* 0x000000031f027212 */ /* 0x000fe400078e9608 */
[----:B------:R-:W-:-:S03]  /*c3a0*/  IADD3 R9, PT, PT, R9, 0x6ed9eba1, R10 ;  /* 0x6ed9eba109097810 */ /* 0x000fc60007ffe00a */
[----:B------:R-:W-:Y:S01]  /*c3b0*/  IMAD.IADD R10, R29, 0x1, R2 ;  /* 0x000000011d0a7824 */ /* 0x000fe200078e0202 */
[----:B------:R-:W-:Y:S02]  /*c3c0*/  SHF.L.W.U32.HI R2, R31, 0x1e, R31 ;  /* 0x0000001e1f027819 */ /* 0x000fe40000010e1f */
[C-C-:B------:R-:W-:Y:S02]  /*c3d0*/  SHF.L.W.U32.HI R24, R9.reuse, 0x1e, R9.reuse ;  /* 0x0000001e09187819 */ /* 0x140fe40000010e09 */
[C---:B------:R-:W-:Y:S02]  /*c3e0*/  LEA.HI R10, R9.reuse, R10, R9, 0x5 ;  /* 0x0000000a090a7211 */ /* 0x040fe400078f2809 */
[----:B------:R-:W-:Y:S02]  /*c3f0*/  LOP3.LUT R29, R9, R2, R3, 0x96, !PT ;  /* 0x00000002091d7212 */ /* 0x000fe400078e9603 */
[----:B------:R-:W-:-:S03]  /*c400*/  IADD3 R11, PT, PT, R10, 0x6ed9eba1, R11 ;  /* 0x6ed9eba10a0b7810 */ /* 0x000fc60007ffe00b */
[----:B------:R-:W-:Y:S01]  /*c410*/  IMAD.IADD R8, R8, 0x1, R29 ;  /* 0x0000000108087824 */ /* 0x000fe200078e021d */
[----:B------:R-:W-:-:S04]  /*c420*/  LOP3.LUT R10, R11, R24, R2, 0x96, !PT ;  /* 0x000000180b0a7212 */ /* 0x000fc800078e9602 */
[----:B------:R-:W-:Y:S01]  /*c430*/  LEA.HI R9, R11, R8, R11, 0x5 ;  /* 0x000000080b097211 */ /* 0x000fe200078f280b */
[----:B------:R-:W-:-:S03]  /*c440*/  IMAD.IADD R10, R3, 0x1, R10 ;  /* 0x00000001030a7824 */ /* 0x000fc600078e020a */
[----:B----4-:R-:W-:Y:S02]  /*c450*/  IADD3 R3, PT, PT, R9, 0x6ed9eba1, R12 ;  /* 0x6ed9eba109037810 */ /* 0x010fe40007ffe00c */
[----:B------:R-:W-:Y:S02]  /*c460*/  SHF.L.W.U32.HI R12, R11, 0x1e, R11 ;  /* 0x0000001e0b0c7819 */ /* 0x000fe40000010e0b */
[----:B------:R-:W-:-:S04]  /*c470*/  LEA.HI R10, R3, R10, R3, 0x5 ;  /* 0x0000000a030a7211 */ /* 0x000fc800078f2803 */
[----:B------:R-:W-:Y:S02]  /*c480*/  IADD3 R31, PT, PT, R10, 0x6ed9eba1, R13 ;  /* 0x6ed9eba10a1f7810 */ /* 0x000fe40007ffe00d */
[----:B------:R-:W3:Y:S01]  /*c490*/  LDL.128 R8, [R1+0x90] ;  /* 0x0000900001087983 */ /* 0x000ee20000100c00 */
[C---:B------:R-:W-:Y:S02]  /*c4a0*/  LOP3.LUT R13, R3.reuse, R12, R24, 0x96, !PT ;  /* 0x0000000c030d7212 */ /* 0x040fe400078e9618 */
[----:B------:R-:W-:-:S03]  /*c4b0*/  SHF.L.W.U32.HI R3, R3, 0x1e, R3 ;  /* 0x0000001e03037819 */ /* 0x000fc60000010e03 */
[----:B------:R-:W-:Y:S01]  /*c4c0*/  IMAD.IADD R2, R2, 0x1, R13 ;  /* 0x0000000102027824 */ /* 0x000fe200078e020d */
[----:B------:R-:W-:-:S04]  /*c4d0*/  LOP3.LUT R29, R31, R3, R12, 0x96, !PT ;  /* 0x000000031f1d7212 */ /* 0x000fc800078e960c */
[C---:B------:R-:W-:Y:S01]  /*c4e0*/  LEA.HI R13, R31.reuse, R2, R31, 0x5 ;  /* 0x000000021f0d7211 */ /* 0x040fe200078f281f */
[----:B------:R-:W-:Y:S01]  /*c4f0*/  IMAD.IADD R24, R24, 0x1, R29 ;  /* 0x0000000118187824 */ /* 0x000fe200078e021d */
[----:B------:R-:W-:Y:S02]  /*c500*/  SHF.L.W.U32.HI R2, R31, 0x1e, R31 ;  /* 0x0000001e1f027819 */ /* 0x000fe40000010e1f */
[----:B------:R-:W-:-:S04]  /*c510*/  IADD3 R13, PT, PT, R13, 0x6ed9eba1, R14 ;  /* 0x6ed9eba10d0d7810 */ /* 0x000fc80007ffe00e */
[C---:B------:R-:W-:Y:S02]  /*c520*/  LEA.HI R24, R13.reuse, R24, R13, 0x5 ;  /* 0x000000180d187211 */ /* 0x040fe400078f280d */
[C---:B------:R-:W-:Y:S02]  /*c530*/  LOP3.LUT R29, R13.reuse, R2, R3, 0x96, !PT ;  /* 0x000000020d1d7212 */ /* 0x040fe400078e9603 */
[----:B------:R-:W-:Y:S02]  /*c540*/  IADD3 R15, PT, PT, R24, 0x6ed9eba1, R15 ;  /* 0x6ed9eba1180f7810 */ /* 0x000fe40007ffe00f */
[----:B------:R-:W-:Y:S01]  /*c550*/  SHF.L.W.U32.HI R24, R13, 0x1e, R13 ;  /* 0x0000001e0d187819 */ /* 0x000fe20000010e0d */
[----:B------:R-:W-:-:S03]  /*c560*/  IMAD.IADD R12, R12, 0x1, R29 ;  /* 0x000000010c0c7824 */ /* 0x000fc600078e021d */
[C---:B------:R-:W-:Y:S02]  /*c570*/  LOP3.LUT R14, R15.reuse, R24, R2, 0x96, !PT ;  /* 0x000000180f0e7212 */ /* 0x040fe400078e9602 */
[----:B------:R-:W-:-:S03]  /*c580*/  LEA.HI R29, R15, R12, R15, 0x5 ;  /* 0x0000000c0f1d7211 */ /* 0x000fc600078f280f */
[----:B------:R-:W-:Y:S01]  /*c590*/  IMAD.IADD R14, R3, 0x1, R14 ;  /* 0x00000001030e7824 */ /* 0x000fe200078e020e */
[----:B-----5:R-:W-:-:S04]  /*c5a0*/  IADD3 R29, PT, PT, R29, 0x6ed9eba1, R20 ;  /* 0x6ed9eba11d1d7810 */ /* 0x020fc80007ffe014 */
[----:B------:R-:W-:Y:S02]  /*c5b0*/  LEA.HI R14, R29, R14, R29, 0x5 ;  /* 0x0000000e1d0e7211 */ /* 0x000fe400078f281d */
[----:B------:R-:W-:Y:S02]  /*c5c0*/  SHF.L.W.U32.HI R20, R15, 0x1e, R15 ;  /* 0x0000001e0f147819 */ /* 0x000fe40000010e0f */
[----:B------:R-:W-:Y:S02]  /*c5d0*/  IADD3 R32, PT, PT, R14, 0x6ed9eba1, R21 ;  /* 0x6ed9eba10e207810 */ /* 0x000fe40007ffe015 */
[----:B------:R-:W4:Y:S01]  /*c5e0*/  LDL.128 R12, [R1+0xa0] ;  /* 0x0000a000010c7983 */ /* 0x000f220000100c00 */
[----:B------:R-:W-:-:S05]  /*c5f0*/  LOP3.LUT R3, R29, R20, R24, 0x96, !PT ;  /* 0x000000141d037212 */ /* 0x000fca00078e9618 */
[----:B------:R-:W-:-:S05]  /*c600*/  IMAD.IADD R3, R2, 0x1, R3 ;  /* 0x0000000102037824 */ /* 0x000fca00078e0203 */
[----:B------:R-:W-:Y:S02]  /*c610*/  LEA.HI R21, R32, R3, R32, 0x5 ;  /* 0x0000000320157211 */ /* 0x000fe400078f2820 */
[----:B------:R-:W-:-:S04]  /*c620*/  SHF.L.W.U32.HI R3, R29, 0x1e, R29 ;  /* 0x0000001e1d037819 */ /* 0x000fc80000010e1d */
[----:B------:R-:W-:Y:S02]  /*c630*/  LOP3.LUT R29, R32, R3, R20, 0x96, !PT ;  /* 0x00000003201d7212 */ /* 0x000fe400078e9614 */
[----:B------:R-:W-:-:S03]  /*c640*/  IADD3 R21, PT, PT, R21, 0x6ed9eba1, R22 ;  /* 0x6ed9eba115157810 */ /* 0x000fc60007ffe016 */
[----:B------:R-:W-:Y:S01]  /*c650*/  IMAD.IADD R24, R24, 0x1, R29 ;  /* 0x0000000118187824 */ /* 0x000fe200078e021d */
[----:B------:R-:W-:-:S04]  /*c660*/  SHF.L.W.U32.HI R2, R32, 0x1e, R32 ;  /* 0x0000001e20027819 */ /* 0x000fc80000010e20 */
[C-C-:B------:R-:W-:Y:S02]  /*c670*/  LEA.HI R24, R21.reuse, R24, R21.reuse, 0x5 ;  /* 0x0000001815187211 */ /* 0x140fe400078f2815 */
[C---:B------:R-:W-:Y:S02]  /*c680*/  SHF.L.W.U32.HI R31, R21.reuse, 0x1e, R21 ;  /* 0x0000001e151f7819 */ /* 0x040fe40000010e15 */
[----:B------:R-:W-:Y:S02]  /*c690*/  IADD3 R29, PT, PT, R24, 0x6ed9eba1, R23 ;  /* 0x6ed9eba1181d7810 */ /* 0x000fe40007ffe017 */
        /* <DEDUP_REMOVED lines=16> */
[----:B------:R-:W-:Y:S02]  /*c7a0*/  IADD3 R3, PT, PT, R3, 0x6ed9eba1, R6 ;  /* 0x6ed9eba103037810 */ /* 0x000fe40007ffe006 */
[----:B------:R-:W-:Y:S02]  /*c7b0*/  SHF.L.W.U32.HI R31, R24, 0x1e, R24 ;  /* 0x0000001e181f7819 */ /* 0x000fe40000010e18 */
        /* <DEDUP_REMOVED lines=8> */
[----:B------:R-:W-:Y:S02]  /*c840*/  SHF.L.W.U32.HI R29, R7, 0x1e, R7 ;  /* 0x0000001e071d7819 */ /* 0x000fe40000010e07 */
[----:B---3--:R-:W-:-:S04]  /*c850*/  IADD3 R8, PT, PT, R3, 0x6ed9eba1, R8 ;  /* 0x6ed9eba103087810 */ /* 0x008fc80007ffe008 */
[----:B------:R-:W-:Y:S02]  /*c860*/  LEA.HI R2, R8, R5, R8, 0x5 ;  /* 0x0000000508027211 */ /* 0x000fe400078f2808 */
[----:B------:R-:W2:Y:S02]  /*c870*/  LDL.128 R4, [R1+0xc0] ;  /* 0x0000c00001047983 */ /* 0x000ea40000100c00 */
        /* <DEDUP_REMOVED lines=9> */
[--C-:B------:R-:W-:Y:S02]  /*c910*/  LEA.HI R8, R10, R9, R10.reuse, 0x5 ;  /* 0x000000090a087211 */ /* 0x100fe400078f280a */
[--C-:B------:R-:W-:Y:S02]  /*c920*/  LOP3.LUT R24, R3, R2, R10.reuse, 0xe8, !PT ;  /* 0x0000000203187212 */ /* 0x100fe400078ee80a */
[----:B------:R-:W-:Y:S02]  /*c930*/  IADD3 R8, PT, PT, R8, 0x6ed9eba1, R11 ;  /* 0x6ed9eba108087810 */ /* 0x000fe40007ffe00b */
[----:B------:R-:W-:Y:S01]  /*c940*/  SHF.L.W.U32.HI R31, R10, 0x1e, R10 ;  /* 0x0000001e0a1f7819 */ /* 0x000fe20000010e0a */
[----:B------:R-:W-:-:S03]  /*c950*/  IMAD.IADD R29, R29, 0x1, R24 ;  /* 0x000000011d1d7824 */ /* 0x000fc600078e0218 */
        /* <DEDUP_REMOVED lines=13> */
[----:B------:R-:W-:-:S03]  /*ca30*/  IADD3 R13, PT, PT, R13, -0x70e44324, R14 ;  /* 0x8f1bbcdc0d0d7810 */ /* 0x000fc60007ffe00e */
[----:B------:R-:W-:Y:S01]  /*ca40*/  IMAD.IADD R14, R31, 0x1, R2 ;  /* 0x000000011f0e7824 */ /* 0x000fe200078e0202 */
[----:B------:R-:W-:-:S04]  /*ca50*/  SHF.L.W.U32.HI R2, R24, 0x1e, R24 ;  /* 0x0000001e18027819 */ /* 0x000fc80000010e18 */
[C-C-:B------:R-:W-:Y:S02]  /*ca60*/  LEA.HI R14, R13.reuse, R14, R13.reuse, 0x5 ;  /* 0x0000000e0d0e7211 */ /* 0x140fe400078f280d */
[----:B------:R-:W-:Y:S02]  /*ca70*/  LOP3.LUT R31, R2, R3, R13, 0xe8, !PT ;  /* 0x00000003021f7212 */ /* 0x000fe400078ee80d */
[----:B------:R-:W-:Y:S02]  /*ca80*/  IADD3 R15, PT, PT, R14, -0x70e44324, R15 ;  /* 0x8f1bbcdc0e0f7810 */ /* 0x000fe40007ffe00f */
[----:B------:R-:W-:Y:S01]  /*ca90*/  SHF.L.W.U32.HI R29, R13, 0x1e, R13 ;  /* 0x0000001e0d1d7819 */ /* 0x000fe20000010e0d */
[----:B------:R-:W-:-:S03]  /*caa0*/  IMAD.IADD R12, R12, 0x1, R31 ;  /* 0x000000010c0c7824 */ /* 0x000fc600078e021f */
[--C-:B------:R-:W-:Y:S02]  /*cab0*/  LOP3.LUT R14, R29, R2, R15.reuse, 0xe8, !PT ;  /* 0x000000021d0e7212 */ /* 0x100fe400078ee80f */
[----:B------:R-:W-:-:S03]  /*cac0*/  LEA.HI R31, R15, R12, R15, 0x5 ;  /* 0x0000000c0f1f7211 */ /* 0x000fc600078f280f */
[----:B------:R-:W-:Y:S01]  /*cad0*/  IMAD.IADD R14, R3, 0x1, R14 ;  /* 0x00000001030e7824 */ /* 0x000fe200078e020e */
[----:B-----5:R-:W-:-:S04]  /*cae0*/  IADD3 R31, PT, PT, R31, -0x70e44324, R20 ;  /* 0x8f1bbcdc1f1f7810 */ /* 0x020fc80007ffe014 */
[----:B------:R-:W-:Y:S02]  /*caf0*/  LEA.HI R14, R31, R14, R31, 0x5 ;  /* 0x0000000e1f0e7211 */ /* 0x000fe400078f281f */
[----:B------:R-:W-:Y:S02]  /*cb00*/  SHF.L.W.U32.HI R20, R15, 0x1e, R15 ;  /* 0x0000001e0f147819 */ /* 0x000fe40000010e0f */
[----:B------:R-:W-:Y:S02]  /*cb10*/  IADD3 R24, PT, PT, R14, -0x70e44324, R21 ;  /* 0x8f1bbcdc0e187810 */ /* 0x000fe40007ffe015 */
[----:B------:R-:W4:Y:S01]  /*cb20*/  LDL.128 R12, [R1+0xe0] ;  /* 0x0000e000010c7983 */ /* 0x000f220000100c00 */
[----:B------:R-:W-:-:S05]  /*cb30*/  LOP3.LUT R3, R20, R29, R31, 0xe8, !PT ;  /* 0x0000001d14037212 */ /* 0x000fca00078ee81f */
[----:B------:R-:W-:-:S05]  /*cb40*/  IMAD.IADD R3, R2, 0x1, R3 ;  /* 0x0000000102037824 */ /* 0x000fca00078e0203 */
[----:B------:R-:W-:Y:S02]  /*cb50*/  LEA.HI R21, R24, R3, R24, 0x5 ;  /* 0x0000000318157211 */ /* 0x000fe400078f2818 */
[----:B------:R-:W-:-:S04]  /*cb60*/  SHF.L.W.U32.HI R3, R31, 0x1e, R31 ;  /* 0x0000001e1f037819 */ /* 0x000fc80000010e1f */
[----:B------:R-:W-:Y:S02]  /*cb70*/  LOP3.LUT R2, R3, R20, R24, 0xe8, !PT ;  /* 0x0000001403027212 */ /* 0x000fe400078ee818 */
[----:B------:R-:W-:-:S03]  /*cb80*/  IADD3 R21, PT, PT, R21, -0x70e44324, R22 ;  /* 0x8f1bbcdc15157810 */ /* 0x000fc60007ffe016 */
[----:B------:R-:W-:-:S05]  /*cb90*/  IMAD.IADD R2, R29, 0x1, R2 ;  /* 0x000000011d027824 */ /* 0x000fca00078e0202 */
[C-C-:B------:R-:W-:Y:S02]  /*cba0*/  LEA.HI R2, R21.reuse, R2, R21.reuse, 0x5 ;  /* 0x0000000215027211 */ /* 0x140fe400078f2815 */
[----:B------:R-:W-:Y:S02]  /*cbb0*/  SHF.L.W.U32.HI R31, R21, 0x1e, R21 ;  /* 0x0000001e151f7819 */ /* 0x000fe40000010e15 */
[----:B------:R-:W-:Y:S02]  /*cbc0*/  IADD3 R29, PT, PT, R2, -0x70e44324, R23 ;  /* 0x8f1bbcdc021d7810 */ /* 0x000fe40007ffe017 */
[----:B------:R-:W-:-:S04]  /*cbd0*/  SHF.L.W.U32.HI R2, R24, 0x1e, R24 ;  /* 0x0000001e18027819 */ /* 0x000fc80000010e18 */
[----:B------:R-:W-:Y:S02]  /*cbe0*/  LOP3.LUT R21, R2, R3, R21, 0xe8, !PT ;  /* 0x0000000302157212 */ /* 0x000fe400078ee815 */
[----:B------:R-:W-:-:S03]  /*cbf0*/  LOP3.LUT R22, R31, R2, R29, 0xe8, !PT ;  /* 0x000000021f167212 */ /* 0x000fc600078ee81d */
[----:B------:R-:W-:Y:S02]  /*cc00*/  IMAD.IADD R24, R20, 0x1, R21 ;  /* 0x0000000114187824 */ /* 0x000fe400078e0215 */
[----:B------:R-:W-:Y:S02]  /*cc10*/  IMAD.IADD R33, R3, 0x1, R22 ;  /* 0x0000000103217824 */ /* 0x000fe400078e0216 */
[----:B------:R-:W5:Y:S01]  /*cc20*/  LDL.128 R20, [R1+0xf0] ;  /* 0x0000f00001147983 */ /* 0x000f620000100c00 */
[C-C-:B------:R-:W-:Y:S02]  /*cc30*/  LEA.HI R3, R29.reuse, R24, R29.reuse, 0x5 ;  /* 0x000000181d037211 */ /* 0x140fe400078f281d */
[----:B------:R-:W-:Y:S02]  /*cc40*/  SHF.L.W.U32.HI R29, R29, 0x1e, R29 ;  /* 0x0000001e1d1d7819 */ /* 0x000fe40000010e1d */
[----:B--2---:R-:W-:-:S04]  /*cc50*/  IADD3 R4, PT, PT, R3, -0x70e44324, R4 ;  /* 0x8f1bbcdc03047810 */ /* 0x004fc80007ffe004 */
[--C-:B------:R-:W-:Y:S02]  /*cc60*/  LOP3.LUT R3, R29, R31, R4.reuse, 0xe8, !PT ;  /* 0x0000001f1d037212 */ /* 0x100fe400078ee804 */
[C-C-:B------:R-:W-:Y:S02]  /*cc70*/  LEA.HI R24, R4.reuse, R33, R4.reuse, 0x5 ;  /* 0x0000002104187211 */ /* 0x140fe400078f2804 */
[----:B------:R-:W-:Y:S01]  /*cc80*/  SHF.L.W.U32.HI R4, R4, 0x1e, R4 ;  /* 0x0000001e04047819 */ /* 0x000fe20000010e04 */
[----:B------:R-:W-:Y:S01]  /*cc90*/  IMAD.IADD R3, R2, 0x1, R3 ;  /* 0x0000000102037824 */ /* 0x000fe200078e0203 */
[----:B------:R-:W-:-:S04]  /*cca0*/  IADD3 R24, PT, PT, R24, -0x70e44324, R5 ;  /* 0x8f1bbcdc18187810 */ /* 0x000fc80007ffe005 */
        /* <DEDUP_REMOVED lines=11> */
[----:B------:R-:W-:-:S03]  /*cd60*/  LEA.HI R29, R2, R29, R2, 0x5 ;  /* 0x0000001d021d7211 */ /* 0x000fc600078f2802 */
[----:B------:R-:W-:Y:S01]  /*cd70*/  IMAD.IADD R3, R4, 0x1, R3 ;  /* 0x0000000104037824 */ /* 0x000fe200078e0203 */
[----:B---3--:R-:W-:Y:S02]  /*cd80*/  IADD3 R8, PT, PT, R29, -0x70e44324, R8 ;  /* 0x8f1bbcdc1d087810 */ /* 0x008fe40007ffe008 */
[----:B------:R-:W-:Y:S02]  /*cd90*/  SHF.L.W.U32.HI R29, R2, 0x1e, R2 ;  /* 0x0000001e021d7819 */ /* 0x000fe40000010e02 */
[--C-:B------:R-:W-:Y:S02]  /*cda0*/  LEA.HI R2, R8, R3, R8.reuse, 0x5 ;  /* 0x0000000308027211 */ /* 0x100fe400078f2808 */
[----:B------:R-:W-:Y:S02]  /*cdb0*/  LOP3.LUT R4, R29, R24, R8, 0xe8, !PT ;  /* 0x000000181d047212 */ /* 0x000fe400078ee808 */
[----:B------:R-:W-:-:S03]  /*cdc0*/  IADD3 R9, PT, PT, R2, -0x70e44324, R9 ;  /* 0x8f1bbcdc02097810 */ /* 0x000fc60007ffe009 */
[----:B------:R-:W-:Y:S02]  /*cdd0*/  IMAD.IADD R2, R5, 0x1, R4 ;  /* 0x0000000105027824 */ /* 0x000fe400078e0204 */
[----:B------:R-:W2:Y:S03]  /*cde0*/  LDL.128 R4, [R1+0x100] ;  /* 0x0001000001047983 */ /* 0x000ea60000100c00 */
[----:B------:R-:W-:Y:S02]  /*cdf0*/  LEA.HI R3, R9, R2, R9, 0x5 ;  /* 0x0000000209037211 */ /* 0x000fe400078f2809 */
[----:B------:R-:W-:-:S04]  /*ce00*/  SHF.L.W.U32.HI R2, R8, 0x1e, R8 ;  /* 0x0000001e08027819 */ /* 0x000fc80000010e08 */
[----:B------:R-:W-:Y:S02]  /*ce10*/  LOP3.LUT R8, R2, R29, R9, 0xe8, !PT ;  /* 0x0000001d02087212 */ /* 0x000fe400078ee809 */
[----:B------:R-:W-:-:S03]  /*ce20*/  IADD3 R3, PT, PT, R3, -0x70e44324, R10 ;  /* 0x8f1bbcdc03037810 */ /* 0x000fc60007ffe00a */
[----:B------:R-:W-:Y:S01]  /*ce30*/  IMAD.IADD R10, R24, 0x1, R8 ;  /* 0x00000001180a7824 */ /* 0x000fe200078e0208 */
[----:B------:R-:W-:-:S04]  /*ce40*/  SHF.L.W.U32.HI R8, R9, 0x1e, R9 ;  /* 0x0000001e09087819 */ /* 0x000fc80000010e09 */
        /* <DEDUP_REMOVED lines=9> */
[----:B----4-:R-:W-:-:S04]  /*cee0*/  IADD3 R29, PT, PT, R29, -0x70e44324, R12 ;  /* 0x8f1bbcdc1d1d7810 */ /* 0x010fc80007ffe00c */
[--C-:B------:R-:W-:Y:S02]  /*cef0*/  LOP3.LUT R9, R24, R3, R29.reuse, 0xe8, !PT ;  /* 0x0000000318097212 */ /* 0x100fe400078ee81d */
[----:B------:R-:W-:-:S03]  /*cf00*/  LEA.HI R2, R29, R2, R29, 0x5 ;  /* 0x000000021d027211 */ /* 0x000fc600078f281d */
[----:B------:R-:W-:Y:S01]  /*cf10*/  IMAD.IADD R8, R8, 0x1, R9 ;  /* 0x0000000108087824 */ /* 0x000fe200078e0209 */
[----:B------:R-:W-:Y:S02]  /*cf20*/  IADD3 R31, PT, PT, R2, -0x70e44324, R13 ;  /* 0x8f1bbcdc021f7810 */ /* 0x000fe40007ffe00d */
[----:B------:R-:W-:Y:S02]  /*cf30*/  SHF.L.W.U32.HI R29, R29, 0x1e, R29 ;  /* 0x0000001e1d1d7819 */ /* 0x000fe40000010e1d */
[--C-:B------:R-:W-:Y:S02]  /*cf40*/  LEA.HI R13, R31, R8, R31.reuse, 0x5 ;  /* 0x000000081f0d7211 */ /* 0x100fe400078f281f */
[----:B------:R-:W3:Y:S01]  /*cf50*/  LDL.128 R8, [R1+0x110] ;  /* 0x0001100001087983 */ /* 0x000ee20000100c00 */
[----:B------:R-:W-:Y:S02]  /*cf60*/  LOP3.LUT R2, R29, R24, R31, 0xe8, !PT ;  /* 0x000000181d027212 */ /* 0x000fe400078ee81f */
[----:B------:R-:W-:-:S03]  /*cf70*/  IADD3 R13, PT, PT, R13, -0x70e44324, R14 ;  /* 0x8f1bbcdc0d0d7810 */ /* 0x000fc60007ffe00e */
[----:B------:R-:W-:Y:S01]  /*cf80*/  IMAD.IADD R12, R3, 0x1, R2 ;  /* 0x00000001030c7824 */ /* 0x000fe200078e0202 */
[----:B------:R-:W-:-:S04]  /*cf90*/  SHF.L.W.U32.HI R2, R31, 0x1e, R31 ;  /* 0x0000001e1f027819 */ /* 0x000fc80000010e1f */
[C---:B------:R-:W-:Y:S02]  /*cfa0*/  LEA.HI R12, R13.reuse, R12, R13, 0x5 ;  /* 0x0000000c0d0c7211 */ /* 0x040fe400078f280d */
[C---:B------:R-:W-:Y:S02]  /*cfb0*/  LOP3.LUT R31, R13.reuse, R2, R29, 0x96, !PT ;  /* 0x000000020d1f7212 */ /* 0x040fe400078e961d */
[----:B------:R-:W-:Y:S02]  /*cfc0*/  IADD3 R15, PT, PT, R12, -0x70e44324, R15 ;  /* 0x8f1bbcdc0c0f7810 */ /* 0x000fe40007ffe00f */
[----:B------:R-:W-:Y:S01]  /*cfd0*/  SHF.L.W.U32.HI R3, R13, 0x1e, R13 ;  /* 0x0000001e0d037819 */ /* 0x000fe20000010e0d */
[----:B------:R-:W-:-:S03]  /*cfe0*/  IMAD.IADD R24, R24, 0x1, R31 ;  /* 0x0000000118187824 */ /* 0x000fc600078e021f */
[C---:B------:R-:W-:Y:S02]  /*cff0*/  LOP3.LUT R12, R15.reuse, R3, R2, 0x96, !PT ;  /* 0x000000030f0c7212 */ /* 0x040fe400078e9602 */
[----:B------:R-:W-:-:S03]  /*d000*/  LEA.HI R13, R15, R24, R15, 0x5 ;  /* 0x000000180f0d7211 */ /* 0x000fc600078f280f */
[----:B------:R-:W-:Y:S01]  /*d010*/  IMAD.IADD R29, R29, 0x1, R12 ;  /* 0x000000011d1d7824 */ /* 0x000fe200078e020c */
[----:B-----5:R-:W-:-:S04]  /*d020*/  IADD3 R20, PT, PT, R13, -0x359d3e2a, R20 ;  /* 0xca62c1d60d147810 */ /* 0x020fc80007ffe014 */
[--C-:B------:R-:W-:Y:S02]  /*d030*/  LEA.HI R12, R20, R29, R20.reuse, 0x5 ;  /* 0x0000001d140c7211 */ /* 0x100fe400078f2814 */
[----:B------:R-:W-:Y:S02]  /*d040*/  SHF.L.W.U32.HI R29, R15, 0x1e, R15 ;  /* 0x0000001e0f1d7819 */ /* 0x000fe40000010e0f */
[----:B------:R-:W-:Y:S02]  /*d050*/  IADD3 R31, PT, PT, R12, -0x359d3e2a, R21 ;  /* 0xca62c1d60c1f7810 */ /* 0x000fe40007ffe015 */
[----:B------:R-:W4:Y:S01]  /*d060*/  LDL.128 R12, [R1+0x120] ;  /* 0x00012000010c7983 */ /* 0x000f220000100c00 */
[C---:B------:R-:W-:Y:S02]  /*d070*/  LOP3.LUT R21, R20.reuse, R29, R3, 0x96, !PT ;  /* 0x0000001d14157212 */ /* 0x040fe400078e9603 */
[----:B------:R-:W-:-:S03]  /*d080*/  SHF.L.W.U32.HI R20, R20, 0x1e, R20 ;  /* 0x0000001e14147819 */ /* 0x000fc60000010e14 */
[----:B------:R-:W-:-:S05]  /*d090*/  IMAD.IADD R2, R2, 0x1, R21 ;  /* 0x0000000102027824 */ /* 0x000fca00078e0215 */
[C---:B------:R-:W-:Y:S02]  /*d0a0*/  LEA.HI R21, R31.reuse, R2, R31, 0x5 ;  /* 0x000000021f157211 */ /* 0x040fe400078f281f */
[----:B------:R-:W-:Y:S02]  /*d0b0*/  LOP3.LUT R2, R31, R20, R29, 0x96, !PT ;  /* 0x000000141f027212 */ /* 0x000fe400078e961d */
[----:B------:R-:W-:-:S03]  /*d0c0*/  IADD3 R21, PT, PT, R21, -0x359d3e2a, R22 ;  /* 0xca62c1d615157810 */ /* 0x000fc60007ffe016 */
[----:B------:R-:W-:Y:S01]  /*d0d0*/  IMAD.IADD R2, R3, 0x1, R2 ;  /* 0x0000000103027824 */ /* 0x000fe200078e0202 */
[----:B------:R-:W-:-:S04]  /*d0e0*/  SHF.L.W.U32.HI R3, R31, 0x1e, R31 ;  /* 0x0000001e1f037819 */ /* 0x000fc80000010e1f */
[----:B------:R-:W-:-:S04]  /*d0f0*/  LEA.HI R2, R21, R2, R21, 0x5 ;  /* 0x0000000215027211 */ /* 0x000fc800078f2815 */
[----:B------:R-:W-:Y:S02]  /*d100*/  IADD3 R24, PT, PT, R2, -0x359d3e2a, R23 ;  /* 0xca62c1d602187810 */ /* 0x000fe40007ffe017 */
[C---:B------:R-:W-:Y:S02]  /*d110*/  SHF.L.W.U32.HI R2, R21.reuse, 0x1e, R21 ;  /* 0x0000001e15027819 */ /* 0x040fe40000010e15 */
[----:B------:R-:W-:Y:S02]  /*d120*/  LOP3.LUT R22, R21, R3, R20, 0x96, !PT ;  /* 0x0000000315167212 */ /* 0x000fe400078e9614 */
[----:B------:R-:W-:-:S03]  /*d130*/  LOP3.LUT R21, R24, R2, R3, 0x96, !PT ;  /* 0x0000000218157212 */ /* 0x000fc600078e9603 */
[----:B------:R-:W-:Y:S02]  /*d140*/  IMAD.IADD R29, R29, 0x1, R22 ;  /* 0x000000011d1d7824 */ /* 0x000fe400078e0216 */
[----:B------:R-:W-:Y:S02]  /*d150*/  IMAD.IADD R31, R20, 0x1, R21 ;  /* 0x00000001141f7824 */ /* 0x000fe400078e0215 */
[----:B------:R-:W5:Y:S01]  /*d160*/  LDL.128 R20, [R1+0x130] ;  /* 0x0001300001147983 */ /* 0x000f620000100c00 */
[----:B------:R-:W-:-:S04]  /*d170*/  LEA.HI R29, R24, R29, R24, 0x5 ;  /* 0x0000001d181d7211 */ /* 0x000fc800078f2818 */
[----:B--2---:R-:W-:Y:S02]  /*d180*/  IADD3 R4, PT, PT, R29, -0x359d3e2a, R4 ;  /* 0xca62c1d61d047810 */ /* 0x004fe40007ffe004 */
[----:B------:R-:W-:Y:S02]  /*d190*/  SHF.L.W.U32.HI R29, R24, 0x1e, R24 ;  /* 0x0000001e181d7819 */ /* 0x000fe40000010e18 */
[----:B------:R-:W-:-:S04]  /*d1a0*/  LEA.HI R32, R4, R31, R4, 0x5 ;  /* 0x0000001f04207211 */ /* 0x000fc800078f2804 */
[----:B------:R-:W-:Y:S02]  /*d1b0*/  IADD3 R24, PT, PT, R32, -0x359d3e2a, R5 ;  /* 0xca62c1d620187810 */ /* 0x000fe40007ffe005 */
[C---:B------:R-:W-:Y:S02]  /*d1c0*/  LOP3.LUT R32, R4.reuse, R29, R2, 0x96, !PT ;  /* 0x0000001d04207212 */ /* 0x040fe400078e9602 */
[----:B------:R-:W-:-:S03]  /*d1d0*/  SHF.L.W.U32.HI R4, R4, 0x1e, R4 ;  /* 0x0000001e04047819 */ /* 0x000fc60000010e04 */
[----:B------:R-:W-:Y:S01]  /*d1e0*/  IMAD.IADD R3, R3, 0x1, R32 ;  /* 0x0000000103037824 */ /* 0x000fe200078e0220 */
[----:B------:R-:W-:-:S04]  /*d1f0*/  LOP3.LUT R5, R24, R4, R29, 0x96, !PT ;  /* 0x0000000418057212 */ /* 0x000fc800078e961d */
[--C-:B------:R-:W-:Y:S01]  /*d200*/  LEA.HI R3, R24, R3, R24.reuse, 0x5 ;  /* 0x0000000318037211 */ /* 0x100fe200078f2818 */
[----:B------:R-:W-:Y:S01]  /*d210*/  IMAD.IADD R2, R2, 0x1, R5 ;  /* 0x0000000102027824 */ /* 0x000fe200078e0205 */
[----:B------:R-:W-:Y:S02]  /*d220*/  SHF.L.W.U32.HI R24, R24, 0x1e, R24 ;  /* 0x0000001e18187819 */ /* 0x000fe40000010e18 */
[----:B------:R-:W-:-:S04]  /*d230*/  IADD3 R3, PT, PT, R3, -0x359d3e2a, R6 ;  /* 0xca62c1d603037810 */ /* 0x000fc80007ffe006 */
        /* <DEDUP_REMOVED lines=8> */
[----:B------:R-:W-:Y:S02]  /*d2c0*/  SHF.L.W.U32.HI R2, R2, 0x1e, R2 ;  /* 0x0000001e02027819 */ /* 0x000fe40000010e02 */
[----:B---3--:R-:W-:-:S04]  /*d2d0*/  IADD3 R8, PT, PT, R29, -0x359d3e2a, R8 ;  /* 0xca62c1d61d087810 */ /* 0x008fc80007ffe008 */
[C---:B------:R-:W-:Y:S02]  /*d2e0*/  LEA.HI R4, R8.reuse, R5, R8, 0x5 ;  /* 0x0000000508047211 */ /* 0x040fe400078f2808 */
[----:B------:R-:W-:Y:S02]  /*d2f0*/  LOP3.LUT R5, R8, R2, R3, 0x96, !PT ;  /* 0x0000000208057212 */ /* 0x000fe400078e9603 */
[----:B------:R-:W-:-:S03]  /*d300*/  IADD3 R4, PT, PT, R4, -0x359d3e2a, R9 ;  /* 0xca62c1d604047810 */ /* 0x000fc60007ffe009 */
[----:B------:R-:W-:Y:S01]  /*d310*/  IMAD.IADD R7, R24, 0x1, R5 ;  /* 0x0000000118077824 */ /* 0x000fe200078e0205 */
[----:B------:R-:W-:-:S04]  /*d320*/  SHF.L.W.U32.HI R5, R8, 0x1e, R8 ;  /* 0x0000001e08057819 */ /* 0x000fc80000010e08 */
[C---:B------:R-:W-:Y:S02]  /*d330*/  LOP3.LUT R6, R4.reuse, R5, R2, 0x96, !PT ;  /* 0x0000000504067212 */ /* 0x040fe400078e9602 */
[C-C-:B------:R-:W-:Y:S02]  /*d340*/  LEA.HI R7, R4.reuse, R7, R4.reuse, 0x5 ;  /* 0x0000000704077211 */ /* 0x140fe400078f2804 */
[----:B------:R-:W-:Y:S01]  /*d350*/  SHF.L.W.U32.HI R4, R4, 0x1e, R4 ;  /* 0x0000001e04047819 */ /* 0x000fe20000010e04 */
[----:B------:R-:W-:Y:S01]  /*d360*/  IMAD.IADD R6, R3, 0x1, R6 ;  /* 0x0000000103067824 */ /* 0x000fe200078e0206 */
        /* <DEDUP_REMOVED lines=9> */
[----:B----4-:R-:W-:Y:S02]  /*d400*/  IADD3 R9, PT, PT, R9, -0x359d3e2a, R12 ;  /* 0xca62c1d609097810 */ /* 0x010fe40007ffe00c */
[----:B------:R-:W-:Y:S02]  /*d410*/  SHF.L.W.U32.HI R2, R6, 0x1e, R6 ;  /* 0x0000001e06027819 */ /* 0x000fe40000010e06 */
[C---:B------:R-:W-:Y:S02]  /*d420*/  LEA.HI R8, R9.reuse, R8, R9, 0x5 ;  /* 0x0000000809087211 */ /* 0x040fe400078f2809 */
        /* <DEDUP_REMOVED lines=14> */
[C---:B------:R-:W-:Y:S02]  /*d510*/  LOP3.LUT R5, R4.reuse, R8, R13, 0x96, !PT ;  /* 0x0000000804057212 */ /* 0x040fe400078e960d */
[C-C-:B------:R-:W-:Y:S02]  /*d520*/  LEA.HI R3, R4.reuse, R3, R4.reuse, 0x5 ;  /* 0x0000000304037211 */ /* 0x140fe400078f2804 */
[----:B------:R-:W-:Y:S01]  /*d530*/  SHF.L.W.U32.HI R4, R4, 0x1e, R4 ;  /* 0x0000001e04047819 */ /* 0x000fe20000010e04 */
[----:B------:R-:W-:Y:S01]  /*d540*/  IMAD.IADD R6, R6, 0x1, R5 ;  /* 0x0000000106067824 */ /* 0x000fe200078e0205 */
[----:B-----5:R-:W-:-:S04]  /*d550*/  IADD3 R3, PT, PT, R3, -0x359d3e2a, R20 ;  /* 0xca62c1d603037810 */ /* 0x020fc80007ffe014 */
        /* <DEDUP_REMOVED lines=16> */
[----:B------:R1:W-:Y:S04]  /*d660*/  STL.64 [R1+0x1b0], R16 ;  /* 0x0001b01001007387 */ /* 0x0003e80000100a00 */
[----:B------:R1:W-:Y:S04]  /*d670*/  STL.64 [R1+0x1a8], R18 ;  /* 0x0001a81201007387 */ /* 0x0003e80000100a00 */
[----:B------:R1:W-:Y:S01]  /*d680*/  STL [R1+0x1a4], R30 ;  /* 0x0001a41e01007387 */ /* 0x0003e20000100800 */
[----:B------:R-:W-:Y:S01]  /*d690*/  IADD3 R2, PT, PT, -R34, 0x40, RZ ;  /* 0x0000004022027810 */ /* 0x000fe20007ffe1ff */
[----:B------:R-:W-:-:S07]  /*d6a0*/  IMAD.MOV.U32 R34, RZ, RZ, RZ ;  /* 0x000000ffff227224 */ /* 0x000fce00078e00ff */
.L_x_41:
[----:B------:R-:W-:Y:S05]  /*d6b0*/  BSYNC.RECONVERGENT B1 ;  /* 0x0000000000017941 */ /* 0x000fea0003800200 */
.L_x_40:
[----:B------:R-:W-:Y:S01]  /*d6c0*/  ISETP.GT.U32.AND P0, PT, R2, 0x7, PT ;  /* 0x000000070200780c */ /* 0x000fe20003f04070 */
[----:B------:R-:W-:-:S12]  /*d6d0*/  BSSY.RECONVERGENT B1, `(.L_x_45) ;  /* 0x0000022000017945 */ /* 0x000fd80003800200 */
[----:B------:R-:W-:Y:S05]  /*d6e0*/  @P0 BRA `(.L_x_46) ;  /* 0x0000000000800947 */ /* 0x000fea0003800000 */
[----:B------:R-:W-:-:S05]  /*d6f0*/  IMAD.IADD R4, R1, 0x1, R2 ;  /* 0x0000000101047824 */ /* 0x000fca00078e0202 */
[----:B------:R-:W5:Y:S01]  /*d700*/  LDL.U8 R3, [R4+0x140] ;  /* 0x0001400004037983 */ /* 0x000f620000100000 */
[----:B------:R-:W-:Y:S01]  /*d710*/  IMAD.IADD R34, R1, 0x1, R34 ;  /* 0x0000000101227824 */ /* 0x000fe200078e0222 */
[----:B------:R-:W-:-:S04]  /*d720*/  ISETP.NE.AND P0, PT, R2, 0x7, PT ;  /* 0x000000070200780c */ /* 0x000fc80003f05270 */
[----:B-----5:R0:W-:Y:S09]  /*d730*/  STL.U8 [R34+0x1c0], R3 ;  /* 0x0001c00322007387 */ /* 0x0201f20000100000 */
[----:B------:R-:W-:Y:S05]  /*d740*/  @!P0 BRA `(.L_x_46) ;  /* 0x0000000000688947 */ /* 0x000fea0003800000 */
[----:B0-----:R-:W5:Y:S01]  /*d750*/  LDL.U8 R3, [R4+0x141] ;  /* 0x0001410004037983 */ /* 0x001f620000100000 */
[----:B------:R-:W-:-:S03]  /*d760*/  ISETP.NE.AND P0, PT, R2, 0x6, PT ;  /* 0x000000060200780c */ /* 0x000fc60003f05270 */
[----:B-----5:R0:W-:Y:S10]  /*d770*/  STL.U8 [R34+0x1c1], R3 ;  /* 0x0001c10322007387 */ /* 0x0201f40000100000 */
        /* <DEDUP_REMOVED lines=21> */
[----:B------:R-:W5:Y:S04]  /*d8d0*/  LDL.U8 R2, [R4+0x147] ;  /* 0x0001470004027983 */ /* 0x000f680000100000 */
[----:B-----5:R0:W-:Y:S02]  /*d8e0*/  STL.U8 [R34+0x1c7], R2 ;  /* 0x0001c70222007387 */ /* 0x0201e40000100000 */
.L_x_46:
[----:B------:R-:W-:Y:S05]  /*d8f0*/  BSYNC.RECONVERGENT B1 ;  /* 0x0000000000017941 */ /* 0x000fea0003800200 */
.L_x_45:
[--C-:B0-----:R-:W-:Y:S02]  /*d900*/  SHF.R.U32.HI R2, RZ, 0x18, R30.reuse ;  /* 0x00000018ff027819 */ /* 0x101fe4000001161e */
[--C-:B------:R-:W-:Y:S02]  /*d910*/  SHF.R.U32.HI R3, RZ, 0x10, R30.reuse ;  /* 0x00000010ff037819 */ /* 0x100fe4000001161e */
[----:B---34-:R-:W-:Y:S02]  /*d920*/  SHF.R.U32.HI R5, RZ, 0x8, R30 ;  /* 0x00000008ff057819 */ /* 0x018fe4000001161e */
[----:B------:R-:W-:Y:S02]  /*d930*/  PRMT R7, R2, 0x3340, R3 ;  /* 0x0000334002077816 */ /* 0x000fe40000000003 */
[--C-:B------:R-:W-:Y:S02]  /*d940*/  SHF.R.U32.HI R3, RZ, 0x8, R18.reuse ;  /* 0x00000008ff037819 */ /* 0x100fe40000011612 */
[----:B------:R-:W-:-:S02]  /*d950*/  SHF.R.U32.HI R6, RZ, 0x18, R18 ;  /* 0x00000018ff067819 */ /* 0x000fc40000011612 */
[----:B------:R-:W-:Y:S02]  /*d960*/  SHF.R.U32.HI R9, RZ, 0x10, R18 ;  /* 0x00000010ff097819 */ /* 0x000fe40000011612 */
[----:B------:R-:W-:Y:S02]  /*d970*/  PRMT R4, R5, 0x3340, R30 ;  /* 0x0000334005047816 */ /* 0x000fe4000000001e */
[----:B------:R-:W-:Y:S02]  /*d980*/  PRMT R6, R6, 0x3340, R9 ;  /* 0x0000334006067816 */ /* 0x000fe40000000009 */
[----:B------:R-:W-:Y:S02]  /*d990*/  PRMT R5, R3, 0x3340, R18 ;  /* 0x0000334003057816 */ /* 0x000fe40000000012 */
[--C-:B------:R-:W-:Y:S01]  /*d9a0*/  SHF.R.U32.HI R2, RZ, 0x18, R19.reuse ;  /* 0x00000018ff027819 */ /* 0x100fe20000011613 */
[----:B------:R-:W0:Y:S01]  /*d9b0*/  LDC R3, c[0x3][0x64] ;  /* 0x00c01900ff037b82 */ /* 0x000e220000000800 */
[----:B------:R-:W-:-:S02]  /*d9c0*/  SHF.R.U32.HI R9, RZ, 0x10, R19 ;  /* 0x00000010ff097819 */ /* 0x000fc40000011613 */
[--C-:B------:R-:W-:Y:S02]  /*d9d0*/  SHF.R.U32.HI R10, RZ, 0x18, R16.reuse ;  /* 0x00000018ff0a7819 */ /* 0x100fe40000011610 */
[----:B------:R-:W-:Y:S02]  /*d9e0*/  SHF.R.U32.HI R11, RZ, 0x10, R16 ;  /* 0x00000010ff0b7819 */ /* 0x000fe40000011610 */
[----:B------:R-:W-:Y:S02]  /*d9f0*/  PRMT R9, R2, 0x3340, R9 ;  /* 0x0000334002097816 */ /* 0x000fe40000000009 */
[----:B------:R-:W-:Y:S02]  /*da00*/  PRMT R10, R10, 0x3340, R11 ;  /* 0x000033400a0a7816 */ /* 0x000fe4000000000b */
[--C-:B------:R-:W-:Y:S02]  /*da10*/  SHF.R.U32.HI R2, RZ, 0x18, R17.reuse ;  /* 0x00000018ff027819 */ /* 0x100fe40000011611 */
[----:B------:R-:W-:-:S02]  /*da20*/  SHF.R.U32.HI R13, RZ, 0x10, R17 ;  /* 0x00000010ff0d7819 */ /* 0x000fc40000011611 */
[----:B------:R-:W-:Y:S02]  /*da30*/  SHF.R.U32.HI R8, RZ, 0x8, R19 ;  /* 0x00000008ff087819 */ /* 0x000fe40000011613 */
[--C-:B------:R-:W-:Y:S02]  /*da40*/  SHF.R.U32.HI R11, RZ, 0x8, R16.reuse ;  /* 0x00000008ff0b7819 */ /* 0x100fe40000011610 */
[----:B------:R-:W-:Y:S02]  /*da50*/  SHF.R.U32.HI R12, RZ, 0x8, R17 ;  /* 0x00000008ff0c7819 */ /* 0x000fe40000011611 */
[----:B------:R-:W-:Y:S02]  /*da60*/  PRMT R13, R2, 0x3340, R13 ;  /* 0x00003340020d7816 */ /* 0x000fe4000000000d */
[----:B------:R-:W-:Y:S02]  /*da70*/  PRMT R8, R8, 0x3340, R19 ;  /* 0x0000334008087816 */ /* 0x000fe40000000013 */
[----:B------:R-:W-:-:S02]  /*da80*/  PRMT R11, R11, 0x3340, R16 ;  /* 0x000033400b0b7816 */ /* 0x000fc40000000010 */
[----:B------:R-:W-:Y:S02]  /*da90*/  PRMT R2, R12, 0x3340, R17 ;  /* 0x000033400c027816 */ /* 0x000fe40000000011 */
[----:B------:R-:W-:Y:S02]  /*daa0*/  PRMT R4, R7, 0x5410, R4 ;  /* 0x0000541007047816 */ /* 0x000fe40000000004 */
[----:B------:R-:W-:Y:S02]  /*dab0*/  PRMT R5, R6, 0x5410, R5 ;  /* 0x0000541006057816 */ /* 0x000fe40000000005 */
[----:B------:R-:W-:Y:S02]  /*dac0*/  PRMT R6, R9, 0x5410, R8 ;  /* 0x0000541009067816 */ /* 0x000fe40000000008 */
[----:B------:R-:W-:Y:S02]  /*dad0*/  PRMT R7, R10, 0x5410, R11 ;  /* 0x000054100a077816 */ /* 0x000fe4000000000b */
[----:B------:R-:W-:-:S02]  /*dae0*/  PRMT R2, R13, 0x5410, R2 ;  /* 0x000054100d027816 */ /* 0x000fc40000000002 */
[----:B0-----:R-:W-:Y:S01]  /*daf0*/  ISETP.NE.AND P0, PT, R3, RZ, PT ;  /* 0x000000ff0300720c */ /* 0x001fe20003f05270 */
[----:B------:R0:W-:Y:S04]  /*db00*/  STL.128 [R1+0x190], R4 ;  /* 0x0001900401007387 */ /* 0x0001e80000100c00 */
[----:B------:R0:W-:Y:S08]  /*db10*/  STL [R1+0x1a0], R2 ;  /* 0x0001a00201007387 */ /* 0x0001f00000100800 */
[----:B------:R-:W-:Y:S05]  /*db20*/  @!P0 BRA `(.L_x_47) ;  /* 0x0000000c00188947 */ /* 0x000fea0003800000 */
[----:B0-----:R-:W-:Y:S01]  /*db30*/  VIADD R2, R3, 0xffffffff ;  /* 0xffffffff03027836 */ /* 0x001fe20000000000 */
[----:B------:R-:W-:Y:S01]  /*db40*/  UISETP.NE.AND UP0, UPT, UR6, URZ, UPT ;  /* 0x000000ff0600728c */ /* 0x000fe2000bf05270 */
[----:B------:R-:W-:Y:S02]  /*db50*/  IMAD.MOV.U32 R5, RZ, RZ, 0x1 ;  /* 0x00000001ff057424 */ /* 0x000fe400078e00ff */
[----:B------:R-:W-:Y:S01]  /*db60*/  IMAD.MOV.U32 R4, RZ, RZ, RZ ;  /* 0x000000ffff047224 */ /* 0x000fe200078e00ff */
[----:B------:R-:W-:-:S13]  /*db70*/  ISETP.GE.U32.AND P0, PT, R2, 0xf, PT ;  /* 0x0000000f0200780c */ /* 0x000fda0003f06070 */
[----:B------:R-:W-:Y:S05]  /*db80*/  @!P0 BRA `(.L_x_48) ;  /* 0x0000000400648947 */ /* 0x000fea0003800000 */
[----:B------:R-:W-:Y:S01]  /*db90*/  IMAD.MOV.U32 R5, RZ, RZ, 0x1 ;  /* 0x00000001ff057424 */ /* 0x000fe200078e00ff */
[----:B------:R-:W-:Y:S01]  /*dba0*/  UMOV UR4, URZ ;  /* 0x000000ff00047c82 */ /* 0x000fe20008000000 */
[----:B------:R-:W-:-:S07]  /*dbb0*/  IMAD.MOV.U32 R4, RZ, RZ, RZ ;  /* 0x000000ffff047224 */ /* 0x000fce00078e00ff */
.L_x_49:
[----:B------:R-:W-:-:S05]  /*dbc0*/  IMAD.IADD R2, R4, 0x1, -R3 ;  /* 0x0000000104027824 */ /* 0x000fca00078e0a03 */
[C-C-:B-12---:R-:W-:Y:S02]  /*dbd0*/  IADD3 R18, PT, PT, R1.reuse, 0x14, R2.reuse ;  /* 0x0000001401127810 */ /* 0x146fe40007ffe002 */
[C-C-:B------:R-:W-:Y:S02]  /*dbe0*/  IADD3 R19, PT, PT, R1.reuse, 0x15, R2.reuse ;  /* 0x0000001501137810 */ /* 0x140fe40007ffe002 */
[C-C-:B------:R-:W-:Y:S02]  /*dbf0*/  IADD3 R23, PT, PT, R1.reuse, 0x16, R2.reuse ;  /* 0x0000001601177810 */ /* 0x140fe40007ffe002 */
[----:B------:R-:W2:Y:S01]  /*dc00*/  LDL.U8 R18, [R18+0x190] ;  /* 0x0001900012127983 */ /* 0x000ea20000100000 */
[----:B------:R-:W-:-:S03]  /*dc10*/  IADD3 R20, PT, PT, R1, 0x17, R2 ;  /* 0x0000001701147810 */ /* 0x000fc60007ffe002 */
[----:B------:R-:W3:Y:S01]  /*dc20*/  LDL.U8 R19, [R19+0x190] ;  /* 0x0001900013137983 */ /* 0x000ee20000100000 */
[----:B------:R-:W-:-:S03]  /*dc30*/  IADD3 R16, PT, PT, R1, 0x18, R2 ;  /* 0x0000001801107810 */ /* 0x000fc60007ffe002 */
[----:B------:R-:W4:Y:S01]  /*dc40*/  LDL.U8 R23, [R23+0x190] ;  /* 0x0001900017177983 */ /* 0x000f220000100000 */
[----:B------:R-:W-:-:S03]  /*dc50*/  IADD3 R14, PT, PT, R1, 0x19, R2 ;  /* 0x00000019010e7810 */ /* 0x000fc60007ffe002 */
[----:B------:R-:W5:Y:S01]  /*dc60*/  LDL.U8 R20, [R20+0x190] ;  /* 0x0001900014147983 */ /* 0x000f620000100000 */
        /* <DEDUP_REMOVED lines=19> */
[----:B------:R-:W5:Y:S04]  /*dda0*/  LDL.U8 R6, [R6+0x190] ;  /* 0x0001900006067983 */ /* 0x000f680000100000 */
[----:B------:R-:W5:Y:S04]  /*ddb0*/  LDL.U8 R15, [R15+0x190] ;  /* 0x000190000f0f7983 */ /* 0x000f680000100000 */
[----:B------:R-:W5:Y:S01]  /*ddc0*/  LDL.U8 R2, [R2+0x190] ;  /* 0x0001900002027983 */ /* 0x000f620000100000 */
[----:B------:R-:W2:Y:S01]  /*ddd0*/  LDC.U8 R29, c[0x3][R4+0x5c] ;  /* 0x00c01700041d7b82 */ /* 0x000ea20000000000 */
[----:B------:R-:W-:-:S07]  /*dde0*/  UIADD3 UR4, UPT, UPT, UR4, 0x10, URZ ;  /* 0x0000001004047890 */ /* 0x000fce000fffe0ff */
[----:B------:R-:W3:Y:S08]  /*ddf0*/  LDC.U8 R22, c[0x3][R4+0x5d] ;  /* 0x00c0174004167b82 */ /* 0x000ef00000000000 */
[----:B------:R-:W4:Y:S08]  /*de00*/  LDC.U8 R24, c[0x3][R4+0x5e] ;  /* 0x00c0178004187b82 */ /* 0x000f300000000000 */
[----:B------:R-:W5:Y:S08]  /*de10*/  LDC.U8 R31, c[0x3][R4+0x5f] ;  /* 0x00c017c0041f7b82 */ /* 0x000f700000000000 */
[----:B------:R-:W0:Y:S08]  /*de20*/  LDC.U8 R21, c[0x3][R4+0x60] ;  /* 0x00c0180004157b82 */ /* 0x000e300000000000 */
[----:B------:R-:W1:Y:S01]  /*de30*/  LDC.U8 R17, c[0x3][R4+0x61] ;  /* 0x00c0184004117b82 */ /* 0x000e620000000000 */
[----:B--2---:R-:W-:-:S07]  /*de40*/  ISETP.NE.AND P0, PT, R18, R29, PT ;  /* 0x0000001d1200720c */ /* 0x004fce0003f05270 */
[----:B------:R-:W2:Y:S01]  /*de50*/  LDC.U8 R18, c[0x3][R4+0x62] ;  /* 0x00c0188004127b82 */ /* 0x000ea20000000000 */
[----:B---3--:R-:W-:Y:S02]  /*de60*/  ISETP.NE.AND P2, PT, R19, R22, PT ;  /* 0x000000161300720c */ /* 0x008fe40003f45270 */
[----:B------:R-:W-:Y:S02]  /*de70*/  SEL R5, R5, RZ, !P0 ;  /* 0x000000ff05057207 */ /* 0x000fe40004000000 */
[----:B----4-:R-:W-:-:S03]  /*de80*/  ISETP.NE.AND P0, PT, R23, R24, PT ;  /* 0x000000181700720c */ /* 0x010fc60003f05270 */
[----:B------:R-:W3:Y:S01]  /*de90*/  LDC.U8 R19, c[0x3][R4+0x63] ;  /* 0x00c018c004137b82 */ /* 0x000ee20000000000 */
[----:B------:R-:W-:Y:S02]  /*dea0*/  SEL R23, R5, RZ, !P2 ;  /* 0x000000ff05177207 */ /* 0x000fe40005000000 */
[----:B-----5:R-:W-:Y:S02]  /*deb0*/  ISETP.NE.AND P2, PT, R20, R31, PT ;  /* 0x0000001f1400720c */ /* 0x020fe40003f45270 */
[----:B------:R-:W-:Y:S02]  /*dec0*/  SEL R23, R23, RZ, !P0 ;  /* 0x000000ff17177207 */ /* 0x000fe40004000000 */
[----:B0-----:R-:W-:Y:S01]  /*ded0*/  ISETP.NE.AND P0, PT, R16, R21, PT ;  /* 0x000000151000720c */ /* 0x001fe20003f05270 */
[----:B------:R-:W0:Y:S01]  /*dee0*/  LDC.U8 R22, c[0x3][R4+0x64] ;  /* 0x00c0190004167b82 */ /* 0x000e220000000000 */
[----:B------:R-:W-:Y:S02]  /*def0*/  SEL R23, R23, RZ, !P2 ;  /* 0x000000ff17177207 */ /* 0x000fe40005000000 */
[----:B-1----:R-:W-:-:S02]  /*df00*/  ISETP.NE.AND P2, PT, R14, R17, PT ;  /* 0x000000110e00720c */ /* 0x002fc40003f45270 */
[----:B------:R-:W-:-:S03]  /*df10*/  SEL R23, R23, RZ, !P0 ;  /* 0x000000ff17177207 */ /* 0x000fc60004000000 */
[----:B------:R-:W1:Y:S01]  /*df20*/  LDC.U8 R5, c[0x3][R4+0x65] ;  /* 0x00c0194004057b82 */ /* 0x000e620000000000 */
[----:B--2---:R-:W-:Y:S02]  /*df30*/  ISETP.NE.AND P0, PT, R13, R18, PT ;  /* 0x000000120d00720c */ /* 0x004fe40003f05270 */
[----:B------:R-:W-:-:S04]  /*df40*/  SEL R23, R23, RZ, !P2 ;  /* 0x000000ff17177207 */ /* 0x000fc80005000000 */
[----:B------:R-:W-:Y:S01]  /*df50*/  SEL R23, R23, RZ, !P0 ;  /* 0x000000ff17177207 */ /* 0x000fe20004000000 */
[----:B------:R-:W2:Y:S01]  /*df60*/  LDC.U8 R16, c[0x3][R4+0x66] ;  /* 0x00c0198004107b82 */ /* 0x000ea20000000000 */
[----:B---3--:R-:W-:-:S04]  /*df70*/  ISETP.NE.AND P2, PT, R12, R19, PT ;  /* 0x000000130c00720c */ /* 0x008fc80003f45270 */
[----:B------:R-:W-:-:S03]  /*df80*/  SEL R23, R23, RZ, !P2 ;  /* 0x000000ff17177207 */ /* 0x000fc60005000000 */
[----:B------:R-:W3:Y:S01]  /*df90*/  LDC.U8 R17, c[0x3][R4+0x67] ;  /* 0x00c019c004117b82 */ /* 0x000ee20000000000 */
[----:B0-----:R-:W-:-:S04]  /*dfa0*/  ISETP.NE.AND P0, PT, R11, R22, PT ;  /* 0x000000160b00720c */ /* 0x001fc80003f05270 */
[----:B------:R-:W-:-:S03]  /*dfb0*/  SEL R23, R23, RZ, !P0 ;  /* 0x000000ff17177207 */ /* 0x000fc60004000000 */
[----:B------:R-:W0:Y:S01]  /*dfc0*/  LDC.U8 R14, c[0x3][R4+0x68] ;  /* 0x00c01a00040e7b82 */ /* 0x000e220000000000 */
[----:B-1----:R-:W-:Y:S02]  /*dfd0*/  ISETP.NE.AND P2, PT, R10, R5, PT ;  /* 0x000000050a00720c */ /* 0x002fe40003f45270 */
[----:B------:R-:W-:Y:S02]  /*dfe0*/  LOP3.LUT R5, R3, 0xfffffff0, RZ, 0xc0, !PT ;  /* 0xfffffff003057812 */ /* 0x000fe400078ec0ff */
[----:B------:R-:W-:Y:S02]  /*dff0*/  SEL R23, R23, RZ, !P2 ;  /* 0x000000ff17177207 */ /* 0x000fe40005000000 */
[----:B------:R-:W-:Y:S01]  /*e000*/  ISETP.NE.AND P3, PT, R5, UR4, PT ;  /* 0x0000000405007c0c */ /* 0x000fe2000bf65270 */
[----:B------:R-:W1:Y:S01]  /*e010*/  LDC.U8 R13, c[0x3][R4+0x69] ;  /* 0x00c01a40040d7b82 */ /* 0x000e620000000000 */
[----:B--2---:R-:W-:-:S04]  /*e020*/  ISETP.NE.AND P0, PT, R9, R16, PT ;  /* 0x000000100900720c */ /* 0x004fc80003f05270 */
[----:B------:R-:W-:-:S03]  /*e030*/  SEL R23, R23, RZ, !P0 ;  /* 0x000000ff17177207 */ /* 0x000fc60004000000 */
[----:B------:R2:W4:Y:S01]  /*e040*/  LDC.U8 R12, c[0x3][R4+0x6a] ;  /* 0x00c01a80040c7b82 */ /* 0x0005220000000000 */
[----:B---3--:R-:W-:-:S04]  /*e050*/  ISETP.NE.AND P2, PT, R8, R17, PT ;  /* 0x000000110800720c */ /* 0x008fc80003f45270 */
[----:B------:R-:W-:-:S03]  /*e060*/  SEL R23, R23, RZ, !P2 ;  /* 0x000000ff17177207 */ /* 0x000fc60005000000 */
[----:B------:R2:W3:Y:S01]  /*e070*/  LDC.U8 R11, c[0x3][R4+0x6b] ;  /* 0x00c01ac0040b7b82 */ /* 0x0004e20000000000 */
[----:B0-----:R-:W-:-:S04]  /*e080*/  ISETP.NE.AND P0, PT, R7, R14, PT ;  /* 0x0000000e0700720c */ /* 0x001fc80003f05270 */
[----:B------:R-:W-:Y:S02]  /*e090*/  SEL R23, R23, RZ, !P0 ;  /* 0x000000ff17177207 */ /* 0x000fe40004000000 */
[----:B-1----:R-:W-:Y:S01]  /*e0a0*/  ISETP.NE.AND P2, PT, R6, R13, PT ;  /* 0x0000000d0600720c */ /* 0x002fe20003f45270 */
[----:B--2---:R-:W-:-:S03]  /*e0b0*/  VIADD R4, R4, 0x10 ;  /* 0x0000001004047836 */ /* 0x004fc60000000000 */
[----:B------:R-:W-:Y:S02]  /*e0c0*/  SEL R23, R23, RZ, !P2 ;  /* 0x000000ff17177207 */ /* 0x000fe40005000000 */
[----:B----4-:R-:W-:-:S04]  /*e0d0*/  ISETP.NE.AND P0, PT, R15, R12, PT ;  /* 0x0000000c0f00720c */ /* 0x010fc80003f05270 */
[----:B------:R-:W-:Y:S02]  /*e0e0*/  SEL R23, R23, RZ, !P0 ;  /* 0x000000ff17177207 */ /* 0x000fe40004000000 */
[----:B---3--:R-:W-:-:S04]  /*e0f0*/  ISETP.NE.AND P2, PT, R2, R11, PT ;  /* 0x0000000b0200720c */ /* 0x008fc80003f45270 */
[----:B------:R-:W-:Y:S01]  /*e100*/  SEL R5, R23, RZ, !P2 ;  /* 0x000000ff17057207 */ /* 0x000fe20005000000 */
[----:B------:R-:W-:Y:S08]  /*e110*/  @P3 BRA `(.L_x_49) ;  /* 0xfffffff800a83947 */ /* 0x000ff0000383ffff */
.L_x_48:
[----:B------:R-:W-:Y:S05]  /*e120*/  BRA.U !UP0, `(.L_x_50) ;  /* 0x0000000508747547 */ /* 0x000fea000b800000 */
[----:B------:R-:W-:Y:S02]  /*e130*/  UIADD3 UR4, UPT, UPT, UR6, -0x1, URZ ;  /* 0xffffffff06047890 */ /* 0x000fe4000fffe0ff */
[----:B------:R-:W-:Y:S02]  /*e140*/  UISETP.NE.AND UP1, UPT, UR5, URZ, UPT ;  /* 0x000000ff0500728c */ /* 0x000fe4000bf25270 */
[----:B------:R-:W-:-:S09]  /*e150*/  UISETP.GE.U32.AND UP0, UPT, UR4, 0x7, UPT ;  /* 0x000000070400788c */ /* 0x000fd2000bf06070 */
[----:B------:R-:W-:Y:S05]  /*e160*/  BRA.U !UP0, `(.L_x_51) ;  /* 0x0000000108a87547 */ /* 0x000fea000b800000 */
[----:B------:R-:W-:-:S05]  /*e170*/  IMAD.IADD R2, R4, 0x1, -R3 ;  /* 0x0000000104027824 */ /* 0x000fca00078e0a03 */
[C-C-:B------:R-:W-:Y:S02]  /*e180*/  IADD3 R6, PT, PT, R1.reuse, 0x14, R2.reuse ;  /* 0x0000001401067810 */ /* 0x140fe40007ffe002 */
[C-C-:B------:R-:W-:Y:S02]  /*e190*/  IADD3 R8, PT, PT, R1.reuse, 0x15, R2.reuse ;  /* 0x0000001501087810 */ /* 0x140fe40007ffe002 */
[C-C-:B------:R-:W-:Y:S02]  /*e1a0*/  IADD3 R10, PT, PT, R1.reuse, 0x16, R2.reuse ;  /* 0x00000016010a7810 */ /* 0x140fe40007ffe002 */
[----:B------:R-:W3:Y:S01]  /*e1b0*/  LDL.U8 R6, [R6+0x190] ;  /* 0x0001900006067983 */ /* 0x000ee20000100000 */
[----:B------:R-:W-:-:S03]  /*e1c0*/  IADD3 R12, PT, PT, R1, 0x17, R2 ;  /* 0x00000017010c7810 */ /* 0x000fc60007ffe002 */
[----:B------:R-:W4:Y:S01]  /*e1d0*/  LDL.U8 R8, [R8+0x190] ;  /* 0x0001900008087983 */ /* 0x000f220000100000 */
[----:B------:R-:W-:-:S03]  /*e1e0*/  IADD3 R14, PT, PT, R1, 0x18, R2 ;  /* 0x00000018010e7810 */ /* 0x000fc60007ffe002 */
[----:B------:R-:W5:Y:S01]  /*e1f0*/  LDL.U8 R10, [R10+0x190] ;  /* 0x000190000a0a7983 */ /* 0x000f620000100000 */
[----:B-12---:R-:W-:-:S03]  /*e200*/  IADD3 R16, PT, PT, R1, 0x19, R2 ;  /* 0x0000001901107810 */ /* 0x006fc60007ffe002 */
[----:B------:R-:W2:Y:S01]  /*e210*/  LDL.U8 R12, [R12+0x190] ;  /* 0x000190000c0c7983 */ /* 0x000ea20000100000 */
[----:B------:R-:W-:-:S03]  /*e220*/  IADD3 R20, PT, PT, R1, 0x1a, R2 ;  /* 0x0000001a01147810 */ /* 0x000fc60007ffe002 */
[----:B------:R-:W2:Y:S01]  /*e230*/  LDL.U8 R14, [R14+0x190] ;  /* 0x000190000e0e7983 */ /* 0x000ea20000100000 */
[----:B------:R-:W-:-:S03]  /*e240*/  IADD3 R18, PT, PT, R1, 0x1b, R2 ;  /* 0x0000001b01127810 */ /* 0x000fc60007ffe002 */
[----:B------:R-:W2:Y:S04]  /*e250*/  LDL.U8 R16, [R16+0x190] ;  /* 0x0001900010107983 */ /* 0x000ea80000100000 */
[----:B------:R-:W2:Y:S04]  /*e260*/  LDL.U8 R2, [R20+0x190] ;  /* 0x0001900014027983 */ /* 0x000ea80000100000 */
[----:B------:R-:W2:Y:S01]  /*e270*/  LDL.U8 R18, [R18+0x190] ;  /* 0x0001900012127983 */ /* 0x000ea20000100000 */
[----:B------:R-:W3:Y:S08]  /*e280*/  LDC.U8 R7, c[0x3][R4+0x5c] ;  /* 0x00c0170004077b82 */ /* 0x000ef00000000000 */
[----:B------:R-:W4:Y:S08]  /*e290*/  LDC.U8 R9, c[0x3][R4+0x5d] ;  /* 0x00c0174004097b82 */ /* 0x000f300000000000 */
[----:B------:R-:W5:Y:S08]  /*e2a0*/  LDC.U8 R11, c[0x3][R4+0x5e] ;  /* 0x00c01780040b7b82 */ /* 0x000f700000000000 */
[----:B------:R0:W2:Y:S08]  /*e2b0*/  LDC.U8 R13, c[0x3][R4+0x5f] ;  /* 0x00c017c0040d7b82 */ /* 0x0000b00000000000 */
[----:B------:R0:W1:Y:S08]  /*e2c0*/  LDC.U8 R15, c[0x3][R4+0x60] ;  /* 0x00c01800040f7b82 */ /* 0x0000700000000000 */
[----:B------:R0:W1:Y:S08]  /*e2d0*/  LDC.U8 R17, c[0x3][R4+0x61] ;  /* 0x00c0184004117b82 */ /* 0x0000700000000000 */
[----:B------:R0:W1:Y:S01]  /*e2e0*/  LDC.U8 R19, c[0x3][R4+0x62] ;  /* 0x00c0188004137b82 */ /* 0x0000620000000000 */
[----:B---3--:R-:W-:-:S07]  /*e2f0*/  ISETP.NE.AND P0, PT, R6, R7, PT ;  /* 0x000000070600720c */ /* 0x008fce0003f05270 */
[----:B------:R0:W3:Y:S01]  /*e300*/  LDC.U8 R7, c[0x3][R4+0x63] ;  /* 0x00c018c004077b82 */ /* 0x0000e20000000000 */
[----:B----4-:R-:W-:Y:S02]  /*e310*/  ISETP.NE.AND P2, PT, R8, R9, PT ;  /* 0x000000090800720c */ /* 0x010fe40003f45270 */
[----:B------:R-:W-:Y:S02]  /*e320*/  SEL R5, R5, RZ, !P0 ;  /* 0x000000ff05057207 */ /* 0x000fe40004000000 */
[----:B-----5:R-:W-:Y:S02]  /*e330*/  ISETP.NE.AND P0, PT, R10, R11, PT ;  /* 0x0000000b0a00720c */ /* 0x020fe40003f05270 */
[----:B------:R-:W-:Y:S01]  /*e340*/  SEL R5, R5, RZ, !P2 ;  /* 0x000000ff05057207 */ /* 0x000fe20005000000 */
[----:B0-----:R-:W-:Y:S01]  /*e350*/  VIADD R4, R4, 0x8 ;  /* 0x0000000804047836 */ /* 0x001fe20000000000 */
[----:B--2---:R-:W-:Y:S02]  /*e360*/  ISETP.NE.AND P2, PT, R12, R13, PT ;  /* 0x0000000d0c00720c */ /* 0x004fe40003f45270 */
[----:B------:R-:W-:-:S02]  /*e370*/  SEL R5, R5, RZ, !P0 ;  /* 0x000000ff05057207 */ /* 0x000fc40004000000 */
[----:B-1----:R-:W-:Y:S02]  /*e380*/  ISETP.NE.AND P0, PT, R14, R15, PT ;  /* 0x0000000f0e00720c */ /* 0x002fe40003f05270 */
[----:B------:R-:W-:Y:S02]  /*e390*/  SEL R5, R5, RZ, !P2 ;  /* 0x000000ff05057207 */ /* 0x000fe40005000000 */
[----:B------:R-:W-:Y:S02]  /*e3a0*/  ISETP.NE.AND P2, PT, R16, R17, PT ;  /* 0x000000111000720c */ /* 0x000fe40003f45270 */
[----:B------:R-:W-:Y:S02]  /*e3b0*/  SEL R5, R5, RZ, !P0 ;  /* 0x000000ff05057207 */ /* 0x000fe40004000000 */
[----:B------:R-:W-:Y:S02]  /*e3c0*/  ISETP.NE.AND P0, PT, R2, R19, PT ;  /* 0x000000130200720c */ /* 0x000fe40003f05270 */
[----:B------:R-:W-:-:S02]  /*e3d0*/  SEL R5, R5, RZ, !P2 ;  /* 0x000000ff05057207 */ /* 0x000fc40005000000 */
[----:B---3--:R-:W-:Y:S02]  /*e3e0*/  ISETP.NE.AND P2, PT, R18, R7, PT ;  /* 0x000000071200720c */ /* 0x008fe40003f45270 */
[----:B------:R-:W-:-:S04]  /*e3f0*/  SEL R5, R5, RZ, !P0 ;  /* 0x000000ff05057207 */ /* 0x000fc80004000000 */
[----:B------:R-:W-:-:S07]  /*e400*/  SEL R5, R5, RZ, !P2 ;  /* 0x000000ff05057207 */ /* 0x000fce0005000000 */
.L_x_51:
[----:B------:R-:W-:Y:S05]  /*e410*/  BRA.U !UP1, `(.L_x_50) ;  /* 0x0000000109b87547 */ /* 0x000fea000b800000 */
[----:B------:R-:W-:Y:S01]  /*e420*/  UIADD3 UR4, UPT, UPT, UR5, -0x1, URZ ;  /* 0xffffffff05047890 */ /* 0x000fe2000fffe0ff */
[----:B------:R-:W-:-:S03]  /*e430*/  LOP3.LUT P0, R12, R3, 0x3, RZ, 0xc0, !PT ;  /* 0x00000003030c7812 */ /* 0x000fc6000780c0ff */
        /* <DEDUP_REMOVED lines=8> */
[----:B------:R-:W4:Y:S04]  /*e4c0*/  LDL.U8 R8, [R8+0x190] ;  /* 0x0001900008087983 */ /* 0x000f280000100000 */
[----:B------:R-:W5:Y:S04]  /*e4d0*/  LDL.U8 R10, [R10+0x190] ;  /* 0x000190000a0a7983 */ /* 0x000f680000100000 */
[----:B------:R-:W2:Y:S01]  /*e4e0*/  LDL.U8 R2, [R2+0x190] ;  /* 0x0001900002027983 */ /* 0x000ea20000100000 */
[----:B------:R0:W3:Y:S08]  /*e4f0*/  LDC.U8 R7, c[0x3][R4+0x5c] ;  /* 0x00c0170004077b82 */ /* 0x0000f00000000000 */
[----:B------:R0:W4:Y:S08]  /*e500*/  LDC.U8 R9, c[0x3][R4+0x5d] ;  /* 0x00c0174004097b82 */ /* 0x0001300000000000 */
[----:B------:R0:W5:Y:S08]  /*e510*/  LDC.U8 R11, c[0x3][R4+0x5e] ;  /* 0x00c01780040b7b82 */ /* 0x0001700000000000 */
[----:B------:R0:W2:Y:S02]  /*e520*/  LDC.U8 R13, c[0x3][R4+0x5f] ;  /* 0x00c017c0040d7b82 */ /* 0x0000a40000000000 */
[----:B0-----:R-:W-:Y:S01]  /*e530*/  VIADD R4, R4, 0x4 ;  /* 0x0000000404047836 */ /* 0x001fe20000000000 */
[----:B---3--:R-:W-:-:S02]  /*e540*/  ISETP.NE.AND P3, PT, R6, R7, PT ;  /* 0x000000070600720c */ /* 0x008fc40003f65270 */
[----:B----4-:R-:W-:Y:S02]  /*e550*/  ISETP.NE.AND P2, PT, R8, R9, PT ;  /* 0x000000090800720c */ /* 0x010fe40003f45270 */
[----:B------:R-:W-:Y:S02]  /*e560*/  SEL R5, R5, RZ, !P3 ;  /* 0x000000ff05057207 */ /* 0x000fe40005800000 */
[----:B-----5:R-:W-:Y:S02]  /*e570*/  ISETP.NE.AND P3, PT, R10, R11, PT ;  /* 0x0000000b0a00720c */ /* 0x020fe40003f65270 */
[----:B------:R-:W-:Y:S02]  /*e580*/  SEL R5, R5, RZ, !P2 ;  /* 0x000000ff05057207 */ /* 0x000fe40005000000 */
[----:B--2---:R-:W-:Y:S02]  /*e590*/  ISETP.NE.AND P2, PT, R2, R13, PT ;  /* 0x0000000d0200720c */ /* 0x004fe40003f45270 */
[----:B------:R-:W-:-:S04]  /*e5a0*/  SEL R5, R5, RZ, !P3 ;  /* 0x000000ff05057207 */ /* 0x000fc80005800000 */
[----:B------:R-:W-:-:S07]  /*e5b0*/  SEL R5, R5, RZ, !P2 ;  /* 0x000000ff05057207 */ /* 0x000fce0005000000 */
.L_x_52:
[----:B------:R-:W-:Y:S05]  /*e5c0*/  @!P0 BRA `(.L_x_50) ;  /* 0x00000000004c8947 */ /* 0x000fea0003800000 */
[----:B------:R-:W-:-:S05]  /*e5d0*/  IMAD.IADD R2, R4, 0x1, -R3 ;  /* 0x0000000104027824 */ /* 0x000fca00078e0a03 */
[----:B------:R-:W-:-:S06]  /*e5e0*/  IADD3 R3, PT, PT, R1, 0x14, R2 ;  /* 0x0000001401037810 */ /* 0x000fcc0007ffe002 */
[----:B------:R-:W3:Y:S01]  /*e5f0*/  LDL.U8 R3, [R3+0x190] ;  /* 0x0001900003037983 */ /* 0x000ee20000100000 */
[----:B------:R-:W3:Y:S01]  /*e600*/  LDC.U8 R6, c[0x3][R4+0x5c] ;  /* 0x00c0170004067b82 */ /* 0x000ee20000000000 */
[----:B------:R-:W-:Y:S02]  /*e610*/  ISETP.NE.AND P2, PT, R12, 0x1, PT ;  /* 0x000000010c00780c */ /* 0x000fe40003f45270 */
[----:B---3--:R-:W-:-:S04]  /*e620*/  ISETP.NE.AND P0, PT, R3, R6, PT ;  /* 0x000000060300720c */ /* 0x008fc80003f05270 */
[----:B------:R-:W-:-:S07]  /*e630*/  SEL R5, R5, RZ, !P0 ;  /* 0x000000ff05057207 */ /* 0x000fce0004000000 */
[----:B------:R-:W-:Y:S05]  /*e640*/  @!P2 BRA `(.L_x_50) ;  /* 0x00000000002ca947 */ /* 0x000fea0003800000 */
[----:B------:R-:W-:Y:S02]  /*e650*/  ISETP.NE.AND P2, PT, R12, 0x2, PT ;  /* 0x000000020c00780c */ /* 0x000fe40003f45270 */
[----:B------:R-:W-:-:S11]  /*e660*/  IADD3 R8, PT, PT, R1, 0x15, R2 ;  /* 0x0000001501087810 */ /* 0x000fd60007ffe002 */
[----:B------:R-:W-:Y:S02]  /*e670*/  @P2 IADD3 R6, PT, PT, R1, 0x16, R2 ;  /* 0x0000001601062810 */ /* 0x000fe40007ffe002 */
[----:B------:R-:W3:Y:S04]  /*e680*/  LDL.U8 R2, [R8+0x190] ;  /* 0x0001900008027983 */ /* 0x000ee80000100000 */
[----:B------:R-:W4:Y:S01]  /*e690*/  @P2 LDL.U8 R6, [R6+0x190] ;  /* 0x0001900006062983 */ /* 0x000f220000100000 */
[----:B------:R-:W3:Y:S08]  /*e6a0*/  LDC.U8 R3, c[0x3][R4+0x5d] ;  /* 0x00c0174004037b82 */ /* 0x000ef00000000000 */
[----:B------:R-:W4:Y:S01]  /*e6b0*/  @P2 LDC.U8 R7, c[0x3][R4+0x5e] ;  /* 0x00c0178004072b82 */ /* 0x000f220000000000 */
[----:B---3--:R-:W-:-:S02]  /*e6c0*/  ISETP.NE.AND P0, PT, R2, R3, PT ;  /* 0x000000030200720c */ /* 0x008fc40003f05270 */
[----:B----4-:R-:W-:Y:S02]  /*e6d0*/  @P2 ISETP.NE.AND P3, PT, R6, R7, PT ;  /* 0x000000070600220c */ /* 0x010fe40003f65270 */
[----:B------:R-:W-:-:S04]  /*e6e0*/  SEL R5, R5, RZ, !P0 ;  /* 0x000000ff05057207 */ /* 0x000fc80004000000 */
[----:B------:R-:W-:-:S07]  /*e6f0*/  @P2 SEL R5, R5, RZ, !P3 ;  /* 0x000000ff05052207 */ /* 0x000fce0005800000 */
.L_x_50:
[----:B------:R-:W-:-:S13]  /*e700*/  ISETP.NE.AND P0, PT, R5, RZ, PT ;  /* 0x000000ff0500720c */ /* 0x000fda0003f05270 */
[----:B------:R-:W-:Y:S05]  /*e710*/  @P0 BRA `(.L_x_47) ;  /* 0x00000000001c0947 */ /* 0x000fea0003800000 */
[----:B------:R-:W0:Y:S01]  /*e720*/  LDCU.64 UR10, c[0x0][0x3a0] ;  /* 0x00007400ff0a77ac */ /* 0x000e220008000a00 */
[----:B------:R-:W-:-:S05]  /*e730*/  VIADD R36, R36, 0x1 ;  /* 0x0000000124247836 */ /* 0x000fca0000000000 */
[----:B------:R-:W-:Y:S02]  /*e740*/  ISETP.NE.AND P0, PT, R36, 0x200, PT ;  /* 0x000002002400780c */ /* 0x000fe40003f05270 */
[----:B0-----:R-:W-:-:S04]  /*e750*/  IADD3 R26, P2, PT, R26, UR10, RZ ;  /* 0x0000000a1a1a7c10 */ /* 0x001fc8000ff5e0ff */
[----:B------:R-:W-:-:S07]  /*e760*/  IADD3.X R25, PT, PT, R25, UR11, RZ, P2, !PT ;  /* 0x0000000b19197c10 */ /* 0x000fce00097fe4ff */
[----:B------:R-:W-:Y:S05]  /*e770*/  @P0 BRA `(.L_x_53) ;  /* 0xffffff1800800947 */ /* 0x000fea000383ffff */
[----:B------:R-:W-:Y:S05]  /*e780*/  EXIT ;  /* 0x000000000000794d */ /* 0x000fea0003800000 */
.L_x_47:
[----:B------:R-:W-:Y:S05]  /*e790*/  BSYNC.RECONVERGENT B0 ;  /* 0x0000000000007941 */ /* 0x000fea0003800200 */
.L_x_0:
[----:B------:R-:W3:Y:S01]  /*e7a0*/  LDCU.64 UR10, c[0x0][0x390] ;  /* 0x00007200ff0a77ac */ /* 0x000ee20008000a00 */
[----:B0-----:R-:W-:Y:S02]  /*e7b0*/  IMAD.MOV.U32 R5, RZ, RZ, 0x1 ;  /* 0x00000001ff057424 */ /* 0x001fe400078e00ff */
[----:B------:R-:W-:Y:S02]  /*e7c0*/  IMAD.MOV.U32 R4, RZ, RZ, RZ ;  /* 0x000000ffff047224 */ /* 0x000fe400078e00ff */
[----:B---3--:R-:W-:Y:S02]  /*e7d0*/  IMAD.U32 R2, RZ, RZ, UR10 ;  /* 0x0000000aff027e24 */ /* 0x008fe4000f8e00ff */
[----:B------:R-:W-:-:S05]  /*e7e0*/  IMAD.U32 R3, RZ, RZ, UR11 ;  /* 0x0000000bff037e24 */ /* 0x000fca000f8e00ff */
[----:B------:R-:W3:Y:S02]  /*e7f0*/  ATOMG.E.CAS.STRONG.GPU PT, R2, [R2], R4, R5 ;  /* 0x00000004020273a9 */ /* 0x000ee400001ee105 */
[----:B---3--:R-:W-:-:S13]  /*e800*/  ISETP.NE.AND P0, PT, R2, RZ, PT ;  /* 0x000000ff0200720c */ /* 0x008fda0003f05270 */
[----:B------:R-:W-:Y:S05]  /*e810*/  @P0 EXIT ;  /* 0x000000000000094d */ /* 0x000fea0003800000 */
[----:B------:R-:W0:Y:S01]  /*e820*/  LDCU.64 UR10, c[0x0][0x380] ;  /* 0x00007000ff0a77ac */ /* 0x000e220008000a00 */
[----:B------:R-:W-:Y:S01]  /*e830*/  IMAD.MOV R4, RZ, RZ, -R28 ;  /* 0x000000ffff047224 */ /* 0x000fe200078e0a1c */
[----:B------:R-:W-:Y:S04]  /*e840*/  BSSY.RECONVERGENT B1, `(.L_x_54) ;  /* 0x000003b000017945 */ /* 0x000fe80003800200 */
[----:B------:R-:W-:Y:S01]  /*e850*/  BSSY.RELIABLE B0, `(.L_x_55) ;  /* 0x000002f000007945 */ /* 0x000fe20003800100 */
[----:B------:R-:W-:Y:S01]  /*e860*/  ISETP.GE.AND P0, PT, R4, RZ, PT ;  /* 0x000000ff0400720c */ /* 0x000fe20003f06270 */
[----:B0-----:R-:W-:Y:S02]  /*e870*/  IMAD.U32 R6, RZ, RZ, UR10 ;  /* 0x0000000aff067e24 */ /* 0x001fe4000f8e00ff */
[----:B------:R-:W-:-:S10]  /*e880*/  IMAD.U32 R13, RZ, RZ, UR11 ;  /* 0x0000000bff0d7e24 */ /* 0x000fd4000f8e00ff */
[----:B------:R-:W-:Y:S05]  /*e890*/  @P0 BRA `(.L_x_56) ;  /* 0x0000000000a80947 */ /* 0x000fea0003800000 */
[----:B------:R-:W-:Y:S01]  /*e8a0*/  IMAD.MOV R2, RZ, RZ, -R4 ;  /* 0x000000ffff027224 */ /* 0x000fe200078e0a04 */
[----:B------:R-:W-:Y:S01]  /*e8b0*/  BSSY.RECONVERGENT B2, `(.L_x_57) ;  /* 0x0000015000027945 */ /* 0x000fe20003800200 */
[----:B------:R-:W-:-:S03]  /*e8c0*/  PLOP3.LUT P0, PT, PT, PT, PT, 0x80, 0x8 ;  /* 0x000000000008781c */ /* 0x000fc60003f0f070 */
[----:B------:R-:W-:-:S13]  /*e8d0*/  ISETP.GT.AND P1, PT, R2, 0x3, PT ;  /* 0x000000030200780c */ /* 0x000fda0003f24270 */
[----:B------:R-:W-:Y:S05]  /*e8e0*/  @!P1 BRA `(.L_x_58) ;  /* 0x0000000000449947 */ /* 0x000fea0003800000 */
[----:B------:R-:W-:-:S13]  /*e8f0*/  PLOP3.LUT P0, PT, PT, PT, PT, 0x8, 0x80 ;  /* 0x000000000080781c */ /* 0x000fda0003f0e170 */
.L_x_59:
[----:B0-----:R-:W3:Y:S04]  /*e900*/  LDL.U8 R5, [R0] ;  /* 0x0000000000057983 */ /* 0x001ee80000100000 */
[----:B------:R-:W4:Y:S04]  /*e910*/  LDL.U8 R7, [R0+0x1] ;  /* 0x0000010000077983 */ /* 0x000f280000100000 */
[----:B------:R-:W5:Y:S04]  /*e920*/  LDL.U8 R9, [R0+0x2] ;  /* 0x0000020000097983 */ /* 0x000f680000100000 */
[----:B------:R0:W2:Y:S01]  /*e930*/  LDL.U8 R11, [R0+0x3] ;  /* 0x00000300000b7983 */ /* 0x0000a20000100000 */
[----:B------:R-:W-:-:S02]  /*e940*/  IMAD.MOV.U32 R2, RZ, RZ, R6 ;  /* 0x000000ffff027224 */ /* 0x000fc400078e0006 */
[----:B------:R-:W-:Y:S02]  /*e950*/  IMAD.MOV.U32 R3, RZ, RZ, R13 ;  /* 0x000000ffff037224 */ /* 0x000fe400078e000d */
[----:B------:R-:W-:Y:S01]  /*e960*/  VIADD R4, R4, 0x4 ;  /* 0x0000000404047836 */ /* 0x000fe20000000000 */
[----:B------:R-:W-:Y:S01]  /*e970*/  IADD3 R6, P2, PT, R2, 0x4, RZ ;  /* 0x0000000402067810 */ /* 0x000fe20007f5e0ff */
[----:B0-----:R-:W-:-:S03]  /*e980*/  VIADD R0, R0, 0x4 ;  /* 0x0000000400007836 */ /* 0x001fc60000000000 */
[----:B------:R-:W-:Y:S01]  /*e990*/  ISETP.GE.AND P1, PT, R4, -0x3, PT ;  /* 0xfffffffd0400780c */ /* 0x000fe20003f26270 */
[----:B------:R-:W-:Y:S01]  /*e9a0*/  IMAD.X R13, RZ, RZ, R3, P2 ;  /* 0x000000ffff0d7224 */ /* 0x000fe200010e0603 */
[----:B---3--:R0:W-:Y:S04]  /*e9b0*/  STG.E.U8 desc[UR8][R2.64], R5 ;  /* 0x0000000502007986 */ /* 0x0081e8000c101108 */
[----:B----4-:R0:W-:Y:S04]  /*e9c0*/  STG.E.U8 desc[UR8][R2.64+0x1], R7 ;  /* 0x0000010702007986 */ /* 0x0101e8000c101108 */
[----:B-----5:R0:W-:Y:S04]  /*e9d0*/  STG.E.U8 desc[UR8][R2.64+0x2], R9 ;  /* 0x0000020902007986 */ /* 0x0201e8000c101108 */
[----:B--2---:R0:W-:Y:S01]  /*e9e0*/  STG.E.U8 desc[UR8][R2.64+0x3], R11 ;  /* 0x0000030b02007986 */ /* 0x0041e2000c101108 */
[----:B------:R-:W-:Y:S05]  /*e9f0*/  @!P1 BRA `(.L_x_59) ;  /* 0xfffffffc00c09947 */ /* 0x000fea000383ffff */
.L_x_58:
[----:B------:R-:W-:Y:S05]  /*ea00*/  BSYNC.RECONVERGENT B2 ;  /* 0x0000000000027941 */ /* 0x000fea0003800200 */
.L_x_57:
[----:B0-----:R-:W-:Y:S01]  /*ea10*/  IMAD.MOV R2, RZ, RZ, -R4 ;  /* 0x000000ffff027224 */ /* 0x001fe200078e0a04 */
[----:B------:R-:W-:Y:S04]  /*ea20*/  BSSY.RECONVERGENT B2, `(.L_x_60) ;  /* 0x000000e000027945 */ /* 0x000fe80003800200 */
[----:B------:R-:W-:-:S13]  /*ea30*/  ISETP.GT.AND P1, PT, R2, 0x1, PT ;  /* 0x000000010200780c */ /* 0x000fda0003f24270 */
[----:B------:R-:W-:Y:S05]  /*ea40*/  @!P1 BRA `(.L_x_61) ;  /* 0x00000000002c9947 */ /* 0x000fea0003800000 */
[----:B------:R-:W3:Y:S04]  /*ea50*/  LDL.U8 R5, [R0] ;  /* 0x0000000000057983 */ /* 0x000ee80000100000 */
[----:B------:R0:W4:Y:S01]  /*ea60*/  LDL.U8 R7, [R0+0x1] ;  /* 0x0000010000077983 */ /* 0x0001220000100000 */
[----:B------:R-:W-:Y:S01]  /*ea70*/  IMAD.MOV.U32 R2, RZ, RZ, R6 ;  /* 0x000000ffff027224 */ /* 0x000fe200078e0006 */
[----:B------:R-:W-:Y:S01]  /*ea80*/  IADD3 R6, P1, PT, R6, 0x2, RZ ;  /* 0x0000000206067810 */ /* 0x000fe20007f3e0ff */
[--C-:B------:R-:W-:Y:S01]  /*ea90*/  IMAD.MOV.U32 R3, RZ, RZ, R13.reuse ;  /* 0x000000ffff037224 */ /* 0x100fe200078e000d */
[----:B------:R-:W-:Y:S01]  /*eaa0*/  PLOP3.LUT P0, PT, PT, PT, PT, 0x8, 0x80 ;  /* 0x000000000080781c */ /* 0x000fe20003f0e170 */
[----:B------:R-:W-:Y:S02]  /*eab0*/  VIADD R4, R4, 0x2 ;  /* 0x0000000204047836 */ /* 0x000fe40000000000 */
[----:B------:R-:W-:-:S02]  /*eac0*/  IMAD.X R13, RZ, RZ, R13, P1 ;  /* 0x000000ffff0d7224 */ /* 0x000fc400008e060d */
[----:B0-----:R-:W-:Y:S01]  /*ead0*/  VIADD R0, R0, 0x2 ;  /* 0x0000000200007836 */ /* 0x001fe20000000000 */
[----:B---3--:R0:W-:Y:S04]  /*eae0*/  STG.E.U8 desc[UR8][R2.64], R5 ;  /* 0x0000000502007986 */ /* 0x0081e8000c101108 */
[----:B----4-:R0:W-:Y:S03]  /*eaf0*/  STG.E.U8 desc[UR8][R2.64+0x1], R7 ;  /* 0x0000010702007986 */ /* 0x0101e6000c101108 */
.L_x_61:
[----:B------:R-:W-:Y:S05]  /*eb00*/  BSYNC.RECONVERGENT B2 ;  /* 0x0000000000027941 */ /* 0x000fea0003800200 */
.L_x_60:
[----:B------:R-:W-:-:S13]  /*eb10*/  ISETP.NE.OR P0, PT, R4, RZ, P0 ;  /* 0x000000ff0400720c */ /* 0x000fda0000705670 */
[----:B------:R-:W-:Y:S05]  /*eb20*/  @!P0 BREAK.RELIABLE B0 ;  /* 0x0000000000008942 */ /* 0x000fea0003800100 */
[----:B------:R-:W-:Y:S05]  /*eb30*/  @!P0 BRA `(.L_x_62) ;  /* 0x00000000002c8947 */ /* 0x000fea0003800000 */
.L_x_56:
[----:B------:R-:W-:Y:S05]  /*eb40*/  BSYNC.RELIABLE B0 ;  /* 0x0000000000007941 */ /* 0x000fea0003800100 */
.L_x_55:
[----:B0--3--:R0:W3:Y:S01]  /*eb50*/  LDL.U8 R5, [R0] ;  /* 0x0000000000057983 */ /* 0x0090e20000100000 */
[----:B------:R-:W-:Y:S01]  /*eb60*/  IMAD.MOV.U32 R2, RZ, RZ, R6 ;  /* 0x000000ffff027224 */ /* 0x000fe200078e0006 */
[----:B------:R-:W-:Y:S01]  /*eb70*/  IADD3 R6, P1, PT, R6, 0x1, RZ ;  /* 0x0000000106067810 */ /* 0x000fe20007f3e0ff */
[--C-:B------:R-:W-:Y:S02]  /*eb80*/  IMAD.MOV.U32 R3, RZ, RZ, R13.reuse ;  /* 0x000000ffff037224 */ /* 0x100fe400078e000d */
[----:B------:R-:W-:Y:S02]  /*eb90*/  VIADD R4, R4, 0x1 ;  /* 0x0000000104047836 */ /* 0x000fe40000000000 */
[----:B------:R-:W-:Y:S02]  /*eba0*/  IMAD.X R13, RZ, RZ, R13, P1 ;  /* 0x000000ffff0d7224 */ /* 0x000fe400008e060d */
[----:B0-----:R-:W-:Y:S01]  /*ebb0*/  VIADD R0, R0, 0x1 ;  /* 0x0000000100007836 */ /* 0x001fe20000000000 */
[----:B------:R-:W-:Y:S01]  /*ebc0*/  ISETP.NE.AND P0, PT, R4, RZ, PT ;  /* 0x000000ff0400720c */ /* 0x000fe20003f05270 */
[----:B---3--:R3:W-:-:S12]  /*ebd0*/  STG.E.U8 desc[UR8][R2.64], R5 ;  /* 0x0000000502007986 */ /* 0x0087d8000c101108 */
[----:B------:R-:W-:Y:S05]  /*ebe0*/  @P0 BRA `(.L_x_55) ;  /* 0xfffffffc00d80947 */ /* 0x000fea000383ffff */
.L_x_62:
[----:B------:R-:W-:Y:S05]  /*ebf0*/  BSYNC.RECONVERGENT B1 ;  /* 0x0000000000017941 */ /* 0x000fea0003800200 */
.L_x_54:
[----:B0--3--:R-:W0:Y:S02]  /*ec00*/  LDC.64 R2, c[0x0][0x388] ;  /* 0x0000e200ff027b82 */ /* 0x009e240000000a00 */
[----:B0-----:R-:W-:Y:S01]  /*ec10*/  STG.E desc[UR8][R2.64], R28 ;  /* 0x0000001c02007986 */ /* 0x001fe2000c101908 */
[----:B------:R-:W-:Y:S05]  /*ec20*/  EXIT ;  /* 0x000000000000794d */ /* 0x000fea0003800000 */
.L_x_63:
[----:B------:R-:W-:-:S00]  /*ec30*/  BRA `(.L_x_63) ;  /* 0xfffffffc00fc7947 */ /* 0x000fc0000383ffff */
[----:B------:R-:W-:-:S00]  /*ec40*/  NOP ;  /* 0x0000000000007918 */ /* 0x000fc00000000000 */
        /* <DEDUP_REMOVED lines=11> */
.L_x_103:


//--------------------- .text._Z11sha1_kernelPhPKhj --------------------------
	.section	.text._Z11sha1_kernelPhPKhj,"ax",@progbits
	.align	128
        .global         _Z11sha1_kernelPhPKhj
        .type           _Z11sha1_kernelPhPKhj,@function
        .size           _Z11sha1_kernelPhPKhj,(.L_x_104 - _Z11sha1_kernelPhPKhj)
        .other          _Z11sha1_kernelPhPKhj,@"STO_CUDA_ENTRY STV_DEFAULT"
_Z11sha1_kernelPhPKhj:
.text._Z11sha1_kernelPhPKhj:
[----:B------:R-:W0:Y:S08]  /*0000*/  LDC R1, c[0x0][0x37c] ;  /* 0x0000df00ff017b82 */ /* 0x000e300000000800 */
[----:B------:R-:W1:Y:S01]  /*0010*/  LDC R29, c[0x0][0x390] ;  /* 0x0000e400ff1d7b82 */ /* 0x000e620000000800 */
[----:B0-----:R-:W-:Y:S01]  /*0020*/  VIADD R1, R1, 0xfffffe10 ;  /* 0xfffffe1001017836 */ /* 0x001fe20000000000 */
[----:B------:R-:W0:Y:S01]  /*0030*/  LDCU.64 UR6, c[0x0][0x358] ;  /* 0x00006b00ff0677ac */ /* 0x000e220008000a00 */
[----:B------:R-:W-:-:S02]  /*0040*/  IMAD.MOV.U32 R10, RZ, RZ, 0x67452301 ;  /* 0x67452301ff0a7424 */ /* 0x000fc400078e00ff */
[----:B------:R-:W-:Y:S02]  /*0050*/  IMAD.MOV.U32 R11, RZ, RZ, -0x10325477 ;  /* 0xefcdab89ff0b7424 */ /* 0x000fe400078e00ff */
[----:B------:R-:W-:Y:S02]  /*0060*/  IMAD.MOV.U32 R4, RZ, RZ, -0x67452302 ;  /* 0x98badcfeff047424 */ /* 0x000fe400078e00ff */
[----:B------:R-:W-:Y:S01]  /*0070*/  IMAD.MOV.U32 R5, RZ, RZ, 0x10325476 ;  /* 0x10325476ff057424 */ /* 0x000fe200078e00ff */
[----:B------:R2:W-:Y:S01]  /*0080*/  STL.64 [R1+0x188], R10 ;  /* 0x0001880a01007387 */ /* 0x0005e20000100a00 */
[----:B------:R-:W-:Y:S02]  /*0090*/  IMAD.MOV.U32 R6, RZ, RZ, -0x3c2d1e10 ;  /* 0xc3d2e1f0ff067424 */ /* 0x000fe400078e00ff */
[----:B------:R-:W-:Y:S02]  /*00a0*/  VIADD R28, R1, 0x188 ;  /* 0x00000188011c7836 */ /* 0x000fe40000000000 */
[----:B------:R-:W-:-:S02]  /*00b0*/  IMAD.MOV.U32 R0, RZ, RZ, -0x3c2d1e10 ;  /* 0xc3d2e1f0ff007424 */ /* 0x000fc400078e00ff */
[----:B------:R-:W-:Y:S02]  /*00c0*/  IMAD.MOV.U32 R8, RZ, RZ, RZ ;  /* 0x000000ffff087224 */ /* 0x000fe400078e00ff */
[----:B------:R-:W-:Y:S02]  /*00d0*/  IMAD.MOV.U32 R24, RZ, RZ, 0x67452301 ;  /* 0x67452301ff187424 */ /* 0x000fe400078e00ff */
[----:B------:R-:W-:Y:S02]  /*00e0*/  IMAD.MOV.U32 R25, RZ, RZ, -0x10325477 ;  /* 0xefcdab89ff197424 */ /* 0x000fe400078e00ff */
[----:B------:R-:W-:Y:S01]  /*00f0*/  IMAD.MOV.U32 R2, RZ, RZ, -0x67452302 ;  /* 0x98badcfeff027424 */ /* 0x000fe200078e00ff */
[----:B-1----:R-:W-:Y:S01]  /*0100*/  SHF.R.U32.HI R30, RZ, 0x1d, R29 ;  /* 0x0000001dff1e7819 */ /* 0x002fe2000001161d */
[C---:B------:R-:W-:Y:S01]  /*0110*/  IMAD.SHL.U32 R7, R29.reuse, 0x8, RZ ;  /* 0x000000081d077824 */ /* 0x040fe200078e00ff */
[----:B------:R-:W-:Y:S01]  /*0120*/  ISETP.GE.U32.AND P0, PT, R29, 0x40, PT ;  /* 0x000000401d00780c */ /* 0x000fe20003f06070 */
[----:B------:R-:W-:-:S02]  /*0130*/  IMAD.MOV.U32 R3, RZ, RZ, 0x10325476 ;  /* 0x10325476ff037424 */ /* 0x000fc400078e00ff */
[----:B------:R2:W-:Y:S04]  /*0140*/  STL [R1+0x1a0], R30 ;  /* 0x0001a01e01007387 */ /* 0x0005e80000100800 */
[----:B------:R2:W-:Y:S06]  /*0150*/  STL.128 [R1+0x190], R4 ;  /* 0x0001900401007387 */ /* 0x0005ec0000100c00 */
[----:B0-----:R-:W-:Y:S05]  /*0160*/  @!P0 BRA `(.L_x_64) ;  /* 0x0000005c00e48947 */ /* 0x001fea0003800000 */
[----:B------:R-:W2:Y:S02]  /*0170*/  LDC.64 R2, c[0x0][0x388] ;  /* 0x0000e200ff027b82 */ /* 0x000ea40000000a00 */
[----:B--2---:R-:W2:Y:S04]  /*0180*/  LDG.E.U8 R11, desc[UR6][R2.64+0x1] ;  /* 0x00000106020b7981 */ /* 0x004ea8000c1e1100 */
[----:B------:R-:W3:Y:S04]  /*0190*/  LDG.E.U8 R4, desc[UR6][R2.64] ;  /* 0x0000000602047981 */ /* 0x000ee8000c1e1100 */
[----:B------:R-:W4:Y:S04]  /*01a0*/  LDG.E.U8 R21, desc[UR6][R2.64+0xa] ;  /* 0x00000a0602157981 */ /* 0x000f28000c1e1100 */
[----:B------:R-:W4:Y:S04]  /*01b0*/  LDG.E.U8 R18, desc[UR6][R2.64+0xb] ;  /* 0x00000b0602127981 */ /* 0x000f28000c1e1100 */
[----:B------:R-:W5:Y:S04]  /*01c0*/  LDG.E.U8 R24, desc[UR6][R2.64+0x8] ;  /* 0x0000080602187981 */ /* 0x000f68000c1e1100 */
        /* <DEDUP_REMOVED lines=13> */
[----:B------:R-:W5:Y:S01]  /*02a0*/  LDG.E.U8 R26, desc[UR6][R2.64+0x20] ;  /* 0x00002006021a7981 */ /* 0x000f62000c1e1100 */
[----:B--2---:R-:W-:-:S05]  /*02b0*/  IMAD.U32 R0, R11, 0x10000, RZ ;  /* 0x000100000b007824 */ /* 0x004fca00078e00ff */
[----:B------:R-:W-:Y:S02]  /*02c0*/  LOP3.LUT R13, R0, 0xff0000, RZ, 0xc0, !PT ;  /* 0x00ff0000000d7812 */ /* 0x000fe400078ec0ff */
[----:B---3--:R-:W-:-:S03]  /*02d0*/  PRMT R0, R4, 0x3340, R11 ;  /* 0x0000334004007816 */ /* 0x008fc6000000000b */
[----:B------:R-:W-:Y:S01]  /*02e0*/  IMAD R6, R4, 0x1000000, R13 ;  /* 0x0100000004067824 */ /* 0x000fe200078e020d */
[----:B----4-:R-:W-:Y:S02]  /*02f0*/  PRMT R15, R21, 0x3340, R18 ;  /* 0x00003340150f7816 */ /* 0x010fe40000000012 */
[----:B-----5:R-:W-:Y:S01]  /*0300*/  PRMT R4, R24, 0x3340, R27 ;  /* 0x0000334018047816 */ /* 0x020fe2000000001b */
[C---:B------:R-:W-:Y:S02]  /*0310*/  IMAD R23, R9.reuse, 0x100, R6 ;  /* 0x0000010009177824 */ /* 0x040fe400078e0206 */
[----:B------:R-:W2:Y:S01]  /*0320*/  LDG.E.U8 R6, desc[UR6][R2.64+0x14] ;  /* 0x0000140602067981 */ /* 0x000ea2000c1e1100 */
[----:B------:R-:W-:Y:S02]  /*0330*/  PRMT R11, R9, 0x3340, R22 ;  /* 0x00003340090b7816 */ /* 0x000fe40000000016 */
[----:B------:R-:W-:Y:S02]  /*0340*/  PRMT R9, R4, 0x5410, R15 ;  /* 0x0000541004097816 */ /* 0x000fe4000000000f */
[----:B------:R-:W3:Y:S01]  /*0350*/  LDG.E.U8 R15, desc[UR6][R2.64+0x15] ;  /* 0x00001506020f7981 */ /* 0x000ee2000c1e1100 */
[----:B------:R-:W-:-:S02]  /*0360*/  PRMT R0, R0, 0x5410, R11 ;  /* 0x0000541000007816 */ /* 0x000fc4000000000b */
[----:B------:R-:W-:Y:S01]  /*0370*/  PRMT R13, R25, 0x3340, R20 ;  /* 0x00003340190d7816 */ /* 0x000fe20000000014 */
[----:B------:R-:W4:Y:S04]  /*0380*/  LDG.E.U8 R11, desc[UR6][R2.64+0xe] ;  /* 0x00000e06020b7981 */ /* 0x000f28000c1e1100 */
[----:B------:R-:W5:Y:S01]  /*0390*/  LDG.E.U8 R4, desc[UR6][R2.64+0xf] ;  /* 0x00000f0602047981 */ /* 0x000f62000c1e1100 */
[----:B------:R-:W-:-:S04]  /*03a0*/  PRMT R8, R10, 0x3340, R5 ;  /* 0x000033400a087816 */ /* 0x000fc80000000005 */
[----:B------:R-:W-:Y:S02]  /*03b0*/  PRMT R8, R8, 0x5410, R13 ;  /* 0x0000541008087816 */ /* 0x000fe4000000000d */
[----:B------:R-:W5:Y:S01]  /*03c0*/  LDG.E.U8 R13, desc[UR6][R2.64+0x12] ;  /* 0x00001206020d7981 */ /* 0x000f62000c1e1100 */
[----:B------:R-:W-:-:S05]  /*03d0*/  IMAD.U32 R5, R5, 0x10000, RZ ;  /* 0x0001000005057824 */ /* 0x000fca00078e00ff */
[----:B------:R-:W-:Y:S01]  /*03e0*/  LOP3.LUT R5, R5, 0xff0000, RZ, 0xc0, !PT ;  /* 0x00ff000005057812 */ /* 0x000fe200078ec0ff */
[----:B------:R0:W-:Y:S04]  /*03f0*/  STL.64 [R1+0x1a8], R8 ;  /* 0x0001a80801007387 */ /* 0x0001e80000100a00 */
[----:B------:R-:W-:Y:S02]  /*0400*/  IMAD R5, R10, 0x1000000, R5 ;  /* 0x010000000a057824 */ /* 0x000fe400078e0205 */
[----:B------:R-:W-:Y:S02]  /*0410*/  IMAD.U32 R10, R27, 0x10000, RZ ;  /* 0x000100001b0a7824 */ /* 0x000fe400078e00ff */
[----:B0-----:R-:W-:-:S03]  /*0420*/  IMAD.U32 R8, R14, 0x10000, RZ ;  /* 0x000100000e087824 */ /* 0x001fc600078e00ff */
[----:B------:R-:W-:Y:S01]  /*0430*/  LOP3.LUT R27, R10, 0xff0000, RZ, 0xc0, !PT ;  /* 0x00ff00000a1b7812 */ /* 0x000fe200078ec0ff */
[----:B------:R-:W-:Y:S01]  /*0440*/  IMAD.U32 R9, R16, 0x10000, RZ ;  /* 0x0001000010097824 */ /* 0x000fe200078e00ff */
[----:B------:R-:W-:Y:S02]  /*0450*/  LOP3.LUT R10, R8, 0xff0000, RZ, 0xc0, !PT ;  /* 0x00ff0000080a7812 */ /* 0x000fe400078ec0ff */
[----:B------:R-:W-:-:S03]  /*0460*/  PRMT R8, R17, 0x3340, R14 ;  /* 0x0000334011087816 */ /* 0x000fc6000000000e */
[----:B------:R-:W-:Y:S01]  /*0470*/  IMAD R10, R17, 0x1000000, R10 ;  /* 0x01000000110a7824 */ /* 0x000fe200078e020a */
[----:B------:R-:W-:Y:S01]  /*0480*/  LOP3.LUT R14, R9, 0xff0000, RZ, 0xc0, !PT ;  /* 0x00ff0000090e7812 */ /* 0x000fe200078ec0ff */
[----:B------:R-:W-:Y:S01]  /*0490*/  IMAD R5, R25, 0x100, R5 ;  /* 0x0000010019057824 */ /* 0x000fe200078e0205 */
[C---:B------:R-:W-:Y:S02]  /*04a0*/  PRMT R9, R19.reuse, 0x3340, R16 ;  /* 0x0000334013097816 */ /* 0x040fe40000000010 */
[----:B------:R-:W5:Y:S01]  /*04b0*/  LDG.E.U8 R16, desc[UR6][R2.64+0x16] ;  /* 0x0000160602107981 */ /* 0x000f62000c1e1100 */
[----:B------:R-:W-:Y:S02]  /*04c0*/  IMAD R14, R19, 0x1000000, R14 ;  /* 0x01000000130e7824 */ /* 0x000fe400078e020e */
[----:B---3--:R-:W-:-:S05]  /*04d0*/  IMAD.U32 R17, R15, 0x10000, RZ ;  /* 0x000100000f117824 */ /* 0x008fca00078e00ff */
[----:B------:R-:W-:Y:S01]  /*04e0*/  LOP3.LUT R25, R17, 0xff0000, RZ, 0xc0, !PT ;  /* 0x00ff000011197812 */ /* 0x000fe200078ec0ff */
[C---:B----4-:R-:W-:Y:S01]  /*04f0*/  IMAD R19, R11.reuse, 0x100, R10 ;  /* 0x000001000b137824 */ /* 0x050fe200078e020a */
[C---:B--2---:R-:W-:Y:S02]  /*0500*/  PRMT R10, R6.reuse, 0x3340, R15 ;  /* 0x00003340060a7816 */ /* 0x044fe4000000000f */
[----:B-----5:R-:W-:Y:S01]  /*0510*/  PRMT R17, R11, 0x3340, R4 ;  /* 0x000033400b117816 */ /* 0x020fe20000000004 */
[----:B------:R-:W-:Y:S02]  /*0520*/  IMAD R11, R6, 0x1000000, R25 ;  /* 0x01000000060b7824 */ /* 0x000fe400078e0219 */
[----:B------:R-:W-:Y:S02]  /*0530*/  IMAD R24, R24, 0x1000000, R27 ;  /* 0x0100000018187824 */ /* 0x000fe400078e021b */
[C---:B------:R-:W-:Y:S01]  /*0540*/  IMAD R15, R13.reuse, 0x100, R14 ;  /* 0x000001000d0f7824 */ /* 0x040fe200078e020e */
[----:B------:R-:W-:Y:S01]  /*0550*/  PRMT R6, R13, 0x3340, R12 ;  /* 0x000033400d067816 */ /* 0x000fe2000000000c */
[----:B------:R-:W2:Y:S04]  /*0560*/  LDG.E.U8 R14, desc[UR6][R2.64+0x1b] ;  /* 0x00001b06020e7981 */ /* 0x000ea8000c1e1100 */
[----:B------:R-:W3:Y:S01]  /*0570*/  LDG.E.U8 R13, desc[UR6][R2.64+0x17] ;  /* 0x00001706020d7981 */ /* 0x000ee2000c1e1100 */
[----:B------:R-:W-:Y:S01]  /*0580*/  IMAD.IADD R12, R12, 0x1, R15 ;  /* 0x000000010c0c7824 */ /* 0x000fe200078e020f */
[----:B------:R-:W-:-:S02]  /*0590*/  PRMT R8, R8, 0x5410, R17 ;  /* 0x0000541008087816 */ /* 0x000fc40000000011 */
[----:B------:R-:W-:Y:S01]  /*05a0*/  PRMT R9, R9, 0x5410, R6 ;  /* 0x0000541009097816 */ /* 0x000fe20000000006 */
[----:B------:R-:W2:Y:S04]  /*05b0*/  LDG.E.U8 R15, desc[UR6][R2.64+0x1a] ;  /* 0x00001a06020f7981 */ /* 0x000ea8000c1e1100 */
[----:B------:R-:W4:Y:S04]  /*05c0*/  LDG.E.U8 R17, desc[UR6][R2.64+0x18] ;  /* 0x0000180602117981 */ /* 0x000f28000c1e1100 */
[----:B------:R-:W4:Y:S01]  /*05d0*/  LDG.E.U8 R6, desc[UR6][R2.64+0x19] ;  /* 0x0000190602067981 */ /* 0x000f22000c1e1100 */
[----:B------:R-:W-:-:S03]  /*05e0*/  IMAD R21, R21, 0x100, R24 ;  /* 0x0000010015157824 */ /* 0x000fc600078e0218 */
[----:B------:R-:W5:Y:S04]  /*05f0*/  LDG.E.U8 R25, desc[UR6][R2.64+0x1d] ;  /* 0x00001d0602197981 */ /* 0x000f68000c1e1100 */
[----:B------:R-:W5:Y:S01]  /*0600*/  LDG.E.U8 R27, desc[UR6][R2.64+0x24] ;  /* 0x00002406021b7981 */ /* 0x000f62000c1e1100 */
[C---:B------:R-:W-:Y:S01]  /*0610*/  IMAD R24, R16.reuse, 0x100, R11 ;  /* 0x0000010010187824 */ /* 0x040fe200078e020b */
[----:B---3--:R-:W-:-:S04]  /*0620*/  PRMT R11, R16, 0x3340, R13 ;  /* 0x00003340100b7816 */ /* 0x008fc8000000000d */
[----:B------:R-:W-:Y:S02]  /*0630*/  PRMT R10, R10, 0x5410, R11 ;  /* 0x000054100a0a7816 */ /* 0x000fe4000000000b */
[----:B--2---:R-:W-:Y:S02]  /*0640*/  PRMT R16, R15, 0x3340, R14 ;  /* 0x000033400f107816 */ /* 0x004fe4000000000e */
[----:B----4-:R-:W-:-:S04]  /*0650*/  PRMT R11, R17, 0x3340, R6 ;  /* 0x00003340110b7816 */ /* 0x010fc80000000006 */
[----:B------:R-:W-:Y:S02]  /*0660*/  PRMT R11, R11, 0x5410, R16 ;  /* 0x000054100b0b7816 */ /* 0x000fe40000000010 */
[----:B------:R-:W2:Y:S01]  /*0670*/  LDG.E.U8 R16, desc[UR6][R2.64+0x1c] ;  /* 0x00001c0602107981 */ /* 0x000ea2000c1e1100 */
[----:B------:R-:W-:-:S03]  /*0680*/  IMAD.IADD R13, R13, 0x1, R24 ;  /* 0x000000010d0d7824 */ /* 0x000fc600078e0218 */
[----:B------:R-:W3:Y:S01]  /*0690*/  LDG.E.U8 R24, desc[UR6][R2.64+0x1f] ;  /* 0x00001f0602187981 */ /* 0x000ee2000c1e1100 */
[----:B------:R-:W-:-:S05]  /*06a0*/  IMAD.U32 R6, R6, 0x10000, RZ ;  /* 0x0001000006067824 */ /* 0x000fca00078e00ff */
[----:B------:R-:W-:-:S05]  /*06b0*/  LOP3.LUT R6, R6, 0xff0000, RZ, 0xc0, !PT ;  /* 0x00ff000006067812 */ /* 0x000fca00078ec0ff */
[----:B------:R-:W-:Y:S02]  /*06c0*/  IMAD R6, R17, 0x1000000, R6 ;  /* 0x0100000011067824 */ /* 0x000fe400078e0206 */
[----:B-----5:R-:W-:-:S05]  /*06d0*/  IMAD.U32 R17, R25, 0x10000, RZ ;  /* 0x0001000019117824 */ /* 0x020fca00078e00ff */
[----:B------:R-:W-:Y:S01]  /*06e0*/  LOP3.LUT R17, R17, 0xff0000, RZ, 0xc0, !PT ;  /* 0x00ff000011117812 */ /* 0x000fe200078ec0ff */
[----:B------:R-:W-:Y:S01]  /*06f0*/  IMAD R15, R15, 0x100, R6 ;  /* 0x000001000f0f7824 */ /* 0x000fe200078e0206 */
[----:B------:R0:W-:Y:S03]  /*0700*/  STL.128 [R1+0x1b0], R8 ;  /* 0x0001b00801007387 */ /* 0x0001e60000100c00 */
[----:B------:R-:W-:Y:S01]  /*0710*/  IMAD.IADD R14, R14, 0x1, R15 ;  /* 0x000000010e0e7824 */ /* 0x000fe200078e020f */
[----:B0-----:R-:W4:Y:S04]  /*0720*/  LDG.E.U8 R9, desc[UR6][R2.64+0x21] ;  /* 0x0000210602097981 */ /* 0x001f28000c1e1100 */
[----:B------:R-:W5:Y:S01]  /*0730*/  LDG.E.U8 R10, desc[UR6][R2.64+0x25] ;  /* 0x00002506020a7981 */ /* 0x000f62000c1e1100 */
[----:B--2---:R-:W-:-:S03]  /*0740*/  IMAD R6, R16, 0x1000000, R17 ;  /* 0x0100000010067824 */ /* 0x004fc600078e0211 */
[----:B------:R-:W2:Y:S01]  /*0750*/  LDG.E.U8 R17, desc[UR6][R2.64+0x22] ;  /* 0x0000220602117981 */ /* 0x000ea2000c1e1100 */
[----:B------:R-:W-:-:S03]  /*0760*/  IMAD R11, R31, 0x100, R6 ;  /* 0x000001001f0b7824 */ /* 0x000fc600078e0206 */
[----:B------:R-:W2:Y:S01]  /*0770*/  LDG.E.U8 R6, desc[UR6][R2.64+0x28] ;  /* 0x0000280602067981 */ /* 0x000ea2000c1e1100 */
[----:B---3--:R-:W-:-:S03]  /*0780*/  IMAD.IADD R15, R24, 0x1, R11 ;  /* 0x00000001180f7824 */ /* 0x008fc600078e020b */
[----:B------:R-:W3:Y:S01]  /*0790*/  LDG.E.U8 R11, desc[UR6][R2.64+0x29] ;  /* 0x00002906020b7981 */ /* 0x000ee2000c1e1100 */
[----:B------:R-:W-:-:S03]  /*07a0*/  PRMT R25, R16, 0x3340, R25 ;  /* 0x0000334010197816 */ /* 0x000fc60000000019 */
[----:B------:R-:W2:Y:S04]  /*07b0*/  LDG.E.U8 R16, desc[UR6][R2.64+0x23] ;  /* 0x0000230602107981 */ /* 0x000ea8000c1e1100 */
[----:B------:R0:W-:Y:S01]  /*07c0*/  STL.128 [R1+0x10], R12 ;  /* 0x0000100c01007387 */ /* 0x0001e20000100c00 */
[----:B------:R-:W-:Y:S01]  /*07d0*/  PRMT R8, R31, 0x3340, R24 ;  /* 0x000033401f087816 */ /* 0x000fe20000000018 */
[----:B0-----:R-:W-:Y:S02]  /*07e0*/  IMAD.IADD R15, R4, 0x1, R19 ;  /* 0x00000001040f7824 */ /* 0x001fe400078e0213 */
[----:B------:R-:W-:Y:S01]  /*07f0*/  IMAD.IADD R13, R20, 0x1, R5 ;  /* 0x00000001140d7824 */ /* 0x000fe200078e0205 */
[----:B------:R-:W2:Y:S01]  /*0800*/  LDG.E.U8 R19, desc[UR6][R2.64+0x2a] ;  /* 0x00002a0602137981 */ /* 0x000ea2000c1e1100 */
[----:B------:R-:W-:-:S03]  /*0810*/  IMAD.IADD R14, R18, 0x1, R21 ;  /* 0x00000001120e7824 */ /* 0x000fc600078e0215 */
[----:B------:R-:W2:Y:S04]  /*0820*/  LDG.E.U8 R20, desc[UR6][R2.64+0x26] ;  /* 0x0000260602147981 */ /* 0x000ea8000c1e1100 */
[----:B------:R-:W2:Y:S04]  /*0830*/  LDG.E.U8 R5, desc[UR6][R2.64+0x27] ;  /* 0x0000270602057981 */ /* 0x000ea8000c1e1100 */
[----:B------:R-:W2:Y:S01]  /*0840*/  LDG.E.U8 R18, desc[UR6][R2.64+0x2b] ;  /* 0x00002b0602127981 */ /* 0x000ea2000c1e1100 */
[----:B----4-:R-:W-:Y:S02]  /*0850*/  IMAD.U32 R24, R9, 0x10000, RZ ;  /* 0x0001000009187824 */ /* 0x010fe400078e00ff */
[----:B-----5:R-:W-:-:S03]  /*0860*/  IMAD.U32 R12, R10, 0x10000, RZ ;  /* 0x000100000a0c7824 */ /* 0x020fc600078e00ff */
[----:B------:R-:W-:Y:S02]  /*0870*/  LOP3.LUT R31, R24, 0xff0000, RZ, 0xc0, !PT ;  /* 0x00ff0000181f7812 */ /* 0x000fe400078ec0ff */
[----:B------:R-:W-:Y:S02]  /*0880*/  LOP3.LUT R12, R12, 0xff0000, RZ, 0xc0, !PT ;  /* 0x00ff00000c0c7812 */ /* 0x000fe400078ec0ff */
[C---:B------:R-:W-:Y:S01]  /*0890*/  PRMT R9, R26.reuse, 0x3340, R9 ;  /* 0x000033401a097816 */ /* 0x040fe20000000009 */
[----:B------:R-:W-:Y:S02]  /*08a0*/  IMAD R26, R26, 0x1000000, R31 ;  /* 0x010000001a1a7824 */ /* 0x000fe400078e021f */
[----:B------:R-:W-:Y:S02]  /*08b0*/  IMAD R24, R27, 0x1000000, R12 ;  /* 0x010000001b187824 */ /* 0x000fe400078e020c */
[----:B------:R-:W-:Y:S02]  /*08c0*/  IMAD.IADD R12, R22, 0x1, R23 ;  /* 0x00000001160c7824 */ /* 0x000fe400078e0217 */
[----:B---3--:R-:W-:-:S05]  /*08d0*/  IMAD.U32 R4, R11, 0x10000, RZ ;  /* 0x000100000b047824 */ /* 0x008fca00078e00ff */
[----:B------:R-:W-:Y:S02]  /*08e0*/  LOP3.LUT R21, R4, 0xff0000, RZ, 0xc0, !PT ;  /* 0x00ff000004157812 */ /* 0x000fe400078ec0ff */
[----:B------:R-:W3:Y:S01]  /*08f0*/  LDG.E.U8 R4, desc[UR6][R2.64+0x2d] ;  /* 0x00002d0602047981 */ /* 0x000ee2000c1e1100 */
[C---:B--2---:R-:W-:Y:S01]  /*0900*/  PRMT R11, R6.reuse, 0x3340, R11 ;  /* 0x00003340060b7816 */ /* 0x044fe2000000000b */
[C---:B------:R-:W-:Y:S02]  /*0910*/  IMAD R23, R17.reuse, 0x100, R26 ;  /* 0x0000010011177824 */ /* 0x040fe400078e021a */
[----:B------:R-:W-:Y:S02]  /*0920*/  IMAD R6, R6, 0x1000000, R21 ;  /* 0x0100000006067824 */ /* 0x000fe400078e0215 */
[----:B------:R-:W2:Y:S01]  /*0930*/  LDG.E.U8 R21, desc[UR6][R2.64+0x2c] ;  /* 0x00002c0602157981 */ /* 0x000ea2000c1e1100 */
[----:B------:R-:W-:Y:S01]  /*0940*/  PRMT R22, R17, 0x3340, R16 ;  /* 0x0000334011167816 */ /* 0x000fe20000000010 */
[----:B------:R-:W-:-:S02]  /*0950*/  IMAD.IADD R16, R16, 0x1, R23 ;  /* 0x0000000110107824 */ /* 0x000fc400078e0217 */
[----:B------:R-:W4:Y:S01]  /*0960*/  LDG.E.U8 R23, desc[UR6][R2.64+0x2e] ;  /* 0x00002e0602177981 */ /* 0x000f22000c1e1100 */
[----:B------:R-:W-:-:S03]  /*0970*/  PRMT R9, R9, 0x5410, R22 ;  /* 0x0000541009097816 */ /* 0x000fc60000000016 */
[----:B------:R-:W5:Y:S01]  /*0980*/  LDG.E.U8 R22, desc[UR6][R2.64+0x2f] ;  /* 0x00002f0602167981 */ /* 0x000f62000c1e1100 */
[----:B------:R-:W-:Y:S01]  /*0990*/  PRMT R8, R25, 0x5410, R8 ;  /* 0x0000541019087816 */ /* 0x000fe20000000008 */
[----:B------:R-:W0:Y:S01]  /*09a0*/  LDC.64 R32, c[0x0][0x388] ;  /* 0x0000e200ff207b82 */ /* 0x000e220000000a00 */
[----:B------:R-:W-:Y:S01]  /*09b0*/  PRMT R10, R27, 0x3340, R10 ;  /* 0x000033401b0a7816 */ /* 0x000fe2000000000a */
[C---:B------:R-:W-:Y:S01]  /*09c0*/  IMAD R25, R19.reuse, 0x100, R6 ;  /* 0x0000010013197824 */ /* 0x040fe200078e0206 */
[----:B------:R-:W-:Y:S02]  /*09d0*/  PRMT R17, R20, 0x3340, R5 ;  /* 0x0000334014117816 */ /* 0x000fe40000000005 */
[----:B------:R-:W-:Y:S02]  /*09e0*/  PRMT R6, R19, 0x3340, R18 ;  /* 0x0000334013067816 */ /* 0x000fe40000000012 */
[----:B------:R-:W-:Y:S02]  /*09f0*/  PRMT R10, R10, 0x5410, R17 ;  /* 0x000054100a0a7816 */ /* 0x000fe40000000011 */
[----:B------:R-:W-:Y:S01]  /*0a00*/  PRMT R11, R11, 0x5410, R6 ;  /* 0x000054100b0b7816 */ /* 0x000fe20000000006 */
[----:B------:R-:W-:Y:S01]  /*0a10*/  IMAD R24, R20, 0x100, R24 ;  /* 0x0000010014187824 */ /* 0x000fe200078e0218 */
[----:B------:R1:W-:Y:S04]  /*0a20*/  STL.128 [R1], R12 ;  /* 0x0000000c01007387 */ /* 0x0003e80000100c00 */
[----:B------:R1:W-:Y:S01]  /*0a30*/  STL.128 [R1+0x1c0], R8 ;  /* 0x0001c00801007387 */ /* 0x0003e20000100c00 */
[----:B------:R-:W-:-:S02]  /*0a40*/  IMAD.IADD R17, R5, 0x1, R24 ;  /* 0x0000000105117824 */ /* 0x000fc400078e0218 */
[----:B------:R-:W-:Y:S01]  /*0a50*/  IMAD.IADD R18, R18, 0x1, R25 ;  /* 0x0000000112127824 */ /* 0x000fe200078e0219 */
[----:B0-----:R-:W5:Y:S04]  /*0a60*/  LDG.E.U8 R20, desc[UR6][R32.64+0x38] ;  /* 0x0000380620147981 */ /* 0x001f68000c1e1100 */
[----:B------:R-:W5:Y:S04]  /*0a70*/  LDG.E.U8 R25, desc[UR6][R32.64+0x39] ;  /* 0x0000390620197981 */ /* 0x000f68000c1e1100 */
[----:B-1----:R-:W5:Y:S01]  /*0a80*/  LDG.E.U8 R13, desc[UR6][R32.64+0x3d] ;  /* 0x00003d06200d7981 */ /* 0x002f62000c1e1100 */
[----:B------:R-:W0:Y:S03]  /*0a90*/  LDC.64 R10, c[0x0][0x388] ;  /* 0x0000e200ff0a7b82 */ /* 0x000e260000000a00 */
[----:B------:R-:W5:Y:S04]  /*0aa0*/  LDG.E.U8 R9, desc[UR6][R2.64+0x31] ;  /* 0x0000310602097981 */ /* 0x000f68000c1e1100 */
[----:B------:R-:W5:Y:S04]  /*0ab0*/  LDG.E.U8 R8, desc[UR6][R2.64+0x30] ;  /* 0x0000300602087981 */ /* 0x000f68000c1e1100 */
[----:B------:R-:W5:Y:S04]  /*0ac0*/  LDG.E.U8 R26, desc[UR6][R32.64+0x3c] ;  /* 0x00003c06201a7981 */ /* 0x000f68000c1e1100 */
[----:B------:R1:W-:Y:S04]  /*0ad0*/  STL [R1+0x1a4], R0 ;  /* 0x0001a40001007387 */ /* 0x0003e80000100800 */
[----:B------:R-:W5:Y:S04]  /*0ae0*/  LDG.E.U8 R24, desc[UR6][R32.64+0x3e] ;  /* 0x00003e0620187981 */ /* 0x000f68000c1e1100 */
[----:B------:R-:W5:Y:S04]  /*0af0*/  LDG.E.U8 R31, desc[UR6][R32.64+0x37] ;  /* 0x00003706201f7981 */ /* 0x000f68000c1e1100 */
[----:B0-----:R0:W5:Y:S04]  /*0b00*/  LDG.E.U8 R14, desc[UR6][R10.64+0x34] ;  /* 0x000034060a0e7981 */ /* 0x001168000c1e1100 */
[----:B-1----:R-:W5:Y:S04]  /*0b10*/  LDG.E.U8 R0, desc[UR6][R2.64+0x36] ;  /* 0x0000360602007981 */ /* 0x002f68000c1e1100 */
[----:B------:R-:W5:Y:S04]  /*0b20*/  LDG.E.U8 R15, desc[UR6][R32.64+0x3f] ;  /* 0x00003f06200f7981 */ /* 0x000f68000c1e1100 */
[----:B------:R-:W5:Y:S01]  /*0b30*/  LDG.E.U8 R27, desc[UR6][R32.64+0x3b] ;  /* 0x00003b06201b7981 */ /* 0x000f62000c1e1100 */
[----:B---3--:R-:W-:-:S05]  /*0b40*/  IMAD.U32 R5, R4, 0x10000, RZ ;  /* 0x0001000004057824 */ /* 0x008fca00078e00ff */
[----:B------:R-:W-:Y:S02]  /*0b50*/  LOP3.LUT R6, R5, 0xff0000, RZ, 0xc0, !PT ;  /* 0x00ff000005067812 */ /* 0x000fe400078ec0ff */
[----:B------:R-:W3:Y:S03]  /*0b60*/  LDG.E.U8 R5, desc[UR6][R32.64+0x35] ;  /* 0x0000350620057981 */ /* 0x000ee6000c1e1100 */
[----:B--2---:R-:W-:-:S04]  /*0b70*/  IMAD R6, R21, 0x1000000, R6 ;  /* 0x0100000015067824 */ /* 0x004fc800078e0206 */
[----:B----4-:R-:W-:Y:S02]  /*0b80*/  IMAD R19, R23, 0x100, R6 ;  /* 0x0000010017137824 */ /* 0x010fe400078e0206 */
[----:B------:R-:W2:Y:S02]  /*0b90*/  LDG.E.U8 R6, desc[UR6][R32.64+0x3a] ;  /* 0x00003a0620067981 */ /* 0x000ea4000c1e1100 */
[----:B-----5:R-:W-:-:S05]  /*0ba0*/  IMAD.IADD R19, R22, 0x1, R19 ;  /* 0x0000000116137824 */ /* 0x020fca00078e0213 */
[----:B------:R1:W-:Y:S01]  /*0bb0*/  STL.128 [R1+0x20], R16 ;  /* 0x0000201001007387 */ /* 0x0003e20000100c00 */
[----:B------:R-:W-:Y:S02]  /*0bc0*/  PRMT R4, R21, 0x3340, R4 ;  /* 0x0000334015047816 */ /* 0x000fe40000000004 */
[----:B------:R-:W-:Y:S01]  /*0bd0*/  PRMT R23, R23, 0x3340, R22 ;  /* 0x0000334017177816 */ /* 0x000fe20000000016 */
[----:B------:R-:W4:Y:S04]  /*0be0*/  LDL R32, [R1+0x10] ;  /* 0x0000100001207983 */ /* 0x000f280000100800 */
[----:B------:R-:W4:Y:S04]  /*0bf0*/  LDL R33, [R1+0x28] ;  /* 0x0000280001217983 */ /* 0x000f280000100800 */
[----:B-1----:R-:W5:Y:S04]  /*0c00*/  LDG.E.U8 R17, desc[UR6][R2.64+0x32] ;  /* 0x0000320602117981 */ /* 0x002f68000c1e1100 */
[----:B------:R3:W4:Y:S01]  /*0c10*/  LDG.E.U8 R16, desc[UR6][R2.64+0x33] ;  /* 0x0000330602107981 */ /* 0x000722000c1e1100 */
[----:B------:R-:W-:Y:S01]  /*0c20*/  IMAD.U32 R18, R9, 0x10000, RZ ;  /* 0x0001000009127824 */ /* 0x000fe200078e00ff */
[----:B------:R-:W-:Y:S01]  /*0c30*/  PRMT R21, R8, 0x3340, R9 ;  /* 0x0000334008157816 */ /* 0x000fe20000000009 */
[----:B------:R-:W-:-:S03]  /*0c40*/  IMAD.U32 R9, R25, 0x10000, RZ ;  /* 0x0001000019097824 */ /* 0x000fc600078e00ff */
[----:B------:R-:W-:Y:S01]  /*0c50*/  LOP3.LUT R19, R18, 0xff0000, RZ, 0xc0, !PT ;  /* 0x00ff000012137812 */ /* 0x000fe200078ec0ff */
[----:B------:R-:W-:Y:S01]  /*0c60*/  IMAD.U32 R18, R13, 0x10000, RZ ;  /* 0x000100000d127824 */ /* 0x000fe200078e00ff */
[----:B------:R-:W-:-:S03]  /*0c70*/  LOP3.LUT R9, R9, 0xff0000, RZ, 0xc0, !PT ;  /* 0x00ff000009097812 */ /* 0x000fc600078ec0ff */
[----:B------:R-:W-:Y:S01]  /*0c80*/  IMAD R8, R8, 0x1000000, R19 ;  /* 0x0100000008087824 */ /* 0x000fe200078e0213 */
[----:B------:R-:W-:Y:S01]  /*0c90*/  LOP3.LUT R19, R18, 0xff0000, RZ, 0xc0, !PT ;  /* 0x00ff000012137812 */ /* 0x000fe200078ec0ff */
[----:B0-----:R-:W-:-:S04]  /*0ca0*/  IMAD R11, R20, 0x1000000, R9 ;  /* 0x01000000140b7824 */ /* 0x001fc800078e0209 */
[----:B------:R-:W-:-:S04]  /*0cb0*/  IMAD R19, R26, 0x1000000, R19 ;  /* 0x010000001a137824 */ /* 0x000fc800078e0213 */
[----:B------:R-:W-:Y:S02]  /*0cc0*/  IMAD R18, R24, 0x100, R19 ;  /* 0x0000010018127824 */ /* 0x000fe400078e0213 */
[----:B---3--:R-:W-:-:S05]  /*0cd0*/  IMAD.U32 R2, R5, 0x10000, RZ ;  /* 0x0001000005027824 */ /* 0x008fca00078e00ff */
[----:B------:R-:W-:-:S05]  /*0ce0*/  LOP3.LUT R3, R2, 0xff0000, RZ, 0xc0, !PT ;  /* 0x00ff000002037812 */ /* 0x000fca00078ec0ff */
[----:B------:R-:W-:-:S04]  /*0cf0*/  IMAD R9, R14, 0x1000000, R3 ;  /* 0x010000000e097824 */ /* 0x000fc800078e0203 */
[----:B------:R-:W-:Y:S02]  /*0d00*/  IMAD R2, R0, 0x100, R9 ;  /* 0x0000010000027824 */ /* 0x000fe400078e0209 */
[----:B--2---:R-:W-:Y:S02]  /*0d10*/  IMAD R10, R6, 0x100, R11 ;  /* 0x00000100060a7824 */ /* 0x004fe400078e020b */
[----:B------:R-:W-:Y:S02]  /*0d20*/  IMAD.IADD R11, R15, 0x1, R18 ;  /* 0x000000010f0b7824 */ /* 0x000fe400078e0212 */
[----:B------:R-:W-:Y:S02]  /*0d30*/  IMAD.IADD R9, R31, 0x1, R2 ;  /* 0x000000011f097824 */ /* 0x000fe400078e0202 */
[----:B------:R-:W-:Y:S02]  /*0d40*/  IMAD.IADD R10, R27, 0x1, R10 ;  /* 0x000000011b0a7824 */ /* 0x000fe400078e020a */
[----:B-----5:R-:W-:-:S04]  /*0d50*/  IMAD R3, R17, 0x100, R8 ;  /* 0x0000010011037824 */ /* 0x020fc800078e0208 */
[----:B----4-:R-:W-:Y:S01]  /*0d60*/  IMAD.IADD R8, R16, 0x1, R3 ;  /* 0x0000000110087824 */ /* 0x010fe200078e0203 */
[----:B------:R-:W-:Y:S01]  /*0d70*/  PRMT R22, R17, 0x3340, R16 ;  /* 0x0000334011167816 */ /* 0x000fe20000000010 */
[----:B------:R-:W2:Y:S04]  /*0d80*/  LDL.64 R2, [R1+0x20] ;  /* 0x0000200001027983 */ /* 0x000ea80000100a00 */
[----:B------:R-:W2:Y:S01]  /*0d90*/  LDL.128 R16, [R1] ;  /* 0x0000000001107983 */ /* 0x000ea20000100c00 */
[----:B------:R-:W-:-:S03]  /*0da0*/  PRMT R27, R6, 0x3340, R27 ;  /* 0x00003340061b7816 */ /* 0x000fc6000000001b */
[----:B------:R0:W-:Y:S04]  /*0db0*/  STL.128 [R1+0x30], R8 ;  /* 0x0000300801007387 */ /* 0x0001e80000100c00 */
[----:B------:R-:W3:Y:S04]  /*0dc0*/  LDL R34, [R1+0x3c] ;  /* 0x00003c0001227983 */ /* 0x000ee80000100800 */
[----:B------:R-:W4:Y:S04]  /*0dd0*/  LDL R6, [R1+0x14] ;  /* 0x0000140001067983 */ /* 0x000f280000100800 */
[----:B0-----:R-:W4:Y:S01]  /*0de0*/  LDL R8, [R1+0x2c] ;  /* 0x00002c0001087983 */ /* 0x001f220000100800 */
[----:B------:R-:W-:-:S02]  /*0df0*/  PRMT R0, R0, 0x3340, R31 ;  /* 0x0000334000007816 */ /* 0x000fc4000000001f */
[----:B------:R-:W-:Y:S02]  /*0e00*/  PRMT R20, R20, 0x3340, R25 ;  /* 0x0000334014147816 */ /* 0x000fe40000000019 */
[----:B------:R-:W-:Y:S02]  /*0e10*/  PRMT R13, R26, 0x3340, R13 ;  /* 0x000033401a0d7816 */ /* 0x000fe4000000000d */
[----:B------:R-:W-:Y:S02]  /*0e20*/  PRMT R24, R24, 0x3340, R15 ;  /* 0x0000334018187816 */ /* 0x000fe4000000000f */
[----:B------:R-:W-:Y:S02]  /*0e30*/  PRMT R5, R14, 0x3340, R5 ;  /* 0x000033400e057816 */ /* 0x000fe40000000005 */
[----:B------:R-:W-:Y:S02]  /*0e40*/  PRMT R24, R13, 0x5410, R24 ;  /* 0x000054100d187816 */ /* 0x000fe40000000018 */
[----:B------:R-:W-:-:S03]  /*0e50*/  PRMT R11, R20, 0x5410, R27 ;  /* 0x00005410140b7816 */ /* 0x000fc6000000001b */
[----:B------:R0:W-:Y:S01]  /*0e60*/  STL [R1+0x1e0], R24 ;  /* 0x0001e01801007387 */ /* 0x0001e20000100800 */
[----:B--2---:R-:W-:-:S04]  /*0e70*/  LOP3.LUT R9, R18, R2, R9, 0x96, !PT ;  /* 0x0000000212097212 */ /* 0x004fc800078e9609 */
[----:B------:R-:W-:Y:S02]  /*0e80*/  LOP3.LUT R9, R9, R16, RZ, 0x3c, !PT ;  /* 0x0000001009097212 */ /* 0x000fe400078e3cff */
[----:B------:R-:W-:Y:S02]  /*0e90*/  LOP3.LUT R10, R19, R3, R10, 0x96, !PT ;  /* 0x00000003130a7212 */ /* 0x000fe400078e960a */
[----:B---3--:R-:W-:Y:S02]  /*0ea0*/  LOP3.LUT R33, R32, R33, R34, 0x96, !PT ;  /* 0x0000002120217212 */ /* 0x008fe400078e9622 */
[----:B------:R-:W-:Y:S02]  /*0eb0*/  SHF.L.W.U32.HI R2, R9, 0x1, R9 ;  /* 0x0000000109027819 */ /* 0x000fe40000010e09 */
[----:B------:R-:W-:Y:S02]  /*0ec0*/  LOP3.LUT R17, R10, R17, RZ, 0x3c, !PT ;  /* 0x000000110a117212 */ /* 0x000fe400078e3cff */
[----:B------:R-:W-:-:S02]  /*0ed0*/  LOP3.LUT R33, R33, R18, RZ, 0x3c, !PT ;  /* 0x0000001221217212 */ /* 0x000fc400078e3cff */
[----:B----4-:R-:W-:-:S04]  /*0ee0*/  LOP3.LUT R19, R19, R8, R6, 0x96, !PT ;  /* 0x0000000813137212 */ /* 0x010fc800078e9606 */
[----:B------:R-:W-:Y:S02]  /*0ef0*/  LOP3.LUT R19, R19, R2, RZ, 0x3c, !PT ;  /* 0x0000000213137212 */ /* 0x000fe400078e3cff */
[----:B------:R-:W-:Y:S02]  /*0f00*/  PRMT R8, R4, 0x5410, R23 ;  /* 0x0000541004087816 */ /* 0x000fe40000000017 */
[----:B------:R-:W-:Y:S02]  /*0f10*/  PRMT R9, R21, 0x5410, R22 ;  /* 0x0000541015097816 */ /* 0x000fe40000000016 */
[----:B------:R-:W-:Y:S02]  /*0f20*/  PRMT R10, R5, 0x5410, R0 ;  /* 0x00005410050a7816 */ /* 0x000fe40000000000 */
[----:B------:R-:W-:Y:S02]  /*0f30*/  SHF.L.W.U32.HI R3, R17, 0x1, R17 ;  /* 0x0000000111037819 */ /* 0x000fe40000010e11 */
[----:B------:R-:W-:-:S02]  /*0f40*/  SHF.L.W.U32.HI R4, R33, 0x1, R33 ;  /* 0x0000000121047819 */ /* 0x000fc40000010e21 */
[----:B------:R-:W-:Y:S01]  /*0f50*/  SHF.L.W.U32.HI R6, R19, 0x1, R19 ;  /* 0x0000000113067819 */ /* 0x000fe20000010e13 */
[----:B------:R0:W-:Y:S04]  /*0f60*/  STL.128 [R1+0x1d0], R8 ;  /* 0x0001d00801007387 */ /* 0x0001e80000100c00 */
[----:B------:R0:W-:Y:S04]  /*0f70*/  STL.64 [R1+0x40], R2 ;  /* 0x0000400201007387 */ /* 0x0001e80000100a00 */
[----:B------:R0:W-:Y:S04]  /*0f80*/  STL [R1+0x48], R4 ;  /* 0x0000480401007387 */ /* 0x0001e80000100800 */
[----:B------:R0:W-:Y:S01]  /*0f90*/  STL [R1+0x4c], R6 ;  /* 0x00004c0601007387 */ /* 0x0001e20000100800 */
[----:B------:R-:W-:-:S07]  /*0fa0*/  IMAD.MOV.U32 R0, RZ, RZ, 0x14 ;  /* 0x00000014ff007424 */ /* 0x000fce00078e00ff */
.L_x_65:
[----:B0-2---:R-:W-:-:S05]  /*0fb0*/  IMAD R4, R0, 0x4, R1 ;  /* 0x0000000400047824 */ /* 0x005fca00078e0201 */
        /* <DEDUP_REMOVED lines=10> */
[----:B------:R-:W-:Y:S01]  /*1060*/  LOP3.LUT R5, R5, R8, RZ, 0x3c, !PT ;  /* 0x0000000805057212 */ /* 0x000fe200078e3cff */
[----:B------:R-:W-:Y:S01]  /*1070*/  VIADD R8, R0, 0x4 ;  /* 0x0000000400087836 */ /* 0x000fe20000000000 */
[----:B---3--:R-:W-:Y:S02]  /*1080*/  LOP3.LUT R6, R11, R3, R6, 0x96, !PT ;  /* 0x000000030b067212 */ /* 0x008fe400078e9606 */
[----:B------:R-:W-:Y:S01]  /*1090*/  SHF.L.W.U32.HI R2, R5, 0x1, R5 ;  /* 0x0000000105027819 */ /* 0x000fe20000010e05 */
[----:B------:R-:W-:Y:S01]  /*10a0*/  IMAD R5, R8, 0x4, R1 ;  /* 0x0000000408057824 */ /* 0x000fe200078e0201 */
[----:B------:R-:W-:-:S04]  /*10b0*/  LOP3.LUT R6, R6, R9, RZ, 0x3c, !PT ;  /* 0x0000000906067212 */ /* 0x000fc800078e3cff */
[----:B------:R-:W-:Y:S02]  /*10c0*/  SHF.L.W.U32.HI R3, R6, 0x1, R6 ;  /* 0x0000000106037819 */ /* 0x000fe40000010e06 */
[----:B----4-:R-:W-:-:S03]  /*10d0*/  LOP3.LUT R13, R15, R14, R13, 0x96, !PT ;  /* 0x0000000e0f0d7212 */ /* 0x010fc600078e960d */
[----:B------:R0:W-:Y:S01]  /*10e0*/  STL.64 [R4], R2 ;  /* 0x0000000204007387 */ /* 0x0001e20000100a00 */
[----:B------:R-:W-:Y:S02]  /*10f0*/  LOP3.LUT R13, R13, R10, RZ, 0x3c, !PT ;  /* 0x0000000a0d0d7212 */ /* 0x000fe400078e3cff */
[----:B-----5:R-:W-:Y:S02]  /*1100*/  LOP3.LUT R17, R11, R16, R17, 0x96, !PT ;  /* 0x000000100b117212 */ /* 0x020fe400078e9611 */
[----:B------:R-:W-:Y:S02]  /*1110*/  SHF.L.W.U32.HI R13, R13, 0x1, R13 ;  /* 0x000000010d0d7819 */ /* 0x000fe40000010e0d */
[----:B------:R-:W-:-:S03]  /*1120*/  LOP3.LUT R17, R17, R2, RZ, 0x3c, !PT ;  /* 0x0000000211117212 */ /* 0x000fc600078e3cff */
[----:B------:R-:W-:Y:S01]  /*1130*/  STL [R4+0x8], R13 ;  /* 0x0000080d04007387 */ /* 0x000fe20000100800 */
[----:B------:R-:W-:-:S05]  /*1140*/  SHF.L.W.U32.HI R17, R17, 0x1, R17 ;  /* 0x0000000111117819 */ /* 0x000fca0000010e11 */
[----:B------:R1:W-:Y:S04]  /*1150*/  STL [R4+0xc], R17 ;  /* 0x00000c1104007387 */ /* 0x0003e80000100800 */
[----:B------:R-:W2:Y:S04]  /*1160*/  LDL R19, [R5+-0xc] ;  /* 0xfffff40005137983 */ /* 0x000ea80000100800 */
[----:B------:R-:W2:Y:S04]  /*1170*/  LDL.64 R14, [R5+-0x20] ;  /* 0xffffe000050e7983 */ /* 0x000ea80000100a00 */
[----:B------:R-:W2:Y:S04]  /*1180*/  LDL.128 R8, [R5+-0x40] ;  /* 0xffffc00005087983 */ /* 0x000ea80000100c00 */
[----:B------:R-:W1:Y:S04]  /*1190*/  LDL R20, [R5+-0x8] ;  /* 0xfffff80005147983 */ /* 0x000e680000100800 */
[----:B------:R-:W3:Y:S04]  /*11a0*/  LDL R18, [R5+-0x14] ;  /* 0xffffec0005127983 */ /* 0x000ee80000100800 */
[----:B0-----:R-:W3:Y:S04]  /*11b0*/  LDL R2, [R5+-0x2c] ;  /* 0xffffd40005027983 */ /* 0x001ee80000100800 */
[----:B------:R-:W4:Y:S04]  /*11c0*/  LDL R6, [R5+-0x4] ;  /* 0xfffffc0005067983 */ /* 0x000f280000100800 */
[----:B------:R-:W4:Y:S04]  /*11d0*/  LDL R21, [R5+-0x18] ;  /* 0xffffe80005157983 */ /* 0x000f280000100800 */
[----:B------:R-:W4:Y:S01]  /*11e0*/  LDL R16, [R5+-0x30] ;  /* 0xffffd00005107983 */ /* 0x000f220000100800 */
[----:B--2---:R-:W-:-:S04]  /*11f0*/  LOP3.LUT R19, R10, R14, R19, 0x96, !PT ;  /* 0x0000000e0a137212 */ /* 0x004fc800078e9613 */
[----:B------:R-:W-:Y:S02]  /*1200*/  LOP3.LUT R8, R19, R8, RZ, 0x3c, !PT ;  /* 0x0000000813087212 */ /* 0x000fe400078e3cff */
[C---:B-1----:R-:W-:Y:S02]  /*1210*/  LOP3.LUT R4, R11.reuse, R15, R20, 0x96, !PT ;  /* 0x0000000f0b047212 */ /* 0x042fe400078e9614 */
[----:B---3--:R-:W-:Y:S02]  /*1220*/  LOP3.LUT R11, R11, R18, R2, 0x96, !PT ;  /* 0x000000120b0b7212 */ /* 0x008fe400078e9602 */
[----:B------:R-:W-:Y:S01]  /*1230*/  SHF.L.W.U32.HI R2, R8, 0x1, R8 ;  /* 0x0000000108027819 */ /* 0x000fe20000010e08 */
[----:B------:R-:W-:Y:S01]  /*1240*/  VIADD R8, R0, 0x8 ;  /* 0x0000000800087836 */ /* 0x000fe20000000000 */
[----:B------:R-:W-:Y:S02]  /*1250*/  LOP3.LUT R4, R4, R9, RZ, 0x3c, !PT ;  /* 0x0000000904047212 */ /* 0x000fe400078e3cff */
[----:B------:R-:W-:-:S02]  /*1260*/  LOP3.LUT R11, R11, R2, RZ, 0x3c, !PT ;  /* 0x000000020b0b7212 */ /* 0x000fc400078e3cff */
[----:B----4-:R-:W-:-:S04]  /*1270*/  LOP3.LUT R21, R16, R21, R6, 0x96, !PT ;  /* 0x0000001510157212 */ /* 0x010fc800078e9606 */
[----:B------:R-:W-:Y:S02]  /*1280*/  LOP3.LUT R21, R21, R10, RZ, 0x3c, !PT ;  /* 0x0000000a15157212 */ /* 0x000fe400078e3cff */
[----:B------:R-:W-:Y:S01]  /*1290*/  SHF.L.W.U32.HI R3, R4, 0x1, R4 ;  /* 0x0000000104037819 */ /* 0x000fe20000010e04 */
[----:B------:R-:W-:Y:S01]  /*12a0*/  IMAD R4, R8, 0x4, R1 ;  /* 0x0000000408047824 */ /* 0x000fe200078e0201 */
        /* <DEDUP_REMOVED lines=8> */
[----:B------:R-:W1:Y:S04]  /*1330*/  LDL R22, [R4+-0x8] ;  /* 0xfffff80004167983 */ /* 0x000e680000100800 */
[----:B------:R-:W4:Y:S04]  /*1340*/  LDL R20, [R4+-0x14] ;  /* 0xffffec0004147983 */ /* 0x000f280000100800 */
[----:B0-----:R-:W4:Y:S04]  /*1350*/  LDL R2, [R4+-0x2c] ;  /* 0xffffd40004027983 */ /* 0x001f280000100800 */
[----:B------:R-:W5:Y:S04]  /*1360*/  LDL R17, [R4+-0x4] ;  /* 0xfffffc0004117983 */ /* 0x000f680000100800 */
[----:B------:R-:W5:Y:S04]  /*1370*/  LDL R18, [R4+-0x18] ;  /* 0xffffe80004127983 */ /* 0x000f680000100800 */
[----:B------:R-:W5:Y:S01]  /*1380*/  LDL R19, [R4+-0x30] ;  /* 0xffffd00004137983 */ /* 0x000f620000100800 */
[----:B---3--:R-:W-:-:S04]  /*1390*/  LOP3.LUT R13, R10, R14, R13, 0x96, !PT ;  /* 0x0000000e0a0d7212 */ /* 0x008fc800078e960d */
[----:B------:R-:W-:Y:S02]  /*13a0*/  LOP3.LUT R8, R13, R8, RZ, 0x3c, !PT ;  /* 0x000000080d087212 */ /* 0x000fe400078e3cff */
[C---:B-1----:R-:W-:Y:S02]  /*13b0*/  LOP3.LUT R6, R11.reuse, R15, R22, 0x96, !PT ;  /* 0x0000000f0b067212 */ /* 0x042fe400078e9616 */
[----:B----4-:R-:W-:Y:S02]  /*13c0*/  LOP3.LUT R11, R11, R20, R2, 0x96, !PT ;  /* 0x000000140b0b7212 */ /* 0x010fe400078e9602 */
[----:B------:R-:W-:Y:S01]  /*13d0*/  SHF.L.W.U32.HI R2, R8, 0x1, R8 ;  /* 0x0000000108027819 */ /* 0x000fe20000010e08 */
[----:B------:R-:W-:Y:S01]  /*13e0*/  VIADD R8, R0, 0xc ;  /* 0x0000000c00087836 */ /* 0x000fe20000000000 */
[----:B------:R-:W-:Y:S02]  /*13f0*/  LOP3.LUT R6, R6, R9, RZ, 0x3c, !PT ;  /* 0x0000000906067212 */ /* 0x000fe400078e3cff */
[----:B------:R-:W-:-:S02]  /*1400*/  LOP3.LUT R11, R11, R2, RZ, 0x3c, !PT ;  /* 0x000000020b0b7212 */ /* 0x000fc400078e3cff */
[----:B-----5:R-:W-:-:S04]  /*1410*/  LOP3.LUT R17, R19, R18, R17, 0x96, !PT ;  /* 0x0000001213117212 */ /* 0x020fc800078e9611 */
[----:B------:R-:W-:Y:S01]  /*1420*/  LOP3.LUT R17, R17, R10, RZ, 0x3c, !PT ;  /* 0x0000000a11117212 */ /* 0x000fe200078e3cff */
[----:B--2---:R-:W-:Y:S01]  /*1430*/  IMAD R5, R8, 0x4, R1 ;  /* 0x0000000408057824 */ /* 0x004fe200078e0201 */
        /* <DEDUP_REMOVED lines=15> */
[----:B-1----:R-:W-:-:S04]  /*1530*/  VIADD R4, R0, 0x10 ;  /* 0x0000001000047836 */ /* 0x002fc80000000000 */
[----:B------:R-:W-:Y:S01]  /*1540*/  IMAD R4, R4, 0x4, R1 ;  /* 0x0000000404047824 */ /* 0x000fe200078e0201 */
[----:B--2---:R-:W-:-:S04]  /*1550*/  LOP3.LUT R19, R10, R14, R19, 0x96, !PT ;  /* 0x0000000e0a137212 */ /* 0x004fc800078e9613 */
[----:B------:R-:W-:Y:S02]  /*1560*/  LOP3.LUT R8, R19, R8, RZ, 0x3c, !PT ;  /* 0x0000000813087212 */ /* 0x000fe400078e3cff */
[----:B---3--:R-:W-:Y:S02]  /*1570*/  LOP3.LUT R2, R11, R15, R20, 0x96, !PT ;  /* 0x0000000f0b027212 */ /* 0x008fe400078e9614 */
[----:B------:R-:W-:Y:S02]  /*1580*/  SHF.L.W.U32.HI R14, R8, 0x1, R8 ;  /* 0x00000001080e7819 */ /* 0x000fe40000010e08 */
[----:B------:R-:W-:Y:S02]  /*1590*/  LOP3.LUT R2, R2, R9, RZ, 0x3c, !PT ;  /* 0x0000000902027212 */ /* 0x000fe400078e3cff */
[----:B----4-:R-:W-:-:S04]  /*15a0*/  LOP3.LUT R21, R16, R21, R6, 0x96, !PT ;  /* 0x0000001510157212 */ /* 0x010fc800078e9606 */
[----:B------:R-:W-:Y:S02]  /*15b0*/  LOP3.LUT R21, R21, R10, RZ, 0x3c, !PT ;  /* 0x0000000a15157212 */ /* 0x000fe400078e3cff */
[----:B-----5:R-:W-:-:S04]  /*15c0*/  LOP3.LUT R3, R11, R18, R3, 0x96, !PT ;  /* 0x000000120b037212 */ /* 0x020fc800078e9603 */
        /* <DEDUP_REMOVED lines=12> */
[----:B------:R-:W4:Y:S04]  /*1690*/  LDL R19, [R4+-0x2c] ;  /* 0xffffd40004137983 */ /* 0x000f280000100800 */
[----:B------:R-:W5:Y:S04]  /*16a0*/  LDL R16, [R4+-0x4] ;  /* 0xfffffc0004107983 */ /* 0x000f680000100800 */
[----:B------:R-:W5:Y:S04]  /*16b0*/  LDL R17, [R4+-0x18] ;  /* 0xffffe80004117983 */ /* 0x000f680000100800 */
[----:B0-----:R-:W5:Y:S01]  /*16c0*/  LDL R14, [R4+-0x30] ;  /* 0xffffd000040e7983 */ /* 0x001f620000100800 */
[----:B------:R-:W-:-:S05]  /*16d0*/  VIADD R0, R0, 0x14 ;  /* 0x0000001400007836 */ /* 0x000fca0000000000 */
[----:B------:R-:W-:Y:S02]  /*16e0*/  ISETP.NE.AND P0, PT, R0, 0x50, PT ;  /* 0x000000500000780c */ /* 0x000fe40003f05270 */
[----:B---3--:R-:W-:-:S04]  /*16f0*/  LOP3.LUT R13, R10, R2, R13, 0x96, !PT ;  /* 0x000000020a0d7212 */ /* 0x008fc800078e960d */
[----:B------:R-:W-:Y:S02]  /*1700*/  LOP3.LUT R8, R13, R8, RZ, 0x3c, !PT ;  /* 0x000000080d087212 */ /* 0x000fe400078e3cff */
[C---:B-1----:R-:W-:Y:S02]  /*1710*/  LOP3.LUT R6, R11.reuse, R3, R22, 0x96, !PT ;  /* 0x000000030b067212 */ /* 0x042fe400078e9616 */
        /* <DEDUP_REMOVED lines=13> */
[----:B--2---:R-:W2:Y:S04]  /*17f0*/  LDL R5, [R1+0x4] ;  /* 0x0000040001057983 */ /* 0x004ea80000100800 */
[----:B------:R-:W3:Y:S04]  /*1800*/  LDL.64 R2, [R1+0x8] ;  /* 0x0000080001027983 */ /* 0x000ee80000100a00 */
[----:B------:R-:W4:Y:S04]  /*1810*/  LDL.128 R20, [R1+0x10] ;  /* 0x0000100001147983 */ /* 0x000f280000100c00 */
[----:B------:R-:W5:Y:S04]  /*1820*/  LDL.128 R8, [R1+0x20] ;  /* 0x0000200001087983 */ /* 0x000f680000100c00 */
[----:B------:R-:W5:Y:S01]  /*1830*/  LDL.128 R16, [R1+0x30] ;  /* 0x0000300001107983 */ /* 0x000f620000100c00 */
[C---:B------:R-:W-:Y:S01]  /*1840*/  VIADD R0, R12.reuse, 0x9fb498b3 ;  /* 0x9fb498b30c007836 */ /* 0x040fe20000000000 */
[----:B------:R-:W-:-:S04]  /*1850*/  IADD3 R13, PT, PT, -R12, 0x604b674c, RZ ;  /* 0x604b674c0c0d7810 */ /* 0x000fc80007ffe1ff */
[----:B------:R-:W-:-:S04]  /*1860*/  LOP3.LUT R4, R0, 0x59d148c0, RZ, 0xc0, !PT ;  /* 0x59d148c000047812 */ /* 0x000fc800078ec0ff */
[----:B------:R-:W-:Y:S02]  /*1870*/  LOP3.LUT R4, R4, 0x7bf36ae2, R13, 0xf8, !PT ;  /* 0x7bf36ae204047812 */ /* 0x000fe400078ef80d */
[----:B------:R-:W5:Y:S01]  /*1880*/  LDL.128 R12, [R1+0x40] ;  /* 0x00004000010c7983 */ /* 0x000f620000100c00 */
[C-C-:B--2---:R-:W-:Y:S02]  /*1890*/  LEA.HI R5, R0.reuse, R5, R0.reuse, 0x5 ;  /* 0x0000000500057211 */ /* 0x144fe400078f2800 */
[----:B------:R-:W-:-:S03]  /*18a0*/  SHF.L.W.U32.HI R0, R0, 0x1e, R0 ;  /* 0x0000001e00007819 */ /* 0x000fc60000010e00 */
[----:B------:R-:W-:-:S05]  /*18b0*/  VIADD R5, R5, 0x66b0cd0d ;  /* 0x66b0cd0d05057836 */ /* 0x000fca0000000000 */
[----:B------:R-:W-:-:S04]  /*18c0*/  LEA.HI R25, R5, R4, R5, 0x5 ;  /* 0x0000000405197211 */ /* 0x000fc800078f2805 */
[----:B---3--:R-:W-:Y:S02]  /*18d0*/  IADD3 R2, PT, PT, R25, -0xcc2a969, R2 ;  /* 0xf33d569719027810 */ /* 0x008fe40007ffe002 */
[C---:B------:R-:W-:Y:S02]  /*18e0*/  LOP3.LUT R25, R5.reuse, 0x59d148c0, R0, 0xac, !PT ;  /* 0x59d148c005197812 */ /* 0x040fe400078eac00 */
[----:B------:R-:W-:Y:S02]  /*18f0*/  SHF.L.W.U32.HI R5, R5, 0x1e, R5 ;  /* 0x0000001e05057819 */ /* 0x000fe40000010e05 */
[----:B------:R-:W-:-:S04]  /*1900*/  LEA.HI R4, R2, R25, R2, 0x5 ;  /* 0x0000001902047211 */ /* 0x000fc800078f2802 */
[----:B------:R-:W-:Y:S02]  /*1910*/  IADD3 R3, PT, PT, R4, -0x298a1b85, R3 ;  /* 0xd675e47b04037810 */ /* 0x000fe40007ffe003 */
[----:B------:R-:W-:Y:S02]  /*1920*/  LOP3.LUT R4, R0, R2, R5, 0xb8, !PT ;  /* 0x0000000200047212 */ /* 0x000fe400078eb805 */
[----:B------:R-:W-:Y:S02]  /*1930*/  SHF.L.W.U32.HI R2, R2, 0x1e, R2 ;  /* 0x0000001e02027819 */ /* 0x000fe40000010e02 */
[----:B------:R-:W-:Y:S02]  /*1940*/  LEA.HI R25, R3, R4, R3, 0x5 ;  /* 0x0000000403197211 */ /* 0x000fe400078f2803 */
[----:B------:R-:W-:Y:S02]  /*1950*/  LOP3.LUT R27, R5, R3, R2, 0xb8, !PT ;  /* 0x00000003051b7212 */ /* 0x000fe400078eb802 */
[----:B----4-:R-:W-:-:S02]  /*1960*/  IADD3 R20, PT, PT, R25, -0x4bac3da7, R20 ;  /* 0xb453c25919147810 */ /* 0x010fc40007ffe014 */
[----:B------:R-:W-:Y:S01]  /*1970*/  SHF.L.W.U32.HI R3, R3, 0x1e, R3 ;  /* 0x0000001e03037819 */ /* 0x000fe20000010e03 */
[----:B------:R-:W-:-:S03]  /*1980*/  IMAD.IADD R27, R0, 0x1, R27 ;  /* 0x00000001001b7824 */ /* 0x000fc600078e021b */
[----:B------:R-:W-:Y:S02]  /*1990*/  LOP3.LUT R4, R2, R20, R3, 0xb8, !PT ;  /* 0x0000001402047212 */ /* 0x000fe400078eb803 */
[----:B------:R-:W-:-:S04]  /*19a0*/  LEA.HI R0, R20, R27, R20, 0x5 ;  /* 0x0000001b14007211 */ /* 0x000fc800078f2814 */
[----:B------:R-:W-:Y:S01]  /*19b0*/  IADD3 R21, PT, PT, R0, 0x5a827999, R21 ;  /* 0x5a82799900157810 */ /* 0x000fe20007ffe015 */
[----:B------:R-:W-:Y:S01]  /*19c0*/  IMAD.IADD R0, R5, 0x1, R4 ;  /* 0x0000000105007824 */ /* 0x000fe200078e0204 */
[----:B------:R-:W-:-:S04]  /*19d0*/  SHF.L.W.U32.HI R4, R20, 0x1e, R20 ;  /* 0x0000001e14047819 */ /* 0x000fc80000010e14 */
[----:B------:R-:W-:Y:S02]  /*19e0*/  LOP3.LUT R25, R3, R21, R4, 0xb8, !PT ;  /* 0x0000001503197212 */ /* 0x000fe400078eb804 */
[----:B------:R-:W-:-:S03]  /*19f0*/  LEA.HI R5, R21, R0, R21, 0x5 ;  /* 0x0000000015057211 */ /* 0x000fc600078f2815 */
[----:B------:R-:W-:Y:S01]  /*1a00*/  IMAD.IADD R2, R2, 0x1, R25 ;  /* 0x0000000102027824 */ /* 0x000fe200078e0219 */
[----:B------:R-:W-:Y:S01]  /*1a10*/  IADD3 R5, PT, PT, R5, 0x5a827999, R22 ;  /* 0x5a82799905057810 */ /* 0x000fe20007ffe016 */
[----:B------:R-:W2:Y:S01]  /*1a20*/  LDL.128 R24, [R1+0x50] ;  /* 0x0000500001187983 */ /* 0x000ea20000100c00 */
[----:B------:R-:W-:Y:S02]  /*1a30*/  SHF.L.W.U32.HI R0, R21, 0x1e, R21 ;  /* 0x0000001e15007819 */ /* 0x000fe40000010e15 */
        /* <DEDUP_REMOVED lines=10> */
[C---:B------:R-:W-:Y:S02]  /*1ae0*/  LEA.HI R6, R3.reuse, R6, R3, 0x5 ;  /* 0x0000000603067211 */ /* 0x040fe400078f2803 */
[----:B------:R-:W-:Y:S02]  /*1af0*/  LOP3.LUT R5, R2, R3, R4, 0xb8, !PT ;  /* 0x0000000302057212 */ /* 0x000fe400078eb804 */
[----:B------:R-:W-:Y:S02]  /*1b00*/  IADD3 R9, PT, PT, R6, 0x5a827999, R9 ;  /* 0x5a82799906097810 */ /* 0x000fe40007ffe009 */
[----:B------:R-:W-:Y:S01]  /*1b10*/  SHF.L.W.U32.HI R3, R3, 0x1e, R3 ;  /* 0x0000001e03037819 */ /* 0x000fe20000010e03 */
[----:B------:R-:W-:-:S03]  /*1b20*/  IMAD.IADD R0, R0, 0x1, R5 ;  /* 0x0000000100007824 */ /* 0x000fc600078e0205 */
[----:B------:R-:W-:Y:S02]  /*1b30*/  LOP3.LUT R21, R4, R9, R3, 0xb8, !PT ;  /* 0x0000000904157212 */ /* 0x000fe400078eb803 */
[----:B------:R-:W-:-:S04]  /*1b40*/  LEA.HI R5, R9, R0, R9, 0x5 ;  /* 0x0000000009057211 */ /* 0x000fc800078f2809 */
[----:B------:R-:W-:Y:S01]  /*1b50*/  IADD3 R10, PT, PT, R5, 0x5a827999, R10 ;  /* 0x5a827999050a7810 */ /* 0x000fe20007ffe00a */
[----:B------:R-:W-:Y:S01]  /*1b60*/  IMAD.IADD R5, R2, 0x1, R21 ;  /* 0x0000000102057824 */ /* 0x000fe200078e0215 */
[----:B------:R-:W-:Y:S01]  /*1b70*/  SHF.L.W.U32.HI R0, R9, 0x1e, R9 ;  /* 0x0000001e09007819 */ /* 0x000fe20000010e09 */
[----:B------:R-:W3:Y:S03]  /*1b80*/  LDL.128 R20, [R1+0x60] ;  /* 0x0000600001147983 */ /* 0x000ee60000100c00 */
[----:B------:R-:W-:Y:S02]  /*1b90*/  LEA.HI R2, R10, R5, R10, 0x5 ;  /* 0x000000050a027211 */ /* 0x000fe400078f280a */
[----:B------:R-:W-:Y:S02]  /*1ba0*/  LOP3.LUT R5, R3, R10, R0, 0xb8, !PT ;  /* 0x0000000a03057212 */ /* 0x000fe400078eb800 */
[----:B------:R-:W-:-:S03]  /*1bb0*/  IADD3 R11, PT, PT, R2, 0x5a827999, R11 ;  /* 0x5a827999020b7810 */ /* 0x000fc60007ffe00b */
[----:B------:R-:W-:Y:S01]  /*1bc0*/  IMAD.IADD R4, R4, 0x1, R5 ;  /* 0x0000000104047824 */ /* 0x000fe200078e0205 */
[----:B------:R-:W-:-:S04]  /*1bd0*/  SHF.L.W.U32.HI R2, R10, 0x1e, R10 ;  /* 0x0000001e0a027819 */ /* 0x000fc80000010e0a */
[----:B------:R-:W-:Y:S02]  /*1be0*/  LEA.HI R5, R11, R4, R11, 0x5 ;  /* 0x000000040b057211 */ /* 0x000fe400078f280b */
[----:B------:R-:W-:Y:S02]  /*1bf0*/  LOP3.LUT R4, R0, R11, R2, 0xb8, !PT ;  /* 0x0000000b00047212 */ /* 0x000fe400078eb802 */
[----:B------:R-:W-:-:S03]  /*1c00*/  IADD3 R5, PT, PT, R5, 0x5a827999, R16 ;  /* 0x5a82799905057810 */ /* 0x000fc60007ffe010 */
[----:B------:R-:W-:Y:S01]  /*1c10*/  IMAD.IADD R4, R3, 0x1, R4 ;  /* 0x0000000103047824 */ /* 0x000fe200078e0204 */
[----:B------:R-:W-:-:S04]  /*1c20*/  SHF.L.W.U32.HI R3, R11, 0x1e, R11 ;  /* 0x0000001e0b037819 */ /* 0x000fc80000010e0b */
[----:B------:R-:W-:Y:S02]  /*1c30*/  LOP3.LUT R9, R2, R5, R3, 0xb8, !PT ;  /* 0x0000000502097212 */ /* 0x000fe400078eb803 */
[C-C-:B------:R-:W-:Y:S02]  /*1c40*/  LEA.HI R4, R5.reuse, R4, R5.reuse, 0x5 ;  /* 0x0000000405047211 */ /* 0x140fe400078f2805 */
[----:B------:R-:W-:Y:S01]  /*1c50*/  SHF.L.W.U32.HI R5, R5, 0x1e, R5 ;  /* 0x0000001e05057819 */ /* 0x000fe20000010e05 */
[----:B------:R-:W-:Y:S01]  /*1c60*/  IMAD.IADD R9, R0, 0x1, R9 ;  /* 0x0000000100097824 */ /* 0x000fe200078e0209 */
[----:B------:R-:W-:-:S04]  /*1c70*/  IADD3 R4, PT, PT, R4, 0x5a827999, R17 ;  /* 0x5a82799904047810 */ /* 0x000fc80007ffe011 */
[----:B------:R-:W-:Y:S02]  /*1c80*/  LEA.HI R9, R4, R9, R4, 0x5 ;  /* 0x0000000904097211 */ /* 0x000fe400078f2804 */
[----:B------:R-:W-:Y:S02]  /*1c90*/  LOP3.LUT R11, R3, R4, R5, 0xb8, !PT ;  /* 0x00000004030b7212 */ /* 0x000fe400078eb805 */
[----:B------:R-:W-:-:S03]  /*1ca0*/  IADD3 R18, PT, PT, R9, 0x5a827999, R18 ;  /* 0x5a82799909127810 */ /* 0x000fc60007ffe012 */
[----:B------:R-:W-:Y:S02]  /*1cb0*/  IMAD.IADD R17, R2, 0x1, R11 ;  /* 0x0000000102117824 */ /* 0x000fe400078e020b */
[----:B------:R-:W4:Y:S01]  /*1cc0*/  LDL.128 R8, [R1+0x70] ;  /* 0x0000700001087983 */ /* 0x000f220000100c00 */
[----:B------:R-:W-:Y:S02]  /*1cd0*/  SHF.L.W.U32.HI R0, R4, 0x1e, R4 ;  /* 0x0000001e04007819 */ /* 0x000fe40000010e04 */
[----:B------:R-:W-:-:S04]  /*1ce0*/  LEA.HI R2, R18, R17, R18, 0x5 ;  /* 0x0000001112027211 */ /* 0x000fc800078f2812 */
[----:B------:R-:W-:Y:S02]  /*1cf0*/  IADD3 R19, PT, PT, R2, 0x5a827999, R19 ;  /* 0x5a82799902137810 */ /* 0x000fe40007ffe013 */
        /* <DEDUP_REMOVED lines=8> */
[C---:B------:R-:W-:Y:S02]  /*1d80*/  LEA.HI R4, R3.reuse, R4, R3, 0x5 ;  /* 0x0000000403047211 */ /* 0x040fe400078f2803 */
[----:B------:R-:W-:Y:S02]  /*1d90*/  LOP3.LUT R17, R2, R3, R5, 0xb8, !PT ;  /* 0x0000000302117212 */ /* 0x000fe400078eb805 */
[----:B------:R-:W-:Y:S02]  /*1da0*/  IADD3 R13, PT, PT, R4, 0x5a827999, R13 ;  /* 0x5a827999040d7810 */ /* 0x000fe40007ffe00d */
[----:B------:R-:W-:Y:S01]  /*1db0*/  SHF.L.W.U32.HI R4, R3, 0x1e, R3 ;  /* 0x0000001e03047819 */ /* 0x000fe20000010e03 */
[----:B------:R-:W-:-:S03]  /*1dc0*/  IMAD.IADD R0, R0, 0x1, R17 ;  /* 0x0000000100007824 */ /* 0x000fc600078e0211 */
[----:B------:R-:W-:Y:S02]  /*1dd0*/  LOP3.LUT R17, R5, R13, R4, 0xb8, !PT ;  /* 0x0000000d05117212 */ /* 0x000fe400078eb804 */
[----:B------:R-:W-:-:S03]  /*1de0*/  LEA.HI R3, R13, R0, R13, 0x5 ;  /* 0x000000000d037211 */ /* 0x000fc600078f280d */
[----:B------:R-:W-:Y:S01]  /*1df0*/  IMAD.IADD R17, R2, 0x1, R17 ;  /* 0x0000000102117824 */ /* 0x000fe200078e0211 */
[----:B------:R-:W-:-:S04]  /*1e00*/  IADD3 R14, PT, PT, R3, 0x5a827999, R14 ;  /* 0x5a827999030e7810 */ /* 0x000fc80007ffe00e */
[----:B------:R-:W-:Y:S02]  /*1e10*/  LEA.HI R0, R14, R17, R14, 0x5 ;  /* 0x000000110e007211 */ /* 0x000fe400078f280e */
[----:B------:R-:W5:Y:S01]  /*1e20*/  LDL.128 R16, [R1+0x80] ;  /* 0x0000800001107983 */ /* 0x000f620000100c00 */
        /* <DEDUP_REMOVED lines=8> */
[----:B--2---:R-:W-:Y:S02]  /*1eb0*/  IADD3 R24, PT, PT, R3, 0x6ed9eba1, R24 ;  /* 0x6ed9eba103187810 */ /* 0x004fe40007ffe018 */
[----:B------:R-:W-:Y:S02]  /*1ec0*/  SHF.L.W.U32.HI R3, R15, 0x1e, R15 ;  /* 0x0000001e0f037819 */ /* 0x000fe40000010e0f */
[C---:B------:R-:W-:Y:S02]  /*1ed0*/  LEA.HI R2, R24.reuse, R5, R24, 0x5 ;  /* 0x0000000518027211 */ /* 0x040fe400078f2818 */
[----:B------:R-:W-:Y:S02]  /*1ee0*/  LOP3.LUT R4, R24, R3, R0, 0x96, !PT ;  /* 0x0000000318047212 */ /* 0x000fe400078e9600 */
[----:B------:R-:W-:Y:S02]  /*1ef0*/  IADD3 R25, PT, PT, R2, 0x6ed9eba1, R25 ;  /* 0x6ed9eba102197810 */ /* 0x000fe40007ffe019 */
[----:B------:R-:W-:Y:S01]  /*1f00*/  SHF.L.W.U32.HI R24, R24, 0x1e, R24 ;  /* 0x0000001e18187819 */ /* 0x000fe20000010e18 */
[----:B------:R-:W-:-:S03]  /*1f10*/  IMAD.IADD R4, R13, 0x1, R4 ;  /* 0x000000010d047824 */ /* 0x000fc600078e0204 */
[C---:B------:R-:W-:Y:S02]  /*1f20*/  LOP3.LUT R13, R25.reuse, R24, R3, 0x96, !PT ;  /* 0x00000018190d7212 */ /* 0x040fe400078e9603 */
[----:B------:R-:W-:-:S03]  /*1f30*/  LEA.HI R5, R25, R4, R25, 0x5 ;  /* 0x0000000419057211 */ /* 0x000fc600078f2819 */
[----:B------:R-:W-:Y:S02]  /*1f40*/  IMAD.IADD R2, R0, 0x1, R13 ;  /* 0x0000000100027824 */ /* 0x000fe400078e020d */
[----:B------:R-:W2:Y:S01]  /*1f50*/  LDL.128 R12, [R1+0x90] ;  /* 0x00009000010c7983 */ /* 0x000ea20000100c00 */
        /* <DEDUP_REMOVED lines=8> */
[C---:B------:R-:W-:Y:S02]  /*1fe0*/  LOP3.LUT R5, R27.reuse, R2, R0, 0x96, !PT ;  /* 0x000000021b057212 */ /* 0x040fe400078e9600 */
[----:B------:R-:W-:Y:S02]  /*1ff0*/  SHF.L.W.U32.HI R4, R27, 0x1e, R27 ;  /* 0x0000001e1b047819 */ /* 0x000fe40000010e1b */
[----:B---3--:R-:W-:Y:S01]  /*2000*/  IADD3 R3, PT, PT, R3, 0x6ed9eba1, R20 ;  /* 0x6ed9eba103037810 */ /* 0x008fe20007ffe014 */
[----:B------:R-:W-:-:S03]  /*2010*/  IMAD.IADD R24, R24, 0x1, R5 ;  /* 0x0000000118187824 */ /* 0x000fc600078e0205 */
[C---:B------:R-:W-:Y:S02]  /*2020*/  LOP3.LUT R5, R3.reuse, R4, R2, 0x96, !PT ;  /* 0x0000000403057212 */ /* 0x040fe400078e9602 */
[C-C-:B------:R-:W-:Y:S02]  /*2030*/  LEA.HI R24, R3.reuse, R24, R3.reuse, 0x5 ;  /* 0x0000001803187211 */ /* 0x140fe400078f2803 */
[----:B------:R-:W-:Y:S01]  /*2040*/  SHF.L.W.U32.HI R3, R3, 0x1e, R3 ;  /* 0x0000001e03037819 */ /* 0x000fe20000010e03 */
[----:B------:R-:W-:Y:S01]  /*2050*/  IMAD.IADD R0, R0, 0x1, R5 ;  /* 0x0000000100007824 */ /* 0x000fe200078e0205 */
[----:B------:R-:W-:-:S04]  /*2060*/  IADD3 R21, PT, PT, R24, 0x6ed9eba1, R21 ;  /* 0x6ed9eba118157810 */ /* 0x000fc80007ffe015 */
[C---:B------:R-:W-:Y:S02]  /*2070*/  LEA.HI R5, R21.reuse, R0, R21, 0x5 ;  /* 0x0000000015057211 */ /* 0x040fe400078f2815 */
[----:B------:R-:W-:Y:S02]  /*2080*/  LOP3.LUT R25, R21, R3, R4, 0x96, !PT ;  /* 0x0000000315197212 */ /* 0x000fe400078e9604 */
[----:B------:R-:W-:-:S03]  /*2090*/  IADD3 R22, PT, PT, R5, 0x6ed9eba1, R22 ;  /* 0x6ed9eba105167810 */ /* 0x000fc60007ffe016 */
[----:B------:R-:W-:Y:S01]  /*20a0*/  IMAD.IADD R5, R2, 0x1, R25 ;  /* 0x0000000102057824 */ /* 0x000fe200078e0219 */
[----:B------:R-:W-:Y:S01]  /*20b0*/  SHF.L.W.U32.HI R0, R21, 0x1e, R21 ;  /* 0x0000001e15007819 */ /* 0x000fe20000010e15 */
[----:B------:R-:W3:Y:S03]  /*20c0*/  LDL.128 R24, [R1+0xa0] ;  /* 0x0000a00001187983 */ /* 0x000ee60000100c00 */
[C---:B------:R-:W-:Y:S02]  /*20d0*/  LEA.HI R2, R22.reuse, R5, R22, 0x5 ;  /* 0x0000000516027211 */ /* 0x040fe400078f2816 */
[----:B------:R-:W-:Y:S02]  /*20e0*/  LOP3.LUT R5, R22, R0, R3, 0x96, !PT ;  /* 0x0000000016057212 */ /* 0x000fe400078e9603 */
[----:B------:R-:W-:-:S03]  /*20f0*/  IADD3 R23, PT, PT, R2, 0x6ed9eba1, R23 ;  /* 0x6ed9eba102177810 */ /* 0x000fc60007ffe017 */
[----:B------:R-:W-:Y:S01]  /*2100*/  IMAD.IADD R4, R4, 0x1, R5 ;  /* 0x0000000104047824 */ /* 0x000fe200078e0205 */
[----:B------:R-:W-:-:S04]  /*2110*/  SHF.L.W.U32.HI R2, R22, 0x1e, R22 ;  /* 0x0000001e16027819 */ /* 0x000fc80000010e16 */
[C---:B------:R-:W-:Y:S02]  /*2120*/  LEA.HI R5, R23.reuse, R4, R23, 0x5 ;  /* 0x0000000417057211 */ /* 0x040fe400078f2817 */
[----:B------:R-:W-:-:S05]  /*2130*/  LOP3.LUT R4, R23, R2, R0, 0x96, !PT ;  /* 0x0000000217047212 */ /* 0x000fca00078e9600 */
[----:B------:R-:W-:Y:S01]  /*2140*/  IMAD.IADD R4, R3, 0x1, R4 ;  /* 0x0000000103047824 */ /* 0x000fe200078e0204 */
[----:B----4-:R-:W-:Y:S02]  /*2150*/  IADD3 R5, PT, PT, R5, 0x6ed9eba1, R8 ;  /* 0x6ed9eba105057810 */ /* 0x010fe40007ffe008 */
[----:B------:R-:W-:Y:S02]  /*2160*/  SHF.L.W.U32.HI R3, R23, 0x1e, R23 ;  /* 0x0000001e17037819 */ /* 0x000fe40000010e17 */
[C---:B------:R-:W-:Y:S02]  /*2170*/  LEA.HI R4, R5.reuse, R4, R5, 0x5 ;  /* 0x0000000405047211 */ /* 0x040fe400078f2805 */
[----:B------:R-:W-:Y:S02]  /*2180*/  LOP3.LUT R21, R5, R3, R2, 0x96, !PT ;  /* 0x0000000305157212 */ /* 0x000fe400078e9602 */
[----:B------:R-:W-:-:S03]  /*2190*/  IADD3 R4, PT, PT, R4, 0x6ed9eba1, R9 ;  /* 0x6ed9eba104047810 */ /* 0x000fc60007ffe009 */
[----:B------:R-:W-:-:S05]  /*21a0*/  IMAD.IADD R21, R0, 0x1, R21 ;  /* 0x0000000100157824 */ /* 0x000fca00078e0215 */
[----:B------:R-:W-:-:S04]  /*21b0*/  LEA.HI R21, R4, R21, R4, 0x5 ;  /* 0x0000001504157211 */ /* 0x000fc800078f2804 */
[----:B------:R-:W-:Y:S02]  /*21c0*/  IADD3 R10, PT, PT, R21, 0x6ed9eba1, R10 ;  /* 0x6ed9eba1150a7810 */ /* 0x000fe40007ffe00a */
[----:B------:R-:W4:Y:S01]  /*21d0*/  LDL.128 R20, [R1+0xb0] ;  /* 0x0000b00001147983 */ /* 0x000f220000100c00 */
[----:B------:R-:W-:-:S04]  /*21e0*/  SHF.L.W.U32.HI R5, R5, 0x1e, R5 ;  /* 0x0000001e05057819 */ /* 0x000fc80000010e05 */
[----:B------:R-:W-:-:S05]  /*21f0*/  LOP3.LUT R9, R4, R5, R3, 0x96, !PT ;  /* 0x0000000504097212 */ /* 0x000fca00078e9603 */
[----:B------:R-:W-:Y:S01]  /*2200*/  IMAD.IADD R9, R2, 0x1, R9 ;  /* 0x0000000102097824 */ /* 0x000fe200078e0209 */
[----:B------:R-:W-:-:S04]  /*2210*/  SHF.L.W.U32.HI R0, R4, 0x1e, R4 ;  /* 0x0000001e04007819 */ /* 0x000fc80000010e04 */
        /* <DEDUP_REMOVED lines=11> */
[C-C-:B------:R-:W-:Y:S02]  /*22d0*/  LEA.HI R4, R3.reuse, R4, R3.reuse, 0x5 ;  /* 0x0000000403047211 */ /* 0x140fe400078f2803 */
[----:B------:R-:W-:Y:S01]  /*22e0*/  SHF.L.W.U32.HI R6, R3, 0x1e, R3 ;  /* 0x0000001e03067819 */ /* 0x000fe20000010e03 */
[----:B------:R-:W-:Y:S01]  /*22f0*/  IMAD.IADD R0, R0, 0x1, R5 ;  /* 0x0000000100007824 */ /* 0x000fe200078e0205 */
[----:B------:R-:W-:-:S04]  /*2300*/  IADD3 R17, PT, PT, R4, 0x6ed9eba1, R17 ;  /* 0x6ed9eba104117810 */ /* 0x000fc80007ffe011 */
[C---:B------:R-:W-:Y:S02]  /*2310*/  LOP3.LUT R5, R17.reuse, R6, R11, 0x96, !PT ;  /* 0x0000000611057212 */ /* 0x040fe400078e960b */
[----:B------:R-:W-:-:S03]  /*2320*/  LEA.HI R3, R17, R0, R17, 0x5 ;  /* 0x0000000011037211 */ /* 0x000fc600078f2811 */
[----:B------:R-:W-:Y:S01]  /*2330*/  IMAD.IADD R2, R2, 0x1, R5 ;  /* 0x0000000102027824 */ /* 0x000fe200078e0205 */
[----:B------:R-:W-:Y:S02]  /*2340*/  IADD3 R3, PT, PT, R3, 0x6ed9eba1, R18 ;  /* 0x6ed9eba103037810 */ /* 0x000fe40007ffe012 */
[----:B------:R-:W-:-:S04]  /*2350*/  SHF.L.W.U32.HI R5, R17, 0x1e, R17 ;  /* 0x0000001e11057819 */ /* 0x000fc80000010e11 */
[C---:B------:R-:W-:Y:S02]  /*2360*/  LOP3.LUT R0, R3.reuse, R5, R6, 0x96, !PT ;  /* 0x0000000503007212 */ /* 0x040fe400078e9606 */
[----:B------:R-:W-:-:S03]  /*2370*/  LEA.HI R2, R3, R2, R3, 0x5 ;  /* 0x0000000203027211 */ /* 0x000fc600078f2803 */
[----:B------:R-:W-:Y:S02]  /*2380*/  IMAD.IADD R0, R11, 0x1, R0 ;  /* 0x000000010b007824 */ /* 0x000fe400078e0200 */
[----:B------:R-:W5:Y:S01]  /*2390*/  LDL.128 R8, [R1+0xc0] ;  /* 0x0000c00001087983 */ /* 0x000f620000100c00 */
[----:B------:R-:W-:Y:S02]  /*23a0*/  IADD3 R19, PT, PT, R2, 0x6ed9eba1, R19 ;  /* 0x6ed9eba102137810 */ /* 0x000fe40007ffe013 */
[----:B------:R-:W-:Y:S02]  /*23b0*/  SHF.L.W.U32.HI R4, R3, 0x1e, R3 ;  /* 0x0000001e03047819 */ /* 0x000fe40000010e03 */
[C---:B------:R-:W-:Y:S02]  /*23c0*/  LEA.HI R3, R19.reuse, R0, R19, 0x5 ;  /* 0x0000000013037211 */ /* 0x040fe400078f2813 */
[----:B------:R-:W-:-:S05]  /*23d0*/  LOP3.LUT R0, R19, R4, R5, 0x96, !PT ;  /* 0x0000000413007212 */ /* 0x000fca00078e9605 */
[----:B------:R-:W-:Y:S01]  /*23e0*/  IMAD.IADD R2, R6, 0x1, R0 ;  /* 0x0000000106027824 */ /* 0x000fe200078e0200 */
[----:B------:R-:W-:Y:S02]  /*23f0*/  SHF.L.W.U32.HI R0, R19, 0x1e, R19 ;  /* 0x0000001e13007819 */ /* 0x000fe40000010e13 */
[----:B--2---:R-:W-:-:S04]  /*2400*/  IADD3 R3, PT, PT, R3, 0x6ed9eba1, R12 ;  /* 0x6ed9eba103037810 */ /* 0x004fc80007ffe00c */
        /* <DEDUP_REMOVED lines=8> */
[----:B------:R-:W-:-:S04]  /*2490*/  IADD3 R14, PT, PT, R5, 0x6ed9eba1, R14 ;  /* 0x6ed9eba1050e7810 */ /* 0x000fc80007ffe00e */
[----:B------:R-:W-:Y:S02]  /*24a0*/  LEA.HI R2, R14, R17, R14, 0x5 ;  /* 0x000000110e027211 */ /* 0x000fe400078f280e */
[----:B------:R-:W2:Y:S01]  /*24b0*/  LDL.128 R16, [R1+0xd0] ;  /* 0x0000d00001107983 */ /* 0x000ea20000100c00 */
[----:B------:R-:W-:-:S04]  /*24c0*/  SHF.L.W.U32.HI R13, R13, 0x1e, R13 ;  /* 0x0000001e0d0d7819 */ /* 0x000fc80000010e0d */
[----:B------:R-:W-:Y:S02]  /*24d0*/  LOP3.LUT R5, R13, R3, R14, 0xe8, !PT ;  /* 0x000000030d057212 */ /* 0x000fe400078ee80e */
[----:B------:R-:W-:-:S03]  /*24e0*/  IADD3 R15, PT, PT, R2, 0x6ed9eba1, R15 ;  /* 0x6ed9eba1020f7810 */ /* 0x000fc60007ffe00f */
[----:B------:R-:W-:Y:S01]  /*24f0*/  IMAD.IADD R5, R0, 0x1, R5 ;  /* 0x0000000100057824 */ /* 0x000fe200078e0205 */
[----:B------:R-:W-:-:S04]  /*2500*/  SHF.L.W.U32.HI R0, R14, 0x1e, R14 ;  /* 0x0000001e0e007819 */ /* 0x000fc80000010e0e */
[--C-:B------:R-:W-:Y:S02]  /*2510*/  LOP3.LUT R2, R0, R13, R15.reuse, 0xe8, !PT ;  /* 0x0000000d00027212 */ /* 0x100fe400078ee80f */
[----:B------:R-:W-:-:S03]  /*2520*/  LEA.HI R5, R15, R5, R15, 0x5 ;  /* 0x000000050f057211 */ /* 0x000fc600078f280f */
[----:B------:R-:W-:Y:S01]  /*2530*/  IMAD.IADD R2, R3, 0x1, R2 ;  /* 0x0000000103027824 */ /* 0x000fe200078e0202 */
[----:B------:R-:W-:Y:S02]  /*2540*/  SHF.L.W.U32.HI R3, R15, 0x1e, R15 ;  /* 0x0000001e0f037819 */ /* 0x000fe40000010e0f */
[----:B---3--:R-:W-:-:S04]  /*2550*/  IADD3 R5, PT, PT, R5, -0x70e44324, R24 ;  /* 0x8f1bbcdc05057810 */ /* 0x008fc80007ffe018 */
        /* <DEDUP_REMOVED lines=8> */
[----:B------:R-:W-:Y:S01]  /*25e0*/  IMAD.IADD R25, R0, 0x1, R15 ;  /* 0x0000000100197824 */ /* 0x000fe200078e020f */
[----:B------:R-:W-:Y:S01]  /*25f0*/  SHF.L.W.U32.HI R0, R2, 0x1e, R2 ;  /* 0x0000001e02007819 */ /* 0x000fe20000010e02 */
[----:B------:R-:W3:Y:S03]  /*2600*/  LDL.128 R12, [R1+0xe0] ;  /* 0x0000e000010c7983 */ /* 0x000ee60000100c00 */
[--C-:B------:R-:W-:Y:S02]  /*2610*/  LEA.HI R4, R26, R25, R26.reuse, 0x5 ;  /* 0x000000191a047211 */ /* 0x100fe400078f281a */
[----:B------:R-:W-:Y:S02]  /*2620*/  LOP3.LUT R2, R0, R5, R26, 0xe8, !PT ;  /* 0x0000000500027212 */ /* 0x000fe400078ee81a */
[----:B------:R-:W-:-:S03]  /*2630*/  IADD3 R27, PT, PT, R4, -0x70e44324, R27 ;  /* 0x8f1bbcdc041b7810 */ /* 0x000fc60007ffe01b */
[----:B------:R-:W-:Y:S01]  /*2640*/  IMAD.IADD R4, R3, 0x1, R2 ;  /* 0x0000000103047824 */ /* 0x000fe200078e0202 */
[----:B------:R-:W-:-:S04]  /*2650*/  SHF.L.W.U32.HI R2, R26, 0x1e, R26 ;  /* 0x0000001e1a027819 */ /* 0x000fc80000010e1a */
[--C-:B------:R-:W-:Y:S02]  /*2660*/  LEA.HI R3, R27, R4, R27.reuse, 0x5 ;  /* 0x000000041b037211 */ /* 0x100fe400078f281b */
[----:B------:R-:W-:-:S05]  /*2670*/  LOP3.LUT R4, R2, R0, R27, 0xe8, !PT ;  /* 0x0000000002047212 */ /* 0x000fca00078ee81b */
[----:B------:R-:W-:Y:S01]  /*2680*/  IMAD.IADD R6, R5, 0x1, R4 ;  /* 0x0000000105067824 */ /* 0x000fe200078e0204 */
[----:B----4-:R-:W-:Y:S02]  /*2690*/  IADD3 R3, PT, PT, R3, -0x70e44324, R20 ;  /* 0x8f1bbcdc03037810 */ /* 0x010fe40007ffe014 */
[----:B------:R-:W-:Y:S02]  /*26a0*/  SHF.L.W.U32.HI R4, R27, 0x1e, R27 ;  /* 0x0000001e1b047819 */ /* 0x000fe40000010e1b */
[C-C-:B------:R-:W-:Y:S02]  /*26b0*/  LEA.HI R6, R3.reuse, R6, R3.reuse, 0x5 ;  /* 0x0000000603067211 */ /* 0x140fe400078f2803 */
[----:B------:R-:W-:Y:S02]  /*26c0*/  LOP3.LUT R5, R4, R2, R3, 0xe8, !PT ;  /* 0x0000000204057212 */ /* 0x000fe400078ee803 */
[----:B------:R-:W-:Y:S02]  /*26d0*/  IADD3 R21, PT, PT, R6, -0x70e44324, R21 ;  /* 0x8f1bbcdc06157810 */ /* 0x000fe40007ffe015 */
[----:B------:R-:W-:Y:S01]  /*26e0*/  SHF.L.W.U32.HI R3, R3, 0x1e, R3 ;  /* 0x0000001e03037819 */ /* 0x000fe20000010e03 */
[----:B------:R-:W-:-:S03]  /*26f0*/  IMAD.IADD R0, R0, 0x1, R5 ;  /* 0x0000000100007824 */ /* 0x000fc600078e0205 */
[--C-:B------:R-:W-:Y:S02]  /*2700*/  LOP3.LUT R25, R3, R4, R21.reuse, 0xe8, !PT ;  /* 0x0000000403197212 */ /* 0x100fe400078ee815 */
[----:B------:R-:W-:-:S04]  /*2710*/  LEA.HI R5, R21, R0, R21, 0x5 ;  /* 0x0000000015057211 */ /* 0x000fc800078f2815 */
[----:B------:R-:W-:Y:S01]  /*2720*/  IADD3 R22, PT, PT, R5, -0x70e44324, R22 ;  /* 0x8f1bbcdc05167810 */ /* 0x000fe20007ffe016 */
[----:B------:R-:W-:Y:S02]  /*2730*/  IMAD.IADD R5, R2, 0x1, R25 ;  /* 0x0000000102057824 */ /* 0x000fe400078e0219 */
[----:B------:R-:W4:Y:S01]  /*2740*/  LDL.128 R24, [R1+0xf0] ;  /* 0x0000f00001187983 */ /* 0x000f220000100c00 */
[----:B------:R-:W-:Y:S02]  /*2750*/  SHF.L.W.U32.HI R0, R21, 0x1e, R21 ;  /* 0x0000001e15007819 */ /* 0x000fe40000010e15 */
[--C-:B------:R-:W-:Y:S02]  /*2760*/  LEA.HI R2, R22, R5, R22.reuse, 0x5 ;  /* 0x0000000516027211 */ /* 0x100fe400078f2816 */
[----:B------:R-:W-:Y:S02]  /*2770*/  LOP3.LUT R5, R0, R3, R22, 0xe8, !PT ;  /* 0x0000000300057212 */ /* 0x000fe400078ee816 */
[----:B------:R-:W-:-:S03]  /*2780*/  IADD3 R23, PT, PT, R2, -0x70e44324, R23 ;  /* 0x8f1bbcdc02177810 */ /* 0x000fc60007ffe017 */
[----:B------:R-:W-:Y:S01]  /*2790*/  IMAD.IADD R4, R4, 0x1, R5 ;  /* 0x0000000104047824 */ /* 0x000fe200078e0205 */
[----:B------:R-:W-:-:S04]  /*27a0*/  SHF.L.W.U32.HI R2, R22, 0x1e, R22 ;  /* 0x0000001e16027819 */ /* 0x000fc80000010e16 */
[C-C-:B------:R-:W-:Y:S02]  /*27b0*/  LEA.HI R5, R23.reuse, R4, R23.reuse, 0x5 ;  /* 0x0000000417057211 */ /* 0x140fe400078f2817 */
[--C-:B------:R-:W-:Y:S02]  /*27c0*/  LOP3.LUT R4, R2, R0, R23.reuse, 0xe8, !PT ;  /* 0x0000000002047212 */ /* 0x100fe400078ee817 */
[----:B------:R-:W-:-:S03]  /*27d0*/  SHF.L.W.U32.HI R6, R23, 0x1e, R23 ;  /* 0x0000001e17067819 */ /* 0x000fc60000010e17 */
[----:B------:R-:W-:Y:S01]  /*27e0*/  IMAD.IADD R4, R3, 0x1, R4 ;  /* 0x0000000103047824 */ /* 0x000fe200078e0204 */
[----:B-----5:R-:W-:-:S04]  /*27f0*/  IADD3 R5, PT, PT, R5, -0x70e44324, R8 ;  /* 0x8f1bbcdc05057810 */ /* 0x020fc80007ffe008 */
        /* <DEDUP_REMOVED lines=9> */
[----:B------:R-:W-:-:S04]  /*2890*/  SHF.L.W.U32.HI R21, R9, 0x1e, R9 ;  /* 0x0000001e09157819 */ /* 0x000fc80000010e09 */
[--C-:B------:R-:W-:Y:S02]  /*28a0*/  LEA.HI R4, R10, R3, R10.reuse, 0x5 ;  /* 0x000000030a047211 */ /* 0x100fe400078f280a */
[--C-:B------:R-:W-:Y:S02]  /*28b0*/  LOP3.LUT R3, R21, R5, R10.reuse, 0xe8, !PT ;  /* 0x0000000515037212 */ /* 0x100fe400078ee80a */
[----:B------:R-:W-:Y:S02]  /*28c0*/  IADD3 R4, PT, PT, R4, -0x70e44324, R11 ;  /* 0x8f1bbcdc04047810 */ /* 0x000fe40007ffe00b */
[----:B------:R-:W-:Y:S01]  /*28d0*/  SHF.L.W.U32.HI R2, R10, 0x1e, R10 ;  /* 0x0000001e0a027819 */ /* 0x000fe20000010e0a */
[----:B------:R-:W-:Y:S01]  /*28e0*/  IMAD.IADD R3, R6, 0x1, R3 ;  /* 0x0000000106037824 */ /* 0x000fe200078e0203 */
[----:B------:R-:W5:Y:S02]  /*28f0*/  LDL.128 R8, [R1+0x100] ;  /* 0x0001000001087983 */ /* 0x000f640000100c00 */
[----:B------:R-:W-:-:S02]  /*2900*/  LOP3.LUT R0, R2, R21, R4, 0xe8, !PT ;  /* 0x0000001502007212 */ /* 0x000fc400078ee804 */
[----:B------:R-:W-:-:S03]  /*2910*/  LEA.HI R3, R4, R3, R4, 0x5 ;  /* 0x0000000304037211 */ /* 0x000fc600078f2804 */
[----:B------:R-:W-:Y:S01]  /*2920*/  IMAD.IADD R5, R5, 0x1, R0 ;  /* 0x0000000105057824 */ /* 0x000fe200078e0200 */
[----:B--2---:R-:W-:Y:S02]  /*2930*/  IADD3 R16, PT, PT, R3, -0x70e44324, R16 ;  /* 0x8f1bbcdc03107810 */ /* 0x004fe40007ffe010 */
[----:B------:R-:W-:Y:S02]  /*2940*/  SHF.L.W.U32.HI R3, R4, 0x1e, R4 ;  /* 0x0000001e04037819 */ /* 0x000fe40000010e04 */
[--C-:B------:R-:W-:Y:S02]  /*2950*/  LEA.HI R0, R16, R5, R16.reuse, 0x5 ;  /* 0x0000000510007211 */ /* 0x100fe400078f2810 */
[--C-:B------:R-:W-:Y:S02]  /*2960*/  LOP3.LUT R4, R3, R2, R16.reuse, 0xe8, !PT ;  /* 0x0000000203047212 */ /* 0x100fe400078ee810 */
[----:B------:R-:W-:Y:S02]  /*2970*/  IADD3 R17, PT, PT, R0, -0x70e44324, R17 ;  /* 0x8f1bbcdc00117810 */ /* 0x000fe40007ffe011 */
[----:B------:R-:W-:Y:S01]  /*2980*/  SHF.L.W.U32.HI R0, R16, 0x1e, R16 ;  /* 0x0000001e10007819 */ /* 0x000fe20000010e10 */
[----:B------:R-:W-:-:S03]  /*2990*/  IMAD.IADD R4, R21, 0x1, R4 ;  /* 0x0000000115047824 */ /* 0x000fc600078e0204 */
[--C-:B------:R-:W-:Y:S02]  /*29a0*/  LOP3.LUT R21, R0, R3, R17.reuse, 0xe8, !PT ;  /* 0x0000000300157212 */ /* 0x100fe400078ee811 */
[----:B------:R-:W-:-:S03]  /*29b0*/  LEA.HI R5, R17, R4, R17, 0x5 ;  /* 0x0000000411057211 */ /* 0x000fc600078f2811 */
[----:B------:R-:W-:Y:S01]  /*29c0*/  IMAD.IADD R2, R2, 0x1, R21 ;  /* 0x0000000102027824 */ /* 0x000fe200078e0215 */
[----:B------:R-:W-:-:S04]  /*29d0*/  IADD3 R5, PT, PT, R5, -0x70e44324, R18 ;  /* 0x8f1bbcdc05057810 */ /* 0x000fc80007ffe012 */
[----:B------:R-:W-:Y:S02]  /*29e0*/  LEA.HI R2, R5, R2, R5, 0x5 ;  /* 0x0000000205027211 */ /* 0x000fe400078f2805 */
[----:B------:R-:W-:Y:S02]  /*29f0*/  SHF.L.W.U32.HI R21, R17, 0x1e, R17 ;  /* 0x0000001e11157819 */ /* 0x000fe40000010e11 */
[----:B------:R-:W-:Y:S02]  /*2a00*/  IADD3 R6, PT, PT, R2, -0x70e44324, R19 ;  /* 0x8f1bbcdc02067810 */ /* 0x000fe40007ffe013 */
[----:B------:R-:W2:Y:S01]  /*2a10*/  LDL.128 R16, [R1+0x110] ;  /* 0x0001100001107983 */ /* 0x000ea20000100c00 */
[--C-:B------:R-:W-:Y:S02]  /*2a20*/  LOP3.LUT R4, R21, R0, R5.reuse, 0xe8, !PT ;  /* 0x0000000015047212 */ /* 0x100fe400078ee805 */
[----:B------:R-:W-:-:S03]  /*2a30*/  SHF.L.W.U32.HI R2, R5, 0x1e, R5 ;  /* 0x0000001e05027819 */ /* 0x000fc60000010e05 */
[----:B------:R-:W-:Y:S01]  /*2a40*/  IMAD.IADD R3, R3, 0x1, R4 ;  /* 0x0000000103037824 */ /* 0x000fe200078e0204 */
[----:B------:R-:W-:-:S04]  /*2a50*/  LOP3.LUT R5, R2, R21, R6, 0xe8, !PT ;  /* 0x0000001502057212 */ /* 0x000fc800078ee806 */
[--C-:B------:R-:W-:Y:S01]  /*2a60*/  LEA.HI R3, R6, R3, R6.reuse, 0x5 ;  /* 0x0000000306037211 */ /* 0x100fe200078f2806 */
[----:B------:R-:W-:Y:S01]  /*2a70*/  IMAD.IADD R4, R0, 0x1, R5 ;  /* 0x0000000100047824 */ /* 0x000fe200078e0205 */
[----:B------:R-:W-:Y:S02]  /*2a80*/  SHF.L.W.U32.HI R0, R6, 0x1e, R6 ;  /* 0x0000001e06007819 */ /* 0x000fe40000010e06 */
[----:B---3--:R-:W-:-:S04]  /*2a90*/  IADD3 R3, PT, PT, R3, -0x70e44324, R12 ;  /* 0x8f1bbcdc03037810 */ /* 0x008fc80007ffe00c */
        /* <DEDUP_REMOVED lines=8> */
[----:B------:R-:W-:Y:S02]  /*2b20*/  IADD3 R14, PT, PT, R5, -0x70e44324, R14 ;  /* 0x8f1bbcdc050e7810 */ /* 0x000fe40007ffe00e */
[----:B------:R-:W-:Y:S02]  /*2b30*/  SHF.L.W.U32.HI R13, R13, 0x1e, R13 ;  /* 0x0000001e0d0d7819 */ /* 0x000fe40000010e0d */
[C---:B------:R-:W-:Y:S02]  /*2b40*/  LEA.HI R2, R14.reuse, R21, R14, 0x5 ;  /* 0x000000150e027211 */ /* 0x040fe400078f280e */
[----:B------:R-:W3:Y:S01]  /*2b50*/  LDL.128 R20, [R1+0x120] ;  /* 0x0001200001147983 */ /* 0x000ee20000100c00 */
[----:B------:R-:W-:Y:S02]  /*2b60*/  LOP3.LUT R5, R14, R13, R3, 0x96, !PT ;  /* 0x0000000d0e057212 */ /* 0x000fe400078e9603 */
[----:B------:R-:W-:-:S03]  /*2b70*/  IADD3 R15, PT, PT, R2, -0x70e44324, R15 ;  /* 0x8f1bbcdc020f7810 */ /* 0x000fc60007ffe00f */
[----:B------:R-:W-:Y:S01]  /*2b80*/  IMAD.IADD R5, R0, 0x1, R5 ;  /* 0x0000000100057824 */ /* 0x000fe200078e0205 */
[----:B------:R-:W-:-:S04]  /*2b90*/  SHF.L.W.U32.HI R0, R14, 0x1e, R14 ;  /* 0x0000001e0e007819 */ /* 0x000fc80000010e0e */
[C---:B------:R-:W-:Y:S02]  /*2ba0*/  LOP3.LUT R2, R15.reuse, R0, R13, 0x96, !PT ;  /* 0x000000000f027212 */ /* 0x040fe400078e960d */
[----:B------:R-:W-:-:S03]  /*2bb0*/  LEA.HI R5, R15, R5, R15, 0x5 ;  /* 0x000000050f057211 */ /* 0x000fc600078f280f */
[----:B------:R-:W-:Y:S01]  /*2bc0*/  IMAD.IADD R2, R3, 0x1, R2 ;  /* 0x0000000103027824 */ /* 0x000fe200078e0202 */
[----:B------:R-:W-:Y:S02]  /*2bd0*/  SHF.L.W.U32.HI R3, R15, 0x1e, R15 ;  /* 0x0000001e0f037819 */ /* 0x000fe40000010e0f */
[----:B----4-:R-:W-:-:S04]  /*2be0*/  IADD3 R5, PT, PT, R5, -0x359d3e2a, R24 ;  /* 0xca62c1d605057810 */ /* 0x010fc80007ffe018 */
[C---:B------:R-:W-:Y:S02]  /*2bf0*/  LOP3.LUT R4, R5.reuse, R3, R0, 0x96, !PT ;  /* 0x0000000305047212 */ /* 0x040fe400078e9600 */
[C-C-:B------:R-:W-:Y:S02]  /*2c00*/  LEA.HI R2, R5.reuse, R2, R5.reuse, 0x5 ;  /* 0x0000000205027211 */ /* 0x140fe400078f2805 */
[----:B------:R-:W-:Y:S01]  /*2c10*/  SHF.L.W.U32.HI R5, R5, 0x1e, R5 ;  /* 0x0000001e05057819 */ /* 0x000fe20000010e05 */
[----:B------:R-:W-:Y:S01]  /*2c20*/  IMAD.IADD R13, R13, 0x1, R4 ;  /* 0x000000010d0d7824 */ /* 0x000fe200078e0204 */
[----:B------:R-:W-:-:S04]  /*2c30*/  IADD3 R2, PT, PT, R2, -0x359d3e2a, R25 ;  /* 0xca62c1d602027810 */ /* 0x000fc80007ffe019 */
        /* <DEDUP_REMOVED lines=10> */
[----:B------:R-:W-:-:S04]  /*2ce0*/  SHF.L.W.U32.HI R2, R26, 0x1e, R26 ;  /* 0x0000001e1a027819 */ /* 0x000fc80000010e1a */
[C-C-:B------:R-:W-:Y:S02]  /*2cf0*/  LEA.HI R3, R27.reuse, R4, R27.reuse, 0x5 ;  /* 0x000000041b037211 */ /* 0x140fe400078f281b */
[C---:B------:R-:W-:Y:S02]  /*2d00*/  LOP3.LUT R4, R27.reuse, R2, R0, 0x96, !PT ;  /* 0x000000021b047212 */ /* 0x040fe400078e9600 */
[----:B------:R-:W-:-:S03]  /*2d10*/  SHF.L.W.U32.HI R27, R27, 0x1e, R27 ;  /* 0x0000001e1b1b7819 */ /* 0x000fc60000010e1b */
        /* <DEDUP_REMOVED lines=21> */
[----:B--2---:R-:W-:-:S04]  /*2e70*/  IADD3 R16, PT, PT, R27, -0x359d3e2a, R16 ;  /* 0xca62c1d61b107810 */ /* 0x004fc80007ffe010 */
        /* <DEDUP_REMOVED lines=20> */
[C---:B------:R-:W-:Y:S02]  /*2fc0*/  LOP3.LUT R3, R11.reuse, R0, R5, 0x96, !PT ;  /* 0x000000000b037212 */ /* 0x040fe400078e9605 */
[----:B------:R-:W-:-:S03]  /*2fd0*/  LEA.HI R6, R11, R6, R11, 0x5 ;  /* 0x000000060b067211 */ /* 0x000fc600078f280b */
[----:B------:R-:W-:Y:S01]  /*2fe0*/  IMAD.IADD R2, R2, 0x1, R3 ;  /* 0x0000000102027824 */ /* 0x000fe200078e0203 */
[----:B------:R-:W-:Y:S02]  /*2ff0*/  IADD3 R21, PT, PT, R6, -0x359d3e2a, R21 ;  /* 0xca62c1d606157810 */ /* 0x000fe40007ffe015 */
[----:B------:R-:W-:Y:S02]  /*3000*/  SHF.L.W.U32.HI R4, R11, 0x1e, R11 ;  /* 0x0000001e0b047819 */ /* 0x000fe40000010e0b */
        /* <DEDUP_REMOVED lines=11> */
[----:B------:R-:W-:-:S03]  /*30c0*/  LEA.HI R5, R2, R5, R2, 0x5 ;  /* 0x0000000502057211 */ /* 0x000fc600078f2802 */
[----:B------:R-:W-:Y:S01]  /*30d0*/  IMAD.IADD R4, R4, 0x1, R3 ;  /* 0x0000000104047824 */ /* 0x000fe200078e0203 */
[----:B------:R-:W-:Y:S02]  /*30e0*/  SHF.L.W.U32.HI R3, R2, 0x1e, R2 ;  /* 0x0000001e02037819 */ /* 0x000fe40000010e02 */
[----:B----4-:R-:W-:-:S04]  /*30f0*/  IADD3 R5, PT, PT, R5, -0x359d3e2a, R12 ;  /* 0xca62c1d605057810 */ /* 0x010fc80007ffe00c */
[C---:B------:R-:W-:Y:S02]  /*3100*/  LOP3.LUT R0, R5.reuse, R3, R6, 0x96, !PT ;  /* 0x0000000305007212 */ /* 0x040fe400078e9606 */
[----:B------:R-:W-:-:S03]  /*3110*/  LEA.HI R4, R5, R4, R5, 0x5 ;  /* 0x0000000405047211 */ /* 0x000fc600078f2805 */
[----:B------:R-:W-:Y:S01]  /*3120*/  IMAD.IADD R21, R21, 0x1, R0 ;  /* 0x0000000115157824 */ /* 0x000fe200078e0200 */
[----:B------:R-:W-:Y:S02]  /*3130*/  IADD3 R4, PT, PT, R4, -0x359d3e2a, R13 ;  /* 0xca62c1d604047810 */ /* 0x000fe40007ffe00d */
[----:B------:R-:W-:Y:S02]  /*3140*/  SHF.L.W.U32.HI R5, R5, 0x1e, R5 ;  /* 0x0000001e05057819 */ /* 0x000fe40000010e05 */
[C---:B------:R-:W-:Y:S02]  /*3150*/  LEA.HI R21, R4.reuse, R21, R4, 0x5 ;  /* 0x0000001504157211 */ /* 0x040fe400078f2804 */
[----:B------:R-:W-:-:S03]  /*3160*/  LOP3.LUT R9, R4, R5, R3, 0x96, !PT ;  /* 0x0000000504097212 */ /* 0x000fc600078e9603 */
[----:B------:R-:W-:Y:S02]  /*3170*/  IMAD.IADD R14, R14, 0x1, R21 ;  /* 0x000000010e0e7824 */ /* 0x000fe400078e0215 */
[----:B------:R-:W-:Y:S02]  /*3180*/  IMAD.IADD R9, R6, 0x1, R9 ;  /* 0x0000000106097824 */ /* 0x000fe400078e0209 */
[----:B------:R-:W-:Y:S01]  /*3190*/  VIADD R0, R14, 0xca62c1d6 ;  /* 0xca62c1d60e007836 */ /* 0x000fe20000000000 */
[----:B------:R-:W-:-:S04]  /*31a0*/  LEA.HI R2, R4, 0x98badcfe, R4, 0x1e ;  /* 0x98badcfe04027811 */ /* 0x000fc800078ff004 */
[----:B------:R-:W-:Y:S01]  /*31b0*/  LEA.HI R24, R0, R9, R0, 0x5 ;  /* 0x0000000900187211 */ /* 0x000fe200078f2800 */
[----:B------:R-:W-:Y:S02]  /*31c0*/  VIADD R0, R3, 0xc3d2e1f0 ;  /* 0xc3d2e1f003007836 */ /* 0x000fe40000000000 */
[----:B------:R-:W-:Y:S01]  /*31d0*/  VIADD R3, R5, 0x10325476 ;  /* 0x1032547605037836 */ /* 0x000fe20000000000 */
[----:B------:R-:W-:Y:S01]  /*31e0*/  IADD3 R24, PT, PT, R24, 0x31a7e4d7, R15 ;  /* 0x31a7e4d718187810 */ /* 0x000fe20007ffe00f */
[----:B------:R-:W-:Y:S01]  /*31f0*/  VIADD R25, R14, 0xba306d5f ;  /* 0xba306d5f0e197836 */ /* 0x000fe20000000000 */
[----:B------:R0:W-:Y:S04]  /*3200*/  STL [R1+0x198], R0 ;  /* 0x0001980001007387 */ /* 0x0001e80000100800 */
[----:B------:R0:W-:Y:S04]  /*3210*/  STL.64 [R1+0x190], R2 ;  /* 0x0001900201007387 */ /* 0x0001e80000100a00 */
[----:B------:R0:W-:Y:S01]  /*3220*/  STL.64 [R1+0x188], R24 ;  /* 0x0001881801007387 */ /* 0x0001e20000100a00 */
[----:B------:R-:W-:Y:S01]  /*3230*/  ISETP.GE.U32.AND P0, PT, R29, 0x80, PT ;  /* 0x000000801d00780c */ /* 0x000fe20003f06070 */
[----:B------:R-:W-:-:S12]  /*3240*/  IMAD.MOV.U32 R8, RZ, RZ, 0x40 ;  /* 0x00000040ff087424 */ /* 0x000fd800078e00ff */
[----:B0-----:R-:W-:Y:S05]  /*3250*/  @!P0 BRA `(.L_x_64) ;  /* 0x0000002c00a88947 */ /* 0x001fea0003800000 */
[----:B------:R-:W-:Y:S02]  /*3260*/  VIADD R4, R1, 0x28 ;  /* 0x0000002801047836 */ /* 0x000fe40000000000 */
[----:B------:R-:W-:-:S07]  /*3270*/  IMAD.MOV.U32 R5, RZ, RZ, 0x40 ;  /* 0x00000040ff057424 */ /* 0x000fce00078e00ff */
.L_x_67:
[----:B------:R-:W0:Y:S02]  /*3280*/  LDCU.64 UR4, c[0x0][0x388] ;  /* 0x00007100ff0477ac */ /* 0x000e240008000a00 */
[----:B0-----:R-:W-:-:S05]  /*3290*/  IADD3 R20, P0, PT, R5, UR4, RZ ;  /* 0x0000000405147c10 */ /* 0x001fca000ff1e0ff */
[----:B------:R-:W-:-:S05]  /*32a0*/  IMAD.X R21, RZ, RZ, UR5, P0 ;  /* 0x00000005ff157e24 */ /* 0x000fca00080e06ff */
[----:B------:R-:W2:Y:S04]  /*32b0*/  LDG.E.U8 R13, desc[UR6][R20.64+0x10] ;  /* 0x00001006140d7981 */ /* 0x000ea8000c1e1100 */
[----:B------:R-:W2:Y:S04]  /*32c0*/  LDG.E.U8 R6, desc[UR6][R20.64+0x11] ;  /* 0x0000110614067981 */ /* 0x000ea8000c1e1100 */
[----:B------:R-:W3:Y:S04]  /*32d0*/  LDG.E.U8 R8, desc[UR6][R20.64+0x14] ;  /* 0x0000140614087981 */ /* 0x000ee8000c1e1100 */
        /* <DEDUP_REMOVED lines=12> */
[----:B--2---:R-:W-:-:S03]  /*33a0*/  IMAD R13, R13, 0x100, R6 ;  /* 0x000001000d0d7824 */ /* 0x004fc600078e0206 */
[----:B------:R-:W2:Y:S01]  /*33b0*/  LDG.E.U8 R6, desc[UR6][R20.64+0x1e] ;  /* 0x00001e0614067981 */ /* 0x000ea2000c1e1100 */
[----:B---3--:R-:W-:-:S03]  /*33c0*/  IMAD R22, R8, 0x100, R9 ;  /* 0x0000010008167824 */ /* 0x008fc600078e0209 */
[----:B------:R-:W3:Y:S04]  /*33d0*/  LDG.E.U8 R8, desc[UR6][R20.64+0x13] ;  /* 0x0000130614087981 */ /* 0x000ee8000c1e1100 */
[----:B------:R-:W3:Y:S01]  /*33e0*/  LDG.E.U8 R9, desc[UR6][R20.64+0x17] ;  /* 0x0000170614097981 */ /* 0x000ee2000c1e1100 */
[----:B----4-:R-:W-:-:S03]  /*33f0*/  IMAD R17, R16, 0x100, R17 ;  /* 0x0000010010117824 */ /* 0x010fc600078e0211 */
[----:B------:R-:W4:Y:S01]  /*3400*/  LDG.E.U8 R16, desc[UR6][R20.64+0x5] ;  /* 0x0000050614107981 */ /* 0x000f22000c1e1100 */
[----:B-----5:R-:W-:-:S03]  /*3410*/  IMAD R19, R18, 0x100, R19 ;  /* 0x0000010012137824 */ /* 0x020fc600078e0213 */
[----:B------:R-:W5:Y:S01]  /*3420*/  LDG.E.U8 R18, desc[UR6][R20.64+0x9] ;  /* 0x0000090614127981 */ /* 0x000f62000c1e1100 */
[----:B------:R-:W-:-:S03]  /*3430*/  IMAD R17, R17, 0x100, R12 ;  /* 0x0000010011117824 */ /* 0x000fc600078e020c */
[----:B------:R-:W5:Y:S01]  /*3440*/  LDG.E.U8 R12, desc[UR6][R20.64+0xa] ;  /* 0x00000a06140c7981 */ /* 0x000f62000c1e1100 */
[----:B------:R-:W-:-:S03]  /*3450*/  IMAD R22, R22, 0x100, R15 ;  /* 0x0000010016167824 */ /* 0x000fc600078e020f */
[----:B------:R-:W4:Y:S01]  /*3460*/  LDG.E.U8 R15, desc[UR6][R20.64+0x4] ;  /* 0x00000406140f7981 */ /* 0x000f22000c1e1100 */
[----:B------:R-:W-:-:S03]  /*3470*/  IMAD R13, R13, 0x100, R14 ;  /* 0x000001000d0d7824 */ /* 0x000fc600078e020e */
[----:B------:R-:W5:Y:S01]  /*3480*/  LDG.E.U8 R14, desc[UR6][R20.64+0x2] ;  /* 0x00000206140e7981 */ /* 0x000f62000c1e1100 */
[----:B------:R-:W-:-:S03]  /*3490*/  IMAD.U32 R10, R17, 0x100, R10 ;  /* 0x00000100110a7824 */ /* 0x000fc600078e000a */
[----:B------:R-:W5:Y:S01]  /*34a0*/  LDG.E.U8 R17, desc[UR6][R20.64+0x8] ;  /* 0x0000080614117981 */ /* 0x000f62000c1e1100 */
[----:B--2---:R-:W-:-:S03]  /*34b0*/  IMAD R6, R19, 0x100, R6 ;  /* 0x0000010013067824 */ /* 0x004fc600078e0206 */
[----:B------:R-:W2:Y:S01]  /*34c0*/  LDG.E.U8 R19, desc[UR6][R20.64+0xc] ;  /* 0x00000c0614137981 */ /* 0x000ea2000c1e1100 */
[----:B------:R-:W-:-:S03]  /*34d0*/  IMAD.U32 R11, R6, 0x100, R11 ;  /* 0x00000100060b7824 */ /* 0x000fc600078e000b */
[----:B------:R-:W2:Y:S01]  /*34e0*/  LDG.E.U8 R6, desc[UR6][R20.64+0xe] ;  /* 0x00000e0614067981 */ /* 0x000ea2000c1e1100 */
[----:B---3--:R-:W-:-:S03]  /*34f0*/  IMAD.U32 R8, R13, 0x100, R8 ;  /* 0x000001000d087824 */ /* 0x008fc600078e0008 */
[----:B------:R-:W3:Y:S01]  /*3500*/  LDG.E.U8 R13, desc[UR6][R20.64+0x6] ;  /* 0x00000606140d7981 */ /* 0x000ee2000c1e1100 */
[----:B------:R-:W-:-:S03]  /*3510*/  IMAD.U32 R9, R22, 0x100, R9 ;  /* 0x0000010016097824 */ /* 0x000fc600078e0009 */
[----:B------:R-:W2:Y:S04]  /*3520*/  LDG.E.U8 R22, desc[UR6][R20.64+0xd] ;  /* 0x00000d0614167981 */ /* 0x000ea8000c1e1100 */
[----:B------:R0:W-:Y:S04]  /*3530*/  STL.128 [R1+0x10], R8 ;  /* 0x0000100801007387 */ /* 0x0001e80000100c00 */
[----:B0-----:R-:W2:Y:S04]  /*3540*/  LDG.E.U8 R9, desc[UR6][R20.64+0x20] ;  /* 0x0000200614097981 */ /* 0x001ea8000c1e1100 */
[----:B------:R-:W2:Y:S01]  /*3550*/  LDG.E.U8 R8, desc[UR6][R20.64+0x21] ;  /* 0x0000210614087981 */ /* 0x000ea2000c1e1100 */
[----:B----4-:R-:W-:-:S02]  /*3560*/  IMAD R16, R15, 0x100, R16 ;  /* 0x000001000f107824 */ /* 0x010fc400078e0210 */
[----:B-----5:R-:W-:Y:S01]  /*3570*/  IMAD R17, R17, 0x100, R18 ;  /* 0x0000010011117824 */ /* 0x020fe200078e0212 */
[----:B------:R-:W4:Y:S03]  /*3580*/  LDG.E.U8 R11, desc[UR6][R20.64+0x29] ;  /* 0x00002906140b7981 */ /* 0x000f26000c1e1100 */
[----:B------:R-:W-:Y:S01]  /*3590*/  IMAD R10, R17, 0x100, R12 ;  /* 0x00000100110a7824 */ /* 0x000fe200078e020c */
[----:B------:R-:W4:Y:S04]  /*35a0*/  LDG.E.U8 R18, desc[UR6][R20.64+0x28] ;  /* 0x0000280614127981 */ /* 0x000f28000c1e1100 */
[----:B------:R-:W5:Y:S04]  /*35b0*/  LDG.E.U8 R17, desc[UR6][R20.64+0x24] ;  /* 0x0000240614117981 */ /* 0x000f68000c1e1100 */
[----:B------:R-:W5:Y:S04]  /*35c0*/  LDG.E.U8 R12, desc[UR6][R20.64+0x22] ;  /* 0x00002206140c7981 */ /* 0x000f68000c1e1100 */
[----:B------:R-:W5:Y:S01]  /*35d0*/  LDG.E.U8 R15, desc[UR6][R20.64+0x2c] ;  /* 0x00002c06140f7981 */ /* 0x000f62000c1e1100 */
[----:B---3--:R-:W-:-:S03]  /*35e0*/  IMAD R13, R16, 0x100, R13 ;  /* 0x00000100100d7824 */ /* 0x008fc600078e020d */
[----:B------:R-:W3:Y:S01]  /*35f0*/  LDG.E.U8 R16, desc[UR6][R20.64+0x25] ;  /* 0x0000250614107981 */ /* 0x000ee2000c1e1100 */
[----:B--2---:R-:W-:-:S03]  /*3600*/  IMAD R19, R19, 0x100, R22 ;  /* 0x0000010013137824 */ /* 0x004fc600078e0216 */
[----:B------:R-:W2:Y:S01]  /*3610*/  LDG.E.U8 R22, desc[UR6][R20.64+0x2d] ;  /* 0x00002d0614167981 */ /* 0x000ea2000c1e1100 */
[----:B------:R-:W-:Y:S02]  /*3620*/  IMAD R6, R19, 0x100, R6 ;  /* 0x0000010013067824 */ /* 0x000fe400078e0206 */
[----:B------:R-:W-:Y:S02]  /*3630*/  IMAD R19, R9, 0x100, R8 ;  /* 0x0000010009137824 */ /* 0x000fe400078e0208 */
[----:B------:R-:W2:Y:S04]  /*3640*/  LDG.E.U8 R8, desc[UR6][R20.64+0x30] ;  /* 0x0000300614087981 */ /* 0x000ea8000c1e1100 */
[----:B------:R-:W2:Y:S01]  /*3650*/  LDG.E.U8 R9, desc[UR6][R20.64+0x31] ;  /* 0x0000310614097981 */ /* 0x000ea2000c1e1100 */
[----:B----4-:R-:W-:-:S03]  /*3660*/  IMAD R18, R18, 0x100, R11 ;  /* 0x0000010012127824 */ /* 0x010fc600078e020b */
[----:B------:R-:W4:Y:S01]  /*3670*/  LDG.E.U8 R11, desc[UR6][R20.64+0x2a] ;  /* 0x00002a06140b7981 */ /* 0x000f22000c1e1100 */
[----:B-----5:R-:W-:-:S03]  /*3680*/  IMAD R12, R19, 0x100, R12 ;  /* 0x00000100130c7824 */ /* 0x020fc600078e020c */
[----:B------:R-:W5:Y:S01]  /*3690*/  LDG.E.U8 R19, desc[UR6][R20.64+0x32] ;  /* 0x0000320614137981 */ /* 0x000f62000c1e1100 */
[----:B---3--:R-:W-:-:S03]  /*36a0*/  IMAD R17, R17, 0x100, R16 ;  /* 0x0000010011117824 */ /* 0x008fc600078e0210 */
[----:B------:R-:W3:Y:S01]  /*36b0*/  LDG.E.U8 R16, desc[UR6][R20.64+0x2e] ;  /* 0x00002e0614107981 */ /* 0x000ee2000c1e1100 */
[----:B--2---:R-:W-:Y:S02]  /*36c0*/  IMAD R15, R15, 0x100, R22 ;  /* 0x000001000f0f7824 */ /* 0x004fe400078e0216 */
[----:B------:R-:W-:Y:S02]  /*36d0*/  IMAD R22, R8, 0x100, R9 ;  /* 0x0000010008167824 */ /* 0x000fe400078e0209 */
[----:B------:R-:W2:Y:S04]  /*36e0*/  LDG.E.U8 R8, desc[UR6][R20.64+0x26] ;  /* 0x0000260614087981 */ /* 0x000ea8000c1e1100 */
[----:B------:R-:W2:Y:S01]  /*36f0*/  LDG.E.U8 R9, desc[UR6][R20.64+0x3] ;  /* 0x0000030614097981 */ /* 0x000ea2000c1e1100 */
[----:B------:R-:W-:-:S02]  /*3700*/  IMAD R23, R26, 0x100, R23 ;  /* 0x000001001a177824 */ /* 0x000fc400078e0217 */
[----:B----4-:R-:W-:Y:S02]  /*3710*/  IMAD R18, R18, 0x100, R11 ;  /* 0x0000010012127824 */ /* 0x010fe400078e020b */
[----:B------:R-:W-:Y:S01]  /*3720*/  IMAD R14, R23, 0x100, R14 ;  /* 0x00000100170e7824 */ /* 0x000fe200078e020e */
[----:B------:R-:W4:Y:S04]  /*3730*/  LDG.E.U8 R11, desc[UR6][R20.64+0xb] ;  /* 0x00000b06140b7981 */ /* 0x000f28000c1e1100 */
[----:B------:R-:W4:Y:S01]  /*3740*/  LDG.E.U8 R23, desc[UR6][R20.64+0x36] ;  /* 0x0000360614177981 */ /* 0x000f22000c1e1100 */
[----:B---3--:R-:W-:Y:S02]  /*3750*/  IMAD R15, R15, 0x100, R16 ;  /* 0x000001000f0f7824 */ /* 0x008fe400078e0210 */
[----:B-----5:R-:W-:-:S02]  /*3760*/  IMAD R16, R22, 0x100, R19 ;  /* 0x0000010016107824 */ /* 0x020fc400078e0213 */
[----:B------:R-:W3:Y:S04]  /*3770*/  LDG.E.U8 R19, desc[UR6][R20.64+0xf] ;  /* 0x00000f0614137981 */ /* 0x000ee8000c1e1100 */
[----:B------:R-:W5:Y:S01]  /*3780*/  LDG.E.U8 R22, desc[UR6][R20.64+0x7] ;  /* 0x0000070614167981 */ /* 0x000f62000c1e1100 */
[----:B--2---:R-:W-:Y:S02]  /*3790*/  IMAD R17, R17, 0x100, R8 ;  /* 0x0000010011117824 */ /* 0x004fe400078e0208 */
[----:B------:R-:W-:Y:S02]  /*37a0*/  IMAD.U32 R8, R14, 0x100, R9 ;  /* 0x000001000e087824 */ /* 0x000fe400078e0009 */
[----:B------:R-:W2:Y:S04]  /*37b0*/  LDG.E.U8 R14, desc[UR6][R20.64+0x34] ;  /* 0x00003406140e7981 */ /* 0x000ea8000c1e1100 */
[----:B------:R-:W2:Y:S01]  /*37c0*/  LDG.E.U8 R9, desc[UR6][R20.64+0x35] ;  /* 0x0000350614097981 */ /* 0x000ea2000c1e1100 */
[----:B----4-:R-:W-:-:S02]  /*37d0*/  IMAD.U32 R10, R10, 0x100, R11 ;  /* 0x000001000a0a7824 */ /* 0x010fc400078e000b */
[----:B---3--:R-:W-:Y:S02]  /*37e0*/  IMAD.U32 R11, R6, 0x100, R19 ;  /* 0x00000100060b7824 */ /* 0x008fe400078e0013 */
[----:B------:R-:W3:Y:S01]  /*37f0*/  LDG.E.U8 R19, desc[UR6][R20.64+0x2b] ;  /* 0x00002b0614137981 */ /* 0x000ee2000c1e1100 */
[----:B--2---:R-:W-:Y:S02]  /*3800*/  IMAD R14, R14, 0x100, R9 ;  /* 0x000001000e0e7824 */ /* 0x004fe400078e0209 */
[----:B-----5:R-:W-:Y:S02]  /*3810*/  IMAD.U32 R9, R13, 0x100, R22 ;  /* 0x000001000d097824 */ /* 0x020fe400078e0016 */
[----:B------:R-:W2:Y:S04]  /*3820*/  LDG.E.U8 R13, desc[UR6][R20.64+0x23] ;  /* 0x00002306140d7981 */ /* 0x000ea8000c1e1100 */
[----:B------:R-:W4:Y:S01]  /*3830*/  LDG.E.U8 R22, desc[UR6][R20.64+0x27] ;  /* 0x0000270614167981 */ /* 0x000f22000c1e1100 */
[----:B------:R-:W-:-:S03]  /*3840*/  IMAD R6, R14, 0x100, R23 ;  /* 0x000001000e067824 */ /* 0x000fc600078e0217 */
[----:B------:R-:W5:Y:S01]  /*3850*/  LDG.E.U8 R23, desc[UR6][R20.64+0x3d] ;  /* 0x00003d0614177981 */ /* 0x000f62000c1e1100 */
[----:B---3--:R-:W-:-:S03]  /*3860*/  IMAD.U32 R14, R18, 0x100, R19 ;  /* 0x00000100120e7824 */ /* 0x008fc600078e0013 */
[----:B------:R-:W3:Y:S04]  /*3870*/  LDG.E.U8 R18, desc[UR6][R20.64+0x2f] ;  /* 0x00002f0614127981 */ /* 0x000ee8000c1e1100 */
[----:B------:R-:W5:Y:S01]  /*3880*/  LDG.E.U8 R19, desc[UR6][R20.64+0x33] ;  /* 0x0000330614137981 */ /* 0x000f62000c1e1100 */
[----:B--2---:R-:W-:Y:S02]  /*3890*/  IMAD.U32 R12, R12, 0x100, R13 ;  /* 0x000001000c0c7824 */ /* 0x004fe400078e000d */
[----:B----4-:R-:W-:Y:S02]  /*38a0*/  IMAD.U32 R13, R17, 0x100, R22 ;  /* 0x00000100110d7824 */ /* 0x010fe400078e0016 */
[----:B------:R-:W2:Y:S04]  /*38b0*/  LDG.E.U8 R17, desc[UR6][R20.64+0x38] ;  /* 0x0000380614117981 */ /* 0x000ea8000c1e1100 */
[----:B------:R-:W2:Y:S01]  /*38c0*/  LDG.E.U8 R22, desc[UR6][R20.64+0x39] ;  /* 0x0000390614167981 */ /* 0x000ea2000c1e1100 */
[----:B---3--:R-:W-:-:S03]  /*38d0*/  IMAD.U32 R15, R15, 0x100, R18 ;  /* 0x000001000f0f7824 */ /* 0x008fc600078e0012 */
[----:B------:R-:W3:Y:S01]  /*38e0*/  LDG.E.U8 R18, desc[UR6][R20.64+0x3a] ;  /* 0x00003a0614127981 */ /* 0x000ee2000c1e1100 */
[----:B-----5:R-:W-:-:S03]  /*38f0*/  IMAD.U32 R16, R16, 0x100, R19 ;  /* 0x0000010010107824 */ /* 0x020fc600078e0013 */
[----:B------:R-:W4:Y:S01]  /*3900*/  LDG.E.U8 R19, desc[UR6][R20.64+0x37] ;  /* 0x0000370614137981 */ /* 0x000f22000c1e1100 */
[----:B--2---:R-:W-:-:S03]  /*3910*/  IMAD R17, R17, 0x100, R22 ;  /* 0x0000010011117824 */ /* 0x004fc600078e0216 */
[----:B------:R-:W2:Y:S01]  /*3920*/  LDG.E.U8 R22, desc[UR6][R20.64+0x3c] ;  /* 0x00003c0614167981 */ /* 0x000ea2000c1e1100 */
[----:B---3--:R-:W-:Y:S02]  /*3930*/  IMAD R18, R17, 0x100, R18 ;  /* 0x0000010011127824 */ /* 0x008fe400078e0212 */
[----:B----4-:R-:W-:Y:S02]  /*3940*/  IMAD.U32 R17, R6, 0x100, R19 ;  /* 0x0000010006117824 */ /* 0x010fe400078e0013 */
[----:B------:R-:W3:Y:S04]  /*3950*/  LDG.E.U8 R6, desc[UR6][R20.64+0x3e] ;  /* 0x00003e0614067981 */ /* 0x000ee8000c1e1100 */
[----:B------:R-:W4:Y:S01]  /*3960*/  LDG.E.U8 R19, desc[UR6][R20.64+0x3b] ;  /* 0x00003b0614137981 */ /* 0x000f22000c1e1100 */
[----:B--2---:R-:W-:-:S03]  /*3970*/  IMAD R23, R22, 0x100, R23 ;  /* 0x0000010016177824 */ /* 0x004fc600078e0217 */
[----:B------:R-:W2:Y:S04]  /*3980*/  LDG.E.U8 R22, desc[UR6][R20.64+0x3f] ;  /* 0x00003f0614167981 */ /* 0x000ea8000c1e1100 */
[----:B------:R0:W-:Y:S04]  /*3990*/  STL.128 [R1], R8 ;  /* 0x0000000801007387 */ /* 0x0001e80000100c00 */
[----:B------:R0:W-:Y:S01]  /*39a0*/  STL.128 [R1+0x20], R12 ;  /* 0x0000200c01007387 */ /* 0x0001e20000100c00 */
[----:B------:R-:W-:Y:S01]  /*39b0*/  UMOV UR4, URZ ;  /* 0x000000ff00047c82 */ /* 0x000fe20008000000 */
[----:B---3--:R-:W-:-:S02]  /*39c0*/  IMAD R23, R23, 0x100, R6 ;  /* 0x0000010017177824 */ /* 0x008fc400078e0206 */
[----:B----4-:R-:W-:Y:S02]  /*39d0*/  IMAD.U32 R18, R18, 0x100, R19 ;  /* 0x0000010012127824 */ /* 0x010fe400078e0013 */
[----:B------:R-:W-:Y:S02]  /*39e0*/  IMAD.MOV.U32 R6, RZ, RZ, R4 ;  /* 0x000000ffff067224 */ /* 0x000fe400078e0004 */
[----:B--2---:R-:W-:-:S05]  /*39f0*/  IMAD.U32 R19, R23, 0x100, R22 ;  /* 0x0000010017137824 */ /* 0x004fca00078e0016 */
[----:B------:R0:W-:Y:S02]  /*3a00*/  STL.128 [R1+0x30], R16 ;  /* 0x0000301001007387 */ /* 0x0001e40000100c00 */
.L_x_66:
[----:B0-----:R-:W2:Y:S04]  /*3a10*/  LDL R13, [R6+0xc] ;  /* 0x00000c00060d7983 */ /* 0x001ea80000100800 */
[----:B------:R-:W2:Y:S04]  /*3a20*/  LDL.64 R10, [R6+-0x8] ;  /* 0xfffff800060a7983 */ /* 0x000ea80000100a00 */
[----:B------:R-:W2:Y:S04]  /*3a30*/  LDL.128 R16, [R6+-0x28] ;  /* 0xffffd80006107983 */ /* 0x000ea80000100c00 */
[----:B------:R-:W3:Y:S04]  /*3a40*/  LDL R20, [R6+0x10] ;  /* 0x0000100006147983 */ /* 0x000ee80000100800 */
[----:B------:R-:W4:Y:S04]  /*3a50*/  LDL R15, [R6+0x14] ;  /* 0x00001400060f7983 */ /* 0x000f280000100800 */
[----:B------:R-:W4:Y:S04]  /*3a60*/  LDL R21, [R6+-0x18] ;  /* 0xffffe80006157983 */ /* 0x000f280000100800 */
[----:B------:R-:W5:Y:S04]  /*3a70*/  LDL R9, [R6+0x4] ;  /* 0x0000040006097983 */ /* 0x000f680000100800 */
[----:B------:R-:W5:Y:S04]  /*3a80*/  LDL R12, [R6+-0x14] ;  /* 0xffffec00060c7983 */ /* 0x000f680000100800 */
[----:B------:R-:W5:Y:S01]  /*3a90*/  LDL R26, [R6+0x14] ;  /* 0x00001400061a7983 */ /* 0x000f620000100800 */
[----:B--2---:R-:W-:-:S02]  /*3aa0*/  LOP3.LUT R13, R18, R10, R13, 0x96, !PT ;  /* 0x0000000a120d7212 */ /* 0x004fc400078e960d */
[----:B---3--:R-:W-:Y:S02]  /*3ab0*/  LOP3.LUT R10, R19, R11, R20, 0x96, !PT ;  /* 0x0000000b130a7212 */ /* 0x008fe400078e9614 */
[----:B------:R-:W-:Y:S02]  /*3ac0*/  LOP3.LUT R13, R13, R16, RZ, 0x3c, !PT ;  /* 0x000000100d0d7212 */ /* 0x000fe400078e3cff */
[----:B------:R-:W-:Y:S02]  /*3ad0*/  LOP3.LUT R10, R10, R17, RZ, 0x3c, !PT ;  /* 0x000000110a0a7212 */ /* 0x000fe400078e3cff */
[----:B------:R-:W-:Y:S02]  /*3ae0*/  SHF.L.W.U32.HI R22, R13, 0x1, R13 ;  /* 0x000000010d167819 */ /* 0x000fe40000010e0d */
[----:B----4-:R-:W-:Y:S02]  /*3af0*/  LOP3.LUT R15, R21, R14, R15, 0x96, !PT ;  /* 0x0000000e150f7212 */ /* 0x010fe400078e960f */
[----:B------:R-:W-:-:S02]  /*3b00*/  SHF.L.W.U32.HI R23, R10, 0x1, R10 ;  /* 0x000000010a177819 */ /* 0x000fc40000010e0a */
[----:B------:R-:W-:Y:S02]  /*3b10*/  LOP3.LUT R15, R15, R18, RZ, 0x3c, !PT ;  /* 0x000000120f0f7212 */ /* 0x000fe400078e3cff */
[----:B------:R-:W2:Y:S01]  /*3b20*/  LDL R18, [R6+-0x8] ;  /* 0xfffff80006127983 */ /* 0x000ea20000100800 */
[----:B-----5:R-:W-:-:S03]  /*3b30*/  LOP3.LUT R9, R19, R9, R12, 0x96, !PT ;  /* 0x0000000913097212 */ /* 0x020fc600078e960c */
[----:B------:R0:W-:Y:S01]  /*3b40*/  STL.64 [R6+0x18], R22 ;  /* 0x0000181606007387 */ /* 0x0001e20000100a00 */
[----:B------:R-:W-:Y:S02]  /*3b50*/  LOP3.LUT R10, R9, R22, RZ, 0x3c, !PT ;  /* 0x00000016090a7212 */ /* 0x000fe400078e3cff */
[----:B------:R-:W-:Y:S01]  /*3b60*/  SHF.L.W.U32.HI R9, R15, 0x1, R15 ;  /* 0x000000010f097819 */ /* 0x000fe20000010e0f */
[----:B------:R-:W3:Y:S01]  /*3b70*/  LDL R19, [R6+0x1c] ;  /* 0x00001c0006137983 */ /* 0x000ee20000100800 */
[----:B------:R-:W-:-:S03]  /*3b80*/  SHF.L.W.U32.HI R17, R10, 0x1, R10 ;  /* 0x000000010a117819 */ /* 0x000fc60000010e0a */
[----:B------:R-:W3:Y:S04]  /*3b90*/  LDL.64 R10, [R6+0x8] ;  /* 0x00000800060a7983 */ /* 0x000ee80000100a00 */
[----:B------:R-:W3:Y:S04]  /*3ba0*/  LDL.128 R12, [R6+-0x18] ;  /* 0xffffe800060c7983 */ /* 0x000ee80000100c00 */
[----:B------:R1:W-:Y:S04]  /*3bb0*/  STL [R6+0x20], R9 ;  /* 0x0000200906007387 */ /* 0x0003e80000100800 */
[----:B------:R4:W-:Y:S04]  /*3bc0*/  STL [R6+0x24], R17 ;  /* 0x0000241106007387 */ /* 0x0009e80000100800 */
[----:B------:R-:W5:Y:S04]  /*3bd0*/  LDL R16, [R6+0x20] ;  /* 0x0000200006107983 */ /* 0x000f680000100800 */
[----:B------:R-:W2:Y:S04]  /*3be0*/  LDL R21, [R6+0x24] ;  /* 0x0000240006157983 */ /* 0x000ea80000100800 */
[----:B0-----:R-:W4:Y:S04]  /*3bf0*/  LDL R22, [R6+-0x4] ;  /* 0xfffffc0006167983 */ /* 0x001f280000100800 */
[----:B-1----:R-:W4:Y:S01]  /*3c00*/  LDL R9, [R6+0x24] ;  /* 0x0000240006097983 */ /* 0x002f220000100800 */
[----:B---3--:R-:W-:-:S04]  /*3c10*/  LOP3.LUT R19, R14, R10, R19, 0x96, !PT ;  /* 0x0000000a0e137212 */ /* 0x008fc800078e9613 */
[----:B------:R-:W-:Y:S02]  /*3c20*/  LOP3.LUT R12, R19, R12, RZ, 0x3c, !PT ;  /* 0x0000000c130c7212 */ /* 0x000fe400078e3cff */
[C---:B-----5:R-:W-:Y:S02]  /*3c30*/  LOP3.LUT R10, R15.reuse, R11, R16, 0x96, !PT ;  /* 0x0000000b0f0a7212 */ /* 0x060fe400078e9610 */
[----:B--2---:R-:W-:Y:S02]  /*3c40*/  LOP3.LUT R21, R18, R20, R21, 0x96, !PT ;  /* 0x0000001412157212 */ /* 0x004fe400078e9615 */
[----:B------:R-:W-:Y:S02]  /*3c50*/  SHF.L.W.U32.HI R20, R12, 0x1, R12 ;  /* 0x000000010c147819 */ /* 0x000fe40000010e0c */
[----:B----4-:R-:W-:Y:S02]  /*3c60*/  LOP3.LUT R15, R15, R26, R22, 0x96, !PT ;  /* 0x0000001a0f0f7212 */ /* 0x010fe400078e9616 */
[----:B------:R-:W-:Y:S01]  /*3c70*/  LOP3.LUT R10, R10, R13, RZ, 0x3c, !PT ;  /* 0x0000000d0a0a7212 */ /* 0x000fe200078e3cff */
[----:B------:R-:W2:Y:S01]  /*3c80*/  LDL R26, [R6+0x8] ;  /* 0x00000800061a7983 */ /* 0x000ea20000100800 */
[----:B------:R-:W-:-:S02]  /*3c90*/  LOP3.LUT R14, R21, R14, RZ, 0x3c, !PT ;  /* 0x0000000e150e7212 */ /* 0x000fc400078e3cff */
[----:B------:R-:W-:Y:S01]  /*3ca0*/  LOP3.LUT R15, R15, R20, RZ, 0x3c, !PT ;  /* 0x000000140f0f7212 */ /* 0x000fe200078e3cff */
[----:B------:R-:W3:Y:S01]  /*3cb0*/  LDL R22, [R6+0xc] ;  /* 0x00000c0006167983 */ /* 0x000ee20000100800 */
[----:B------:R-:W-:Y:S02]  /*3cc0*/  SHF.L.W.U32.HI R21, R10, 0x1, R10 ;  /* 0x000000010a157819 */ /* 0x000fe40000010e0a */
[----:B------:R-:W-:Y:S01]  /*3cd0*/  SHF.L.W.U32.HI R17, R14, 0x1, R14 ;  /* 0x000000010e117819 */ /* 0x000fe20000010e0e */
[----:B------:R-:W4:Y:S01]  /*3ce0*/  LDL.64 R10, [R6+0x18] ;  /* 0x00001800060a7983 */ /* 0x000f220000100a00 */
[----:B------:R-:W-:-:S03]  /*3cf0*/  SHF.L.W.U32.HI R19, R15, 0x1, R15 ;  /* 0x000000010f137819 */ /* 0x000fc60000010e0f */
[----:B------:R0:W-:Y:S04]  /*3d00*/  STL.64 [R6+0x28], R20 ;  /* 0x0000281406007387 */ /* 0x0001e80000100a00 */
[----:B------:R1:W-:Y:S04]  /*3d10*/  STL [R6+0x30], R17 ;  /* 0x0000301106007387 */ /* 0x0003e80000100800 */
[----:B------:R-:W4:Y:S04]  /*3d20*/  LDL.128 R12, [R6+-0x8] ;  /* 0xfffff800060c7983 */ /* 0x000f280000100c00 */
[----:B------:R-:W4:Y:S04]  /*3d30*/  LDL R23, [R6+0x2c] ;  /* 0x00002c0006177983 */ /* 0x000f280000100800 */
[----:B------:R-:W5:Y:S04]  /*3d40*/  LDL R18, [R6+0x30] ;  /* 0x0000300006127983 */ /* 0x000f680000100800 */
[----:B------:R1:W-:Y:S04]  /*3d50*/  STL [R6+0x34], R19 ;  /* 0x0000341306007387 */ /* 0x0003e80000100800 */
[----:B------:R-:W2:Y:S01]  /*3d60*/  LDL R27, [R6+0x34] ;  /* 0x00003400061b7983 */ /* 0x000ea20000100800 */
[----:B----4-:R-:W-:-:S02]  /*3d70*/  LOP3.LUT R23, R14, R10, R23, 0x96, !PT ;  /* 0x0000000a0e177212 */ /* 0x010fc400078e9617 */
[----:B-----5:R-:W-:Y:S02]  /*3d80*/  LOP3.LUT R10, R15, R11, R18, 0x96, !PT ;  /* 0x0000000b0f0a7212 */ /* 0x020fe400078e9612 */
[----:B------:R-:W-:Y:S02]  /*3d90*/  LOP3.LUT R12, R23, R12, RZ, 0x3c, !PT ;  /* 0x0000000c170c7212 */ /* 0x000fe400078e3cff */
[----:B------:R-:W-:Y:S02]  /*3da0*/  LOP3.LUT R10, R10, R13, RZ, 0x3c, !PT ;  /* 0x0000000d0a0a7212 */ /* 0x000fe400078e3cff */
[----:B--2---:R-:W-:Y:S02]  /*3db0*/  LOP3.LUT R27, R26, R16, R27, 0x96, !PT ;  /* 0x000000101a1b7212 */ /* 0x004fe400078e961b */
[----:B---3--:R-:W-:Y:S01]  /*3dc0*/  LOP3.LUT R9, R15, R9, R22, 0x96, !PT ;  /* 0x000000090f097212 */ /* 0x008fe200078e9616 */
[----:B------:R-:W2:Y:S01]  /*3dd0*/  LDL R26, [R6+0x18] ;  /* 0x00001800061a7983 */ /* 0x000ea20000100800 */
[----:B------:R-:W-:-:S02]  /*3de0*/  LOP3.LUT R27, R27, R14, RZ, 0x3c, !PT ;  /* 0x0000000e1b1b7212 */ /* 0x000fc400078e3cff */
[----:B0-----:R-:W-:Y:S01]  /*3df0*/  SHF.L.W.U32.HI R20, R12, 0x1, R12 ;  /* 0x000000010c147819 */ /* 0x001fe20000010e0c */
[----:B------:R-:W3:Y:S01]  /*3e00*/  LDL R22, [R6+0x1c] ;  /* 0x00001c0006167983 */ /* 0x000ee20000100800 */
[----:B------:R-:W-:Y:S02]  /*3e10*/  SHF.L.W.U32.HI R21, R10, 0x1, R10 ;  /* 0x000000010a157819 */ /* 0x000fe40000010e0a */
[----:B------:R-:W-:Y:S01]  /*3e20*/  LOP3.LUT R9, R9, R20, RZ, 0x3c, !PT ;  /* 0x0000001409097212 */ /* 0x000fe200078e3cff */
[----:B------:R-:W4:Y:S01]  /*3e30*/  LDL.128 R12, [R6+0x8] ;  /* 0x00000800060c7983 */ /* 0x000f220000100c00 */
[----:B------:R-:W-:-:S03]  /*3e40*/  SHF.L.W.U32.HI R27, R27, 0x1, R27 ;  /* 0x000000011b1b7819 */ /* 0x000fc60000010e1b */
[----:B------:R0:W-:Y:S01]  /*3e50*/  STL.64 [R6+0x38], R20 ;  /* 0x0000381406007387 */ /* 0x0001e20000100a00 */
[----:B-1----:R-:W-:-:S03]  /*3e60*/  SHF.L.W.U32.HI R17, R9, 0x1, R9 ;  /* 0x0000000109117819 */ /* 0x002fc60000010e09 */
[----:B------:R-:W4:Y:S04]  /*3e70*/  LDL.64 R10, [R6+0x28] ;  /* 0x00002800060a7983 */ /* 0x000f280000100a00 */
[----:B------:R-:W4:Y:S04]  /*3e80*/  LDL R19, [R6+0x3c] ;  /* 0x00003c0006137983 */ /* 0x000f280000100800 */
[----:B------:R-:W-:Y:S04]  /*3e90*/  STL [R6+0x40], R27 ;  /* 0x0000401b06007387 */ /* 0x000fe80000100800 */
[----:B------:R-:W5:Y:S04]  /*3ea0*/  LDL R16, [R6+0x40] ;  /* 0x0000400006107983 */ /* 0x000f680000100800 */
[----:B------:R1:W-:Y:S04]  /*3eb0*/  STL [R6+0x44], R17 ;  /* 0x0000441106007387 */ /* 0x0003e80000100800 */
[----:B------:R-:W2:Y:S04]  /*3ec0*/  LDL R23, [R6+0x44] ;  /* 0x0000440006177983 */ /* 0x000ea80000100800 */
[----:B------:R-:W3:Y:S01]  /*3ed0*/  LDL R9, [R6+0x34] ;  /* 0x0000340006097983 */ /* 0x000ee20000100800 */
[----:B----4-:R-:W-:-:S04]  /*3ee0*/  LOP3.LUT R19, R14, R10, R19, 0x96, !PT ;  /* 0x0000000a0e137212 */ /* 0x010fc800078e9613 */
[----:B------:R-:W-:Y:S02]  /*3ef0*/  LOP3.LUT R12, R19, R12, RZ, 0x3c, !PT ;  /* 0x0000000c130c7212 */ /* 0x000fe400078e3cff */
[C---:B-----5:R-:W-:Y:S02]  /*3f00*/  LOP3.LUT R10, R15.reuse, R11, R16, 0x96, !PT ;  /* 0x0000000b0f0a7212 */ /* 0x060fe400078e9610 */
[----:B0-----:R-:W-:Y:S02]  /*3f10*/  SHF.L.W.U32.HI R20, R12, 0x1, R12 ;  /* 0x000000010c147819 */ /* 0x001fe40000010e0c */
[----:B------:R-:W-:Y:S02]  /*3f20*/  LOP3.LUT R10, R10, R13, RZ, 0x3c, !PT ;  /* 0x0000000d0a0a7212 */ /* 0x000fe400078e3cff */
[----:B--2---:R-:W-:Y:S02]  /*3f30*/  LOP3.LUT R23, R26, R18, R23, 0x96, !PT ;  /* 0x000000121a177212 */ /* 0x004fe400078e9617 */
[----:B---3--:R-:W-:Y:S01]  /*3f40*/  LOP3.LUT R9, R15, R9, R22, 0x96, !PT ;  /* 0x000000090f097212 */ /* 0x008fe200078e9616 */
[----:B------:R-:W2:Y:S01]  /*3f50*/  LDL R26, [R6+0x2c] ;  /* 0x00002c00061a7983 */ /* 0x000ea20000100800 */
[----:B------:R-:W-:-:S02]  /*3f60*/  LOP3.LUT R23, R23, R14, RZ, 0x3c, !PT ;  /* 0x0000000e17177212 */ /* 0x000fc400078e3cff */
[----:B------:R-:W-:Y:S01]  /*3f70*/  SHF.L.W.U32.HI R21, R10, 0x1, R10 ;  /* 0x000000010a157819 */ /* 0x000fe20000010e0a */
[----:B------:R-:W3:Y:S01]  /*3f80*/  LDL.128 R12, [R6+0x18] ;  /* 0x00001800060c7983 */ /* 0x000ee20000100c00 */
[----:B------:R-:W-:Y:S02]  /*3f90*/  LOP3.LUT R9, R9, R20, RZ, 0x3c, !PT ;  /* 0x0000001409097212 */ /* 0x000fe400078e3cff */
[----:B------:R-:W-:Y:S01]  /*3fa0*/  SHF.L.W.U32.HI R23, R23, 0x1, R23 ;  /* 0x0000000117177819 */ /* 0x000fe20000010e17 */
[----:B------:R0:W-:Y:S01]  /*3fb0*/  STL.64 [R6+0x48], R20 ;  /* 0x0000481406007387 */ /* 0x0001e20000100a00 */
[----:B------:R-:W-:-:S03]  /*3fc0*/  SHF.L.W.U32.HI R9, R9, 0x1, R9 ;  /* 0x0000000109097819 */ /* 0x000fc60000010e09 */
[----:B------:R-:W3:Y:S04]  /*3fd0*/  LDL.64 R10, [R6+0x38] ;  /* 0x00003800060a7983 */ /* 0x000ee80000100a00 */
[----:B-1----:R-:W3:Y:S04]  /*3fe0*/  LDL R17, [R6+0x4c] ;  /* 0x00004c0006117983 */ /* 0x002ee80000100800 */
[----:B------:R-:W-:Y:S04]  /*3ff0*/  STL [R6+0x50], R23 ;  /* 0x0000501706007387 */ /* 0x000fe80000100800 */
[----:B------:R1:W-:Y:S04]  /*4000*/  STL [R6+0x54], R9 ;  /* 0x0000540906007387 */ /* 0x0003e80000100800 */
[----:B------:R-:W4:Y:S04]  /*4010*/  LDL R18, [R6+0x50] ;  /* 0x0000500006127983 */ /* 0x000f280000100800 */
[----:B------:R-:W5:Y:S04]  /*4020*/  LDL R22, [R6+0x28] ;  /* 0x0000280006167983 */ /* 0x000f680000100800 */
[----:B------:R-:W5:Y:S04]  /*4030*/  LDL R19, [R6+0x54] ;  /* 0x0000540006137983 */ /* 0x000f680000100800 */
[----:B0-----:R-:W2:Y:S04]  /*4040*/  LDL R20, [R6+0x44] ;  /* 0x0000440006147983 */ /* 0x001ea80000100800 */
[----:B-1----:R-:W2:Y:S01]  /*4050*/  LDL R9, [R6+0x54] ;  /* 0x0000540006097983 */ /* 0x002ea20000100800 */
[----:B---3--:R-:W-:-:S04]  /*4060*/  LOP3.LUT R17, R14, R10, R17, 0x96, !PT ;  /* 0x0000000a0e117212 */ /* 0x008fc800078e9611 */
[----:B------:R-:W-:Y:S02]  /*4070*/  LOP3.LUT R12, R17, R12, RZ, 0x3c, !PT ;  /* 0x0000000c110c7212 */ /* 0x000fe400078e3cff */
[----:B----4-:R-:W-:-:S04]  /*4080*/  LOP3.LUT R10, R15, R11, R18, 0x96, !PT ;  /* 0x0000000b0f0a7212 */ /* 0x010fc800078e9612 */
[----:B------:R-:W-:Y:S02]  /*4090*/  LOP3.LUT R10, R10, R13, RZ, 0x3c, !PT ;  /* 0x0000000d0a0a7212 */ /* 0x000fe400078e3cff */
[----:B-----5:R-:W-:Y:S02]  /*40a0*/  LOP3.LUT R19, R22, R16, R19, 0x96, !PT ;  /* 0x0000001016137212 */ /* 0x020fe400078e9613 */
[----:B--2---:R-:W-:Y:S01]  /*40b0*/  LOP3.LUT R15, R15, R20, R26, 0x96, !PT ;  /* 0x000000140f0f7212 */ /* 0x004fe200078e961a */
[----:B------:R-:W2:Y:S01]  /*40c0*/  LDL R22, [R6+0x3c] ;  /* 0x00003c0006167983 */ /* 0x000ea20000100800 */
[----:B------:R-:W-:Y:S02]  /*40d0*/  SHF.L.W.U32.HI R20, R12, 0x1, R12 ;  /* 0x000000010c147819 */ /* 0x000fe40000010e0c */
[----:B------:R-:W-:Y:S01]  /*40e0*/  LOP3.LUT R19, R19, R14, RZ, 0x3c, !PT ;  /* 0x0000000e13137212 */ /* 0x000fe200078e3cff */
[----:B------:R-:W3:Y:S01]  /*40f0*/  LDL R26, [R6+0x38] ;  /* 0x00003800061a7983 */ /* 0x000ee20000100800 */
[----:B------:R-:W-:-:S02]  /*4100*/  LOP3.LUT R15, R15, R20, RZ, 0x3c, !PT ;  /* 0x000000140f0f7212 */ /* 0x000fc400078e3cff */
[----:B------:R-:W-:Y:S02]  /*4110*/  SHF.L.W.U32.HI R21, R10, 0x1, R10 ;  /* 0x000000010a157819 */ /* 0x000fe40000010e0a */
[----:B------:R-:W-:Y:S01]  /*4120*/  SHF.L.W.U32.HI R19, R19, 0x1, R19 ;  /* 0x0000000113137819 */ /* 0x000fe20000010e13 */
[----:B------:R-:W4:Y:S01]  /*4130*/  LDL.64 R10, [R6+0x48] ;  /* 0x00004800060a7983 */ /* 0x000f220000100a00 */
[----:B------:R-:W-:-:S03]  /*4140*/  SHF.L.W.U32.HI R17, R15, 0x1, R15 ;  /* 0x000000010f117819 */ /* 0x000fc60000010e0f */
[----:B------:R-:W-:Y:S04]  /*4150*/  STL.64 [R6+0x58], R20 ;  /* 0x0000581406007387 */ /* 0x000fe80000100a00 */
[----:B------:R0:W-:Y:S04]  /*4160*/  STL [R6+0x60], R19 ;  /* 0x0000601306007387 */ /* 0x0001e80000100800 */
[----:B------:R-:W4:Y:S04]  /*4170*/  LDL.128 R12, [R6+0x28] ;  /* 0x00002800060c7983 */ /* 0x000f280000100c00 */
[----:B------:R-:W4:Y:S04]  /*4180*/  LDL R23, [R6+0x5c] ;  /* 0x00005c0006177983 */ /* 0x000f280000100800 */
[----:B------:R-:W5:Y:S04]  /*4190*/  LDL R16, [R6+0x60] ;  /* 0x0000600006107983 */ /* 0x000f680000100800 */
[----:B------:R1:W-:Y:S04]  /*41a0*/  STL [R6+0x64], R17 ;  /* 0x0000641106007387 */ /* 0x0003e80000100800 */
[----:B------:R-:W3:Y:S01]  /*41b0*/  LDL R27, [R6+0x64] ;  /* 0x00006400061b7983 */ /* 0x000ee20000100800 */
[----:B----4-:R-:W-:-:S02]  /*41c0*/  LOP3.LUT R23, R14, R10, R23, 0x96, !PT ;  /* 0x0000000a0e177212 */ /* 0x010fc400078e9617 */
[----:B-----5:R-:W-:Y:S02]  /*41d0*/  LOP3.LUT R10, R15, R11, R16, 0x96, !PT ;  /* 0x0000000b0f0a7212 */ /* 0x020fe400078e9610 */
[----:B------:R-:W-:Y:S02]  /*41e0*/  LOP3.LUT R12, R23, R12, RZ, 0x3c, !PT ;  /* 0x0000000c170c7212 */ /* 0x000fe400078e3cff */
[----:B------:R-:W-:Y:S02]  /*41f0*/  LOP3.LUT R10, R10, R13, RZ, 0x3c, !PT ;  /* 0x0000000d0a0a7212 */ /* 0x000fe400078e3cff */
[----:B---3--:R-:W-:Y:S02]  /*4200*/  LOP3.LUT R27, R26, R18, R27, 0x96, !PT ;  /* 0x000000121a1b7212 */ /* 0x008fe400078e961b */
[----:B------:R-:W-:Y:S01]  /*4210*/  SHF.L.W.U32.HI R18, R12, 0x1, R12 ;  /* 0x000000010c127819 */ /* 0x000fe20000010e0c */
[----:B------:R-:W3:Y:S01]  /*4220*/  LDL R26, [R6+0x48] ;  /* 0x00004800061a7983 */ /* 0x000ee20000100800 */
[----:B------:R-:W-:-:S02]  /*4230*/  LOP3.LUT R27, R27, R14, RZ, 0x3c, !PT ;  /* 0x0000000e1b1b7212 */ /* 0x000fc400078e3cff */
[----:B0-----:R-:W-:Y:S02]  /*4240*/  SHF.L.W.U32.HI R19, R10, 0x1, R10 ;  /* 0x000000010a137819 */ /* 0x001fe40000010e0a */
[----:B--2---:R-:W-:Y:S01]  /*4250*/  LOP3.LUT R9, R15, R9, R22, 0x96, !PT ;  /* 0x000000090f097212 */ /* 0x004fe200078e9616 */
[----:B------:R-:W2:Y:S01]  /*4260*/  LDL.64 R10, [R6+0x58] ;  /* 0x00005800060a7983 */ /* 0x000ea20000100a00 */
[----:B------:R-:W-:-:S03]  /*4270*/  SHF.L.W.U32.HI R27, R27, 0x1, R27 ;  /* 0x000000011b1b7819 */ /* 0x000fc60000010e1b */
[----:B------:R-:W-:Y:S01]  /*4280*/  STL.64 [R6+0x68], R18 ;  /* 0x0000681206007387 */ /* 0x000fe20000100a00 */
[----:B------:R-:W-:-:S03]  /*4290*/  LOP3.LUT R9, R9, R18, RZ, 0x3c, !PT ;  /* 0x0000001209097212 */ /* 0x000fc600078e3cff */
[----:B------:R-:W2:Y:S04]  /*42a0*/  LDL.128 R12, [R6+0x38] ;  /* 0x00003800060c7983 */ /* 0x000ea80000100c00 */
[----:B------:R-:W2:Y:S01]  /*42b0*/  LDL R21, [R6+0x6c] ;  /* 0x00006c0006157983 */ /* 0x000ea20000100800 */
[----:B-1----:R-:W-:-:S03]  /*42c0*/  SHF.L.W.U32.HI R17, R9, 0x1, R9 ;  /* 0x0000000109117819 */ /* 0x002fc60000010e09 */
[----:B------:R-:W-:Y:S04]  /*42d0*/  STL [R6+0x70], R27 ;  /* 0x0000701b06007387 */ /* 0x000fe80000100800 */
[----:B------:R-:W4:Y:S04]  /*42e0*/  LDL R20, [R6+0x70] ;  /* 0x0000700006147983 */ /* 0x000f280000100800 */
[----:B------:R-:W5:Y:S04]  /*42f0*/  LDL R22, [R6+0x4c] ;  /* 0x00004c0006167983 */ /* 0x000f680000100800 */
[----:B------:R-:W5:Y:S04]  /*4300*/  LDL R9, [R6+0x64] ;  /* 0x0000640006097983 */ /* 0x000f680000100800 */
[----:B------:R0:W-:Y:S04]  /*4310*/  STL [R6+0x74], R17 ;  /* 0x0000741106007387 */ /* 0x0001e80000100800 */
[----:B------:R-:W3:Y:S01]  /*4320*/  LDL R23, [R6+0x74] ;  /* 0x0000740006177983 */ /* 0x000ee20000100800 */
[----:B--2---:R-:W-:-:S04]  /*4330*/  LOP3.LUT R21, R14, R10, R21, 0x96, !PT ;  /* 0x0000000a0e157212 */ /* 0x004fc800078e9615 */
[----:B------:R-:W-:Y:S02]  /*4340*/  LOP3.LUT R12, R21, R12, RZ, 0x3c, !PT ;  /* 0x0000000c150c7212 */ /* 0x000fe400078e3cff */
[----:B------:R-:W2:Y:S01]  /*4350*/  LDL R21, [R6+0x58] ;  /* 0x0000580006157983 */ /* 0x000ea20000100800 */
[C---:B----4-:R-:W-:Y:S02]  /*4360*/  LOP3.LUT R10, R15.reuse, R11, R20, 0x96, !PT ;  /* 0x0000000b0f0a7212 */ /* 0x050fe400078e9614 */
[----:B------:R-:W-:Y:S02]  /*4370*/  SHF.L.W.U32.HI R12, R12, 0x1, R12 ;  /* 0x000000010c0c7819 */ /* 0x000fe40000010e0c */
[----:B------:R-:W-:Y:S02]  /*4380*/  LOP3.LUT R13, R10, R13, RZ, 0x3c, !PT ;  /* 0x0000000d0a0d7212 */ /* 0x000fe400078e3cff */
[----:B------:R-:W4:Y:S01]  /*4390*/  LDL.64 R10, [R6+0x68] ;  /* 0x00006800060a7983 */ /* 0x000f220000100a00 */
[----:B-----5:R-:W-:-:S02]  /*43a0*/  LOP3.LUT R9, R15, R9, R22, 0x96, !PT ;  /* 0x000000090f097212 */ /* 0x020fc400078e9616 */
[----:B------:R-:W-:Y:S01]  /*43b0*/  SHF.L.W.U32.HI R13, R13, 0x1, R13 ;  /* 0x000000010d0d7819 */ /* 0x000fe20000010e0d */
[----:B------:R-:W5:Y:S01]  /*43c0*/  LDL R22, [R6+0x74] ;  /* 0x0000740006167983 */ /* 0x000f620000100800 */
[----:B------:R-:W-:Y:S02]  /*43d0*/  LOP3.LUT R9, R9, R12, RZ, 0x3c, !PT ;  /* 0x0000000c09097212 */ /* 0x000fe400078e3cff */
[----:B---3--:R-:W-:Y:S01]  /*43e0*/  LOP3.LUT R23, R26, R16, R23, 0x96, !PT ;  /* 0x000000101a177212 */ /* 0x008fe200078e9617 */
[----:B------:R1:W-:Y:S01]  /*43f0*/  STL.64 [R6+0x78], R12 ;  /* 0x0000780c06007387 */ /* 0x0003e20000100a00 */
[----:B------:R-:W-:Y:S02]  /*4400*/  SHF.L.W.U32.HI R29, R9, 0x1, R9 ;  /* 0x00000001091d7819 */ /* 0x000fe40000010e09 */
[----:B------:R-:W-:Y:S01]  /*4410*/  LOP3.LUT R23, R23, R14, RZ, 0x3c, !PT ;  /* 0x0000000e17177212 */ /* 0x000fe200078e3cff */
[----:B0-----:R-:W4:Y:S04]  /*4420*/  LDL.128 R16, [R6+0x48] ;  /* 0x0000480006107983 */ /* 0x001f280000100c00 */
[----:B------:R-:W4:Y:S01]  /*4430*/  LDL R9, [R6+0x7c] ;  /* 0x00007c0006097983 */ /* 0x000f220000100800 */
[----:B------:R-:W-:-:S03]  /*4440*/  SHF.L.W.U32.HI R27, R23, 0x1, R23 ;  /* 0x00000001171b7819 */ /* 0x000fc60000010e17 */
[----:B------:R-:W-:Y:S04]  /*4450*/  STL [R6+0x84], R29 ;  /* 0x0000841d06007387 */ /* 0x000fe80000100800 */
[----:B------:R-:W-:Y:S04]  /*4460*/  STL [R6+0x80], R27 ;  /* 0x0000801b06007387 */ /* 0x000fe80000100800 */
[----:B------:R-:W5:Y:S04]  /*4470*/  LDL R23, [R6+0x5c] ;  /* 0x00005c0006177983 */ /* 0x000f680000100800 */
[----:B------:R-:W2:Y:S04]  /*4480*/  LDL R15, [R6+0x84] ;  /* 0x00008400060f7983 */ /* 0x000ea80000100800 */
[----:B------:R-:W1:Y:S01]  /*4490*/  LDL R14, [R6+0x80] ;  /* 0x00008000060e7983 */ /* 0x000e620000100800 */
[----:B------:R-:W-:-:S04]  /*44a0*/  UIADD3 UR4, UPT, UPT, UR4, 0x20, URZ ;  /* 0x0000002004047890 */ /* 0x000fc8000fffe0ff */
[----:B------:R-:W-:Y:S01]  /*44b0*/  UISETP.NE.AND UP0, UPT, UR4, 0x40, UPT ;  /* 0x000000400400788c */ /* 0x000fe2000bf05270 */
[----:B----4-:R-:W-:-:S04]  /*44c0*/  LOP3.LUT R9, R18, R10, R9, 0x96, !PT ;  /* 0x0000000a12097212 */ /* 0x010fc800078e9609 */
[----:B------:R-:W-:-:S04]  /*44d0*/  LOP3.LUT R9, R9, R16, RZ, 0x3c, !PT ;  /* 0x0000001009097212 */ /* 0x000fc800078e3cff */
[----:B------:R-:W-:Y:S02]  /*44e0*/  SHF.L.W.U32.HI R10, R9, 0x1, R9 ;  /* 0x00000001090a7819 */ /* 0x000fe40000010e09 */
[----:B-----5:R-:W-:Y:S02]  /*44f0*/  LOP3.LUT R23, R19, R22, R23, 0x96, !PT ;  /* 0x0000001613177212 */ /* 0x020fe400078e9617 */
[----:B--2---:R-:W-:Y:S02]  /*4500*/  LOP3.LUT R15, R21, R20, R15, 0x96, !PT ;  /* 0x00000014150f7212 */ /* 0x004fe400078e960f */
[----:B-1----:R-:W-:Y:S02]  /*4510*/  LOP3.LUT R12, R19, R11, R14, 0x96, !PT ;  /* 0x0000000b130c7212 */ /* 0x002fe400078e960e */
[----:B------:R-:W-:Y:S02]  /*4520*/  LOP3.LUT R15, R15, R18, RZ, 0x3c, !PT ;  /* 0x000000120f0f7212 */ /* 0x000fe400078e3cff */
[----:B------:R-:W-:-:S02]  /*4530*/  LOP3.LUT R12, R12, R17, RZ, 0x3c, !PT ;  /* 0x000000110c0c7212 */ /* 0x000fc400078e3cff */
[----:B------:R-:W-:Y:S02]  /*4540*/  LOP3.LUT R23, R23, R10, RZ, 0x3c, !PT ;  /* 0x0000000a17177212 */ /* 0x000fe400078e3cff */
[----:B------:R-:W-:Y:S02]  /*4550*/  SHF.L.W.U32.HI R11, R12, 0x1, R12 ;  /* 0x000000010c0b7819 */ /* 0x000fe40000010e0c */
[----:B------:R-:W-:Y:S02]  /*4560*/  SHF.L.W.U32.HI R15, R15, 0x1, R15 ;  /* 0x000000010f0f7819 */ /* 0x000fe40000010e0f */
[----:B------:R-:W-:Y:S01]  /*4570*/  SHF.L.W.U32.HI R23, R23, 0x1, R23 ;  /* 0x0000000117177819 */ /* 0x000fe20000010e17 */
[----:B------:R-:W-:Y:S01]  /*4580*/  VIADD R9, R6, 0x80 ;  /* 0x0000008006097836 */ /* 0x000fe20000000000 */
[----:B------:R-:W-:Y:S04]  /*4590*/  STL.64 [R6+0x88], R10 ;  /* 0x0000880a06007387 */ /* 0x000fe80000100a00 */
[----:B------:R-:W-:Y:S04]  /*45a0*/  STL [R6+0x90], R15 ;  /* 0x0000900f06007387 */ /* 0x000fe80000100800 */
[----:B------:R0:W-:Y:S02]  /*45b0*/  STL [R6+0x94], R23 ;  /* 0x0000941706007387 */ /* 0x0001e40000100800 */
[----:B0-----:R-:W-:Y:S01]  /*45c0*/  IMAD.MOV.U32 R6, RZ, RZ, R9 ;  /* 0x000000ffff067224 */ /* 0x001fe200078e0009 */
[----:B------:R-:W-:Y:S06]  /*45d0*/  BRA.U UP0, `(.L_x_66) ;  /* 0xfffffff5000c7547 */ /* 0x000fec000b83ffff */
[----:B------:R-:W2:Y:S04]  /*45e0*/  LDL R20, [R1+0x4] ;  /* 0x0000040001147983 */ /* 0x000ea80000100800 */
[----:B------:R-:W3:Y:S04]  /*45f0*/  LDL.64 R10, [R1+0x8] ;  /* 0x00000800010a7983 */ /* 0x000ee80000100a00 */
[----:B------:R-:W4:Y:S01]  /*4600*/  LDL.128 R12, [R1+0x10] ;  /* 0x00001000010c7983 */ /* 0x000f220000100c00 */
[----:B------:R-:W-:-:S03]  /*4610*/  LOP3.LUT R9, R3, R25, R2, 0xb8, !PT ;  /* 0x0000001903097212 */ /* 0x000fc600078eb802 */
[----:B------:R-:W5:Y:S02]  /*4620*/  LDL.128 R16, [R1+0x20] ;  /* 0x0000200001107983 */ /* 0x000f640000100c00 */
[----:B------:R-:W-:Y:S01]  /*4630*/  IMAD.IADD R21, R9, 0x1, R0 ;  /* 0x0000000109157824 */ /* 0x000fe200078e0200 */
[----:B------:R-:W-:-:S04]  /*4640*/  SHF.L.W.U32.HI R9, R25, 0x1e, R25 ;  /* 0x0000001e19097819 */ /* 0x000fc80000010e19 */
[----:B------:R-:W-:Y:S02]  /*4650*/  LEA.HI R21, R24, R21, R24, 0x5 ;  /* 0x0000001518157211 */ /* 0x000fe400078f2818 */
[----:B------:R-:W-:Y:S02]  /*4660*/  LOP3.LUT R6, R2, R24, R9, 0xb8, !PT ;  /* 0x0000001802067212 */ /* 0x000fe400078eb809 */
[----:B------:R-:W-:-:S03]  /*4670*/  IADD3 R8, PT, PT, R21, 0x5a827999, R8 ;  /* 0x5a82799915087810 */ /* 0x000fc60007ffe008 */
        /* <DEDUP_REMOVED lines=9> */
[----:B---3--:R-:W-:-:S03]  /*4710*/  IADD3 R10, PT, PT, R23, 0x5a827999, R10 ;  /* 0x5a827999170a7810 */ /* 0x008fc60007ffe00a */
[----:B------:R-:W-:Y:S01]  /*4720*/  IMAD.IADD R9, R9, 0x1, R8 ;  /* 0x0000000109097824 */ /* 0x000fe200078e0208 */
[----:B------:R-:W-:-:S04]  /*4730*/  SHF.L.W.U32.HI R8, R20, 0x1e, R20 ;  /* 0x0000001e14087819 */ /* 0x000fc80000010e14 */
[C-C-:B------:R-:W-:Y:S02]  /*4740*/  LEA.HI R20, R10.reuse, R9, R10.reuse, 0x5 ;  /* 0x000000090a147211 */ /* 0x140fe400078f280a */
[----:B------:R-:W-:Y:S02]  /*4750*/  SHF.L.W.U32.HI R27, R10, 0x1e, R10 ;  /* 0x0000001e0a1b7819 */ /* 0x000fe40000010e0a */
[----:B------:R-:W-:Y:S02]  /*4760*/  IADD3 R11, PT, PT, R20, 0x5a827999, R11 ;  /* 0x5a827999140b7810 */ /* 0x000fe40007ffe00b */
[----:B------:R-:W-:Y:S02]  /*4770*/  LOP3.LUT R9, R21, R10, R8, 0xb8, !PT ;  /* 0x0000000a15097212 */ /* 0x000fe400078eb808 */
[----:B------:R-:W-:-:S05]  /*4780*/  LOP3.LUT R10, R8, R11, R27, 0xb8, !PT ;  /* 0x0000000b080a7212 */ /* 0x000fca00078eb81b */
[----:B------:R-:W-:Y:S02]  /*4790*/  IMAD.IADD R29, R21, 0x1, R10 ;  /* 0x00000001151d7824 */ /* 0x000fe400078e020a */
[----:B------:R-:W2:Y:S01]  /*47a0*/  LDL.128 R20, [R1+0x30] ;  /* 0x0000300001147983 */ /* 0x000ea20000100c00 */
[----:B------:R-:W-:-:S05]  /*47b0*/  IMAD.IADD R6, R6, 0x1, R9 ;  /* 0x0000000106067824 */ /* 0x000fca00078e0209 */
[C-C-:B------:R-:W-:Y:S02]  /*47c0*/  LEA.HI R9, R11.reuse, R6, R11.reuse, 0x5 ;  /* 0x000000060b097211 */ /* 0x140fe400078f280b */
[----:B------:R-:W-:Y:S02]  /*47d0*/  SHF.L.W.U32.HI R6, R11, 0x1e, R11 ;  /* 0x0000001e0b067819 */ /* 0x000fe40000010e0b */
[----:B----4-:R-:W-:-:S04]  /*47e0*/  IADD3 R12, PT, PT, R9, 0x5a827999, R12 ;  /* 0x5a827999090c7810 */ /* 0x010fc80007ffe00c */
        /* <DEDUP_REMOVED lines=16> */
[----:B------:R-:W-:-:S04]  /*48f0*/  LOP3.LUT R26, R12, R15, R14, 0xb8, !PT ;  /* 0x0000000f0c1a7212 */ /* 0x000fc800078eb80e */
[--C-:B------:R-:W-:Y:S01]  /*4900*/  LEA.HI R13, R15, R6, R15.reuse, 0x5 ;  /* 0x000000060f0d7211 */ /* 0x100fe200078f280f */
[----:B------:R-:W-:Y:S01]  /*4910*/  IMAD.IADD R29, R29, 0x1, R26 ;  /* 0x000000011d1d7824 */ /* 0x000fe200078e021a */
[----:B------:R-:W-:Y:S02]  /*4920*/  SHF.L.W.U32.HI R27, R15, 0x1e, R15 ;  /* 0x0000001e0f1b7819 */ /* 0x000fe40000010e0f */
[----:B-----5:R-:W-:-:S04]  /*4930*/  IADD3 R16, PT, PT, R13, 0x5a827999, R16 ;  /* 0x5a8279990d107810 */ /* 0x020fc80007ffe010 */
        /* <DEDUP_REMOVED lines=16> */
[----:B------:R-:W4:Y:S01]  /*4a40*/  LDL.128 R16, [R1+0x50] ;  /* 0x0000500001107983 */ /* 0x000f220000100c00 */
[----:B------:R-:W-:-:S05]  /*4a50*/  IMAD.IADD R27, R27, 0x1, R12 ;  /* 0x000000011b1b7824 */ /* 0x000fca00078e020c */
[C-C-:B------:R-:W-:Y:S02]  /*4a60*/  LEA.HI R27, R6.reuse, R27, R6.reuse, 0x5 ;  /* 0x0000001b061b7211 */ /* 0x140fe400078f2806 */
[----:B------:R-:W-:Y:S02]  /*4a70*/  SHF.L.W.U32.HI R6, R6, 0x1e, R6 ;  /* 0x0000001e06067819 */ /* 0x000fe40000010e06 */
[----:B--2---:R-:W-:-:S04]  /*4a80*/  IADD3 R20, PT, PT, R27, 0x5a827999, R20 ;  /* 0x5a8279991b147810 */ /* 0x004fc80007ffe014 */
        /* <DEDUP_REMOVED lines=13> */
[----:B------:R-:W-:Y:S02]  /*4b60*/  SHF.L.W.U32.HI R27, R22, 0x1e, R22 ;  /* 0x0000001e161b7819 */ /* 0x000fe40000010e16 */
[----:B------:R-:W2:Y:S01]  /*4b70*/  LDL.128 R20, [R1+0x60] ;  /* 0x0000600001147983 */ /* 0x000ea20000100c00 */
[----:B------:R-:W-:Y:S01]  /*4b80*/  IMAD.IADD R15, R6, 0x1, R15 ;  /* 0x00000001060f7824 */ /* 0x000fe200078e020f */
[----:B------:R-:W-:-:S04]  /*4b90*/  LOP3.LUT R6, R12, R14, R27, 0xb8, !PT ;  /* 0x0000000e0c067212 */ /* 0x000fc800078eb81b */
[C---:B------:R-:W-:Y:S01]  /*4ba0*/  LEA.HI R15, R14.reuse, R15, R14, 0x5 ;  /* 0x0000000f0e0f7211 */ /* 0x040fe200078f280e */
[----:B------:R-:W-:Y:S01]  /*4bb0*/  IMAD.IADD R13, R13, 0x1, R6 ;  /* 0x000000010d0d7824 */ /* 0x000fe200078e0206 */
[----:B------:R-:W-:Y:S02]  /*4bc0*/  SHF.L.W.U32.HI R6, R14, 0x1e, R14 ;  /* 0x0000001e0e067819 */ /* 0x000fe40000010e0e */
[----:B---3--:R-:W-:-:S04]  /*4bd0*/  IADD3 R8, PT, PT, R15, 0x5a827999, R8 ;  /* 0x5a8279990f087810 */ /* 0x008fc80007ffe008 */
        /* <DEDUP_REMOVED lines=16> */
[----:B------:R-:W-:-:S04]  /*4ce0*/  LOP3.LUT R26, R11, R10, R8, 0x96, !PT ;  /* 0x0000000a0b1a7212 */ /* 0x000fc800078e9608 */
[--C-:B------:R-:W-:Y:S01]  /*4cf0*/  LEA.HI R9, R11, R6, R11.reuse, 0x5 ;  /* 0x000000060b097211 */ /* 0x100fe200078f280b */
[----:B------:R-:W-:Y:S01]  /*4d00*/  IMAD.IADD R29, R29, 0x1, R26 ;  /* 0x000000011d1d7824 */ /* 0x000fe200078e021a */
[----:B------:R-:W-:Y:S02]  /*4d10*/  SHF.L.W.U32.HI R27, R11, 0x1e, R11 ;  /* 0x0000001e0b1b7819 */ /* 0x000fe40000010e0b */
[----:B----4-:R-:W-:-:S04]  /*4d20*/  IADD3 R16, PT, PT, R9, 0x6ed9eba1, R16 ;  /* 0x6ed9eba109107810 */ /* 0x010fc80007ffe010 */
        /* <DEDUP_REMOVED lines=26> */
[C---:B------:R-:W-:Y:S02]  /*4ed0*/  LEA.HI R27, R21.reuse, R8, R21, 0x5 ;  /* 0x00000008151b7211 */ /* 0x040fe400078f2815 */
[----:B------:R-:W-:Y:S02]  /*4ee0*/  LOP3.LUT R8, R21, R9, R6, 0x96, !PT ;  /* 0x0000000915087212 */ /* 0x000fe400078e9606 */
[----:B------:R-:W-:-:S03]  /*4ef0*/  IADD3 R22, PT, PT, R27, 0x6ed9eba1, R22 ;  /* 0x6ed9eba11b167810 */ /* 0x000fc60007ffe016 */
[----:B------:R-:W-:Y:S01]  /*4f00*/  IMAD.IADD R11, R11, 0x1, R8 ;  /* 0x000000010b0b7824 */ /* 0x000fe200078e0208 */
[----:B------:R-:W-:-:S04]  /*4f10*/  SHF.L.W.U32.HI R8, R21, 0x1e, R21 ;  /* 0x0000001e15087819 */ /* 0x000fc80000010e15 */
[C-C-:B------:R-:W-:Y:S02]  /*4f20*/  LEA.HI R10, R22.reuse, R11, R22.reuse, 0x5 ;  /* 0x0000000b160a7211 */ /* 0x140fe400078f2816 */
        /* <DEDUP_REMOVED lines=62> */
[--C-:B------:R-:W-:Y:S02]  /*5310*/  LEA.HI R14, R22, R15, R22.reuse, 0x5 ;  /* 0x0000000f160e7211 */ /* 0x100fe400078f2816 */
[--C-:B------:R-:W-:Y:S02]  /*5320*/  LOP3.LUT R15, R12, R13, R22.reuse, 0xe8, !PT ;  /* 0x0000000d0c0f7212 */ /* 0x100fe400078ee816 */
        /* <DEDUP_REMOVED lines=8> */
[----:B---3--:R-:W-:-:S04]  /*53b0*/  IADD3 R8, PT, PT, R15, -0x70e44324, R8 ;  /* 0x8f1bbcdc0f087810 */ /* 0x008fc80007ffe008 */
        /* <DEDUP_REMOVED lines=32> */
[--C-:B------:R-:W-:Y:S02]  /*55c0*/  SHF.L.W.U32.HI R11, R18, 0x1e, R18.reuse ;  /* 0x0000001e120b7819 */ /* 0x100fe40000010e12 */
[----:B------:R-:W-:Y:S02]  /*55d0*/  IADD3 R6, PT, PT, R6, -0x70e44324, R19 ;  /* 0x8f1bbcdc06067810 */ /* 0x000fe40007ffe013 */
[----:B------:R-:W-:Y:S02]  /*55e0*/  LOP3.LUT R8, R9, R16, R18, 0xe8, !PT ;  /* 0x0000001009087212 */ /* 0x000fe400078ee812 */
[----:B------:R-:W-:-:S03]  /*55f0*/  LOP3.LUT R17, R11, R9, R6, 0xe8, !PT ;  /* 0x000000090b117212 */ /* 0x000fc600078ee806 */
[----:B------:R-:W-:Y:S02]  /*5600*/  IMAD.IADD R27, R27, 0x1, R8 ;  /* 0x000000011b1b7824 */ /* 0x000fe400078e0208 */
[----:B------:R-:W-:Y:S02]  /*5610*/  IMAD.IADD R29, R16, 0x1, R17 ;  /* 0x00000001101d7824 */ /* 0x000fe400078e0211 */
[----:B------:R-:W4:Y:S01]  /*5620*/  LDL.128 R16, [R1+0xe0] ;  /* 0x0000e00001107983 */ /* 0x000f220000100c00 */
[C-C-:B------:R-:W-:Y:S02]  /*5630*/  LEA.HI R27, R6.reuse, R27, R6.reuse, 0x5 ;  /* 0x0000001b061b7211 */ /* 0x140fe400078f2806 */
[----:B------:R-:W-:Y:S02]  /*5640*/  SHF.L.W.U32.HI R6, R6, 0x1e, R6 ;  /* 0x0000001e06067819 */ /* 0x000fe40000010e06 */
[----:B--2---:R-:W-:-:S04]  /*5650*/  IADD3 R20, PT, PT, R27, -0x70e44324, R20 ;  /* 0x8f1bbcdc1b147810 */ /* 0x004fc80007ffe014 */
[----:B------:R-:W-:-:S04]  /*5660*/  LEA.HI R8, R20, R29, R20, 0x5 ;  /* 0x0000001d14087211 */ /* 0x000fc800078f2814 */
[----:B------:R-:W-:Y:S02]  /*5670*/  IADD3 R21, PT, PT, R8, -0x70e44324, R21 ;  /* 0x8f1bbcdc08157810 */ /* 0x000fe40007ffe015 */
[----:B------:R-:W-:-:S05]  /*5680*/  LOP3.LUT R8, R6, R11, R20, 0xe8, !PT ;  /* 0x0000000b06087212 */ /* 0x000fca00078ee814 */
[----:B------:R-:W-:Y:S01]  /*5690*/  IMAD.IADD R8, R9, 0x1, R8 ;  /* 0x0000000109087824 */ /* 0x000fe200078e0208 */
[----:B------:R-:W-:-:S04]  /*56a0*/  SHF.L.W.U32.HI R9, R20, 0x1e, R20 ;  /* 0x0000001e14097819 */ /* 0x000fc80000010e14 */
        /* <DEDUP_REMOVED lines=47> */
[C---:B------:R-:W-:Y:S02]  /*59a0*/  LEA.HI R6, R18.reuse, R15, R18, 0x5 ;  /* 0x0000000f12067211 */ /* 0x040fe400078f2812 */
[----:B------:R-:W-:Y:S02]  /*59b0*/  LOP3.LUT R12, R18, R13, R16, 0x96, !PT ;  /* 0x0000000d120c7212 */ /* 0x000fe400078e9610 */
[----:B------:R-:W-:Y:S02]  /*59c0*/  IADD3 R6, PT, PT, R6, -0x70e44324, R19 ;  /* 0x8f1bbcdc06067810 */ /* 0x000fe40007ffe013 */
[----:B------:R-:W-:Y:S01]  /*59d0*/  SHF.L.W.U32.HI R15, R18, 0x1e, R18 ;  /* 0x0000001e120f7819 */ /* 0x000fe20000010e12 */
[----:B------:R-:W-:-:S03]  /*59e0*/  IMAD.IADD R27, R27, 0x1, R12 ;  /* 0x000000011b1b7824 */ /* 0x000fc600078e020c */
[C---:B------:R-:W-:Y:S02]  /*59f0*/  LOP3.LUT R17, R6.reuse, R15, R13, 0x96, !PT ;  /* 0x0000000f06117212 */ /* 0x040fe400078e960d */
[----:B------:R-:W-:-:S03]  /*5a00*/  LEA.HI R27, R6, R27, R6, 0x5 ;  /* 0x0000001b061b7211 */ /* 0x000fc600078f2806 */
[----:B------:R-:W-:Y:S02]  /*5a10*/  IMAD.IADD R29, R16, 0x1, R17 ;  /* 0x00000001101d7824 */ /* 0x000fe400078e0211 */
[----:B------:R-:W4:Y:S01]  /*5a20*/  LDL.128 R16, [R1+0x110] ;  /* 0x0001100001107983 */ /* 0x000f220000100c00 */
[----:B------:R-:W-:Y:S02]  /*5a30*/  SHF.L.W.U32.HI R6, R6, 0x1e, R6 ;  /* 0x0000001e06067819 */ /* 0x000fe40000010e06 */
[----:B--2---:R-:W-:-:S04]  /*5a40*/  IADD3 R20, PT, PT, R27, -0x359d3e2a, R20 ;  /* 0xca62c1d61b147810 */ /* 0x004fc80007ffe014 */
[----:B------:R-:W-:-:S04]  /*5a50*/  LEA.HI R12, R20, R29, R20, 0x5 ;  /* 0x0000001d140c7211 */ /* 0x000fc800078f2814 */
[----:B------:R-:W-:Y:S02]  /*5a60*/  IADD3 R21, PT, PT, R12, -0x359d3e2a, R21 ;  /* 0xca62c1d60c157810 */ /* 0x000fe40007ffe015 */
[----:B------:R-:W-:-:S05]  /*5a70*/  LOP3.LUT R12, R20, R6, R15, 0x96, !PT ;  /* 0x00000006140c7212 */ /* 0x000fca00078e960f */
[----:B------:R-:W-:Y:S01]  /*5a80*/  IMAD.IADD R12, R13, 0x1, R12 ;  /* 0x000000010d0c7824 */ /* 0x000fe200078e020c */
[----:B------:R-:W-:-:S04]  /*5a90*/  SHF.L.W.U32.HI R13, R20, 0x1e, R20 ;  /* 0x0000001e140d7819 */ /* 0x000fc80000010e14 */
        /* <DEDUP_REMOVED lines=36> */
[----:B----4-:R-:W-:-:S04]  /*5ce0*/  IADD3 R16, PT, PT, R9, -0x359d3e2a, R16 ;  /* 0xca62c1d609107810 */ /* 0x010fc80007ffe010 */
[C---:B------:R-:W-:Y:S02]  /*5cf0*/  LEA.HI R6, R16.reuse, R29, R16, 0x5 ;  /* 0x0000001d10067211 */ /* 0x040fe400078f2810 */
[----:B------:R-:W-:Y:S01]  /*5d00*/  LOP3.LUT R9, R16, R11, R10, 0x96, !PT ;  /* 0x0000000b10097212 */ /* 0x000fe200078e960a */
[----:B------:R-:W0:Y:S01]  /*5d10*/  LDC R29, c[0x0][0x390] ;  /* 0x0000e400ff1d7b82 */ /* 0x000e220000000800 */
        /* <DEDUP_REMOVED lines=17> */
[----:B--2---:R-:W-:-:S04]  /*5e30*/  IADD3 R11, PT, PT, R11, -0x359d3e2a, R20 ;  /* 0xca62c1d60b0b7810 */ /* 0x004fc80007ffe014 */
        /* <DEDUP_REMOVED lines=26> */
[----:B------:R-:W-:-:S05]  /*5fe0*/  LOP3.LUT R6, R13, R12, R8, 0x96, !PT ;  /* 0x0000000c0d067212 */ /* 0x000fca00078e9608 */
[----:B------:R-:W-:Y:S02]  /*5ff0*/  IMAD.IADD R9, R9, 0x1, R6 ;  /* 0x0000000109097824 */ /* 0x000fe400078e0206 */
[----:B------:R-:W-:Y:S01]  /*6000*/  VIADD R6, R5, 0x7f ;  /* 0x0000007f05067836 */ /* 0x000fe20000000000 */
[----:B------:R-:W-:-:S04]  /*6010*/  IADD3 R14, PT, PT, R11, -0x359d3e2a, R14 ;  /* 0xca62c1d60b0e7810 */ /* 0x000fc80007ffe00e */
[----:B0-----:R-:W-:Y:S02]  /*6020*/  ISETP.GE.U32.AND P0, PT, R6, R29, PT ;  /* 0x0000001d0600720c */ /* 0x001fe40003f06070 */
        /* <DEDUP_REMOVED lines=9> */
[----:B------:R0:W-:Y:S01]  /*60c0*/  STL.64 [R1+0x188], R24 ;  /* 0x0001881801007387 */ /* 0x0001e20000100a00 */
[----:B------:R-:W-:-:S03]  /*60d0*/  IMAD.MOV.U32 R8, RZ, RZ, R5 ;  /* 0x000000ffff087224 */ /* 0x000fc600078e0005 */
[----:B------:R0:W-:Y:S04]  /*60e0*/  STL.64 [R1+0x190], R2 ;  /* 0x0001900201007387 */ /* 0x0001e80000100a00 */
[----:B------:R0:W-:Y:S02]  /*60f0*/  STL [R1+0x198], R0 ;  /* 0x0001980001007387 */ /* 0x0001e40000100800 */
.L_x_64:
[----:B------:R-:W-:Y:S01]  /*6100*/  ISETP.GE.U32.AND P0, PT, R8, R29, PT ;  /* 0x0000001d0800720c */ /* 0x000fe20003f06070 */
[C---:B------:R-:W-:Y:S02]  /*6110*/  VIADD R16, R1.reuse, 0x180 ;  /* 0x0000018001107836 */ /* 0x040fe40000000000 */
[----:B------:R-:W-:-:S10]  /*6120*/  VIADD R17, R1, 0x140 ;  /* 0x0000014001117836 */ /* 0x000fd40000000000 */
[----:B------:R-:W-:Y:S05]  /*6130*/  @P0 BRA `(.L_x_68) ;  /* 0x0000000400f80947 */ /* 0x000fea0003800000 */
[----:B--2---:R-:W-:Y:S02]  /*6140*/  IMAD.IADD R4, R8, 0x1, -R29 ;  /* 0x0000000108047824 */ /* 0x004fe400078e0a1d */
[----:B------:R-:W-:-:S03]  /*6150*/  IMAD.IADD R5, R29, 0x1, -R8 ;  /* 0x000000011d057824 */ /* 0x000fc600078e0a08 */
[----:B------:R-:W-:Y:S01]  /*6160*/  ISETP.GT.U32.AND P1, PT, R4, -0x10, PT ;  /* 0xfffffff00400780c */ /* 0x000fe20003f24070 */
[----:B------:R-:W-:Y:S01]  /*6170*/  IMAD.MOV.U32 R4, RZ, RZ, RZ ;  /* 0x000000ffff047224 */ /* 0x000fe200078e00ff */
[----:B------:R-:W-:-:S04]  /*6180*/  LOP3.LUT R20, R5, 0xf, RZ, 0xc0, !PT ;  /* 0x0000000f05147812 */ /* 0x000fc800078ec0ff */
[----:B------:R-:W-:-:S07]  /*6190*/  ISETP.NE.AND P0, PT, R20, RZ, PT ;  /* 0x000000ff1400720c */ /* 0x000fce0003f05270 */
[----:B------:R-:W-:Y:S06]  /*61a0*/  @P1 BRA `(.L_x_69) ;  /* 0x0000000000c01947 */ /* 0x000fec0003800000 */
[----:B------:R-:W1:Y:S01]  /*61b0*/  LDCU.64 UR4, c[0x0][0x388] ;  /* 0x00007100ff0477ac */ /* 0x000e620008000a00 */
[----:B------:R-:W-:Y:S01]  /*61c0*/  LOP3.LUT R9, R5, 0xfffffff0, RZ, 0xc0, !PT ;  /* 0xfffffff005097812 */ /* 0x000fe200078ec0ff */
[----:B------:R-:W-:Y:S02]  /*61d0*/  VIADD R6, R1, 0x1b0 ;  /* 0x000001b001067836 */ /* 0x000fe40000000000 */
[----:B------:R-:W-:Y:S02]  /*61e0*/  IMAD.MOV.U32 R4, RZ, RZ, RZ ;  /* 0x000000ffff047224 */ /* 0x000fe400078e00ff */
[----:B------:R-:W-:Y:S01]  /*61f0*/  IMAD.MOV R9, RZ, RZ, -R9 ;  /* 0x000000ffff097224 */ /* 0x000fe200078e0a09 */
[----:B-1----:R-:W-:-:S04]  /*6200*/  IADD3 R14, P1, PT, R8, UR4, RZ ;  /* 0x00000004080e7c10 */ /* 0x002fc8000ff3e0ff */
[----:B------:R-:W-:-:S04]  /*6210*/  IADD3 R14, P2, PT, R14, 0x7, RZ ;  /* 0x000000070e0e7810 */ /* 0x000fc80007f5e0ff */
[----:B------:R-:W-:-:S09]  /*6220*/  IADD3.X R11, PT, PT, RZ, UR5, RZ, P2, P1 ;  /* 0x00000005ff0b7c10 */ /* 0x000fd200097e24ff */
.L_x_70:
[----:B------:R-:W-:-:S05]  /*6230*/  IMAD.MOV.U32 R10, RZ, RZ, R14 ;  /* 0x000000ffff0a7224 */ /* 0x000fca00078e000e */
[----:B------:R-:W2:Y:S04]  /*6240*/  LDG.E.U8 R12, desc[UR6][R10.64] ;  /* 0x000000060a0c7981 */ /* 0x000ea8000c1e1100 */
[----:B------:R-:W2:Y:S04]  /*6250*/  LDG.E.U8 R13, desc[UR6][R10.64+-0x1] ;  /* 0xffffff060a0d7981 */ /* 0x000ea8000c1e1100 */
[----:B------:R-:W3:Y:S04]  /*6260*/  LDG.E.U8 R14, desc[UR6][R10.64+-0x2] ;  /* 0xfffffe060a0e7981 */ /* 0x000ee8000c1e1100 */
[----:B------:R-:W3:Y:S04]  /*6270*/  LDG.E.U8 R15, desc[UR6][R10.64+-0x3] ;  /* 0xfffffd060a0f7981 */ /* 0x000ee8000c1e1100 */
[----:B------:R-:W4:Y:S04]  /*6280*/  LDG.E.U8 R18, desc[UR6][R10.64+0x3] ;  /* 0x000003060a127981 */ /* 0x000f28000c1e1100 */
[----:B------:R-:W5:Y:S04]  /*6290*/  LDG.E.U8 R19, desc[UR6][R10.64+0x2] ;  /* 0x000002060a137981 */ /* 0x000f68000c1e1100 */
[----:B------:R-:W5:Y:S04]  /*62a0*/  LDG.E.U8 R22, desc[UR6][R10.64+0x1] ;  /* 0x000001060a167981 */ /* 0x000f68000c1e1100 */
[----:B------:R-:W4:Y:S01]  /*62b0*/  LDG.E.U8 R21, desc[UR6][R10.64+0x6] ;  /* 0x000006060a157981 */ /* 0x000f22000c1e1100 */
[----:B--2---:R-:W-:-:S03]  /*62c0*/  PRMT R12, R13, 0x3340, R12 ;  /* 0x000033400d0c7816 */ /* 0x004fc6000000000c */
[----:B------:R-:W4:Y:S01]  /*62d0*/  LDG.E.U8 R13, desc[UR6][R10.64+0x4] ;  /* 0x000004060a0d7981 */ /* 0x000f22000c1e1100 */
[----:B---3--:R-:W-:-:S04]  /*62e0*/  PRMT R15, R15, 0x3340, R14 ;  /* 0x000033400f0f7816 */ /* 0x008fc8000000000e */
[----:B------:R-:W-:Y:S02]  /*62f0*/  PRMT R12, R15, 0x5410, R12 ;  /* 0x000054100f0c7816 */ /* 0x000fe4000000000c */
[----:B------:R-:W2:Y:S01]  /*6300*/  LDG.E.U8 R15, desc[UR6][R10.64+-0x4] ;  /* 0xfffffc060a0f7981 */ /* 0x000ea2000c1e1100 */
[----:B-----5:R-:W-:-:S03]  /*6310*/  PRMT R14, R22, 0x3340, R19 ;  /* 0x00003340160e7816 */ /* 0x020fc60000000013 */
[----:B------:R-:W3:Y:S04]  /*6320*/  LDG.E.U8 R19, desc[UR6][R10.64+-0x6] ;  /* 0xfffffa060a137981 */ /* 0x000ee8000c1e1100 */
[----:B------:R-:W3:Y:S01]  /*6330*/  LDG.E.U8 R22, desc[UR6][R10.64+-0x7] ;  /* 0xfffff9060a167981 */ /* 0x000ee2000c1e1100 */
[----:B----4-:R-:W-:-:S03]  /*6340*/  PRMT R13, R18, 0x3340, R13 ;  /* 0x00003340120d7816 */ /* 0x010fc6000000000d */
[----:B------:R-:W2:Y:S01]  /*6350*/  LDG.E.U8 R18, desc[UR6][R10.64+-0x5] ;  /* 0xfffffb060a127981 */ /* 0x000ea2000c1e1100 */
[----:B------:R-:W-:-:S03]  /*6360*/  PRMT R13, R14, 0x5410, R13 ;  /* 0x000054100e0d7816 */ /* 0x000fc6000000000d */
[----:B------:R-:W4:Y:S01]  /*6370*/  LDG.E.U8 R14, desc[UR6][R10.64+0x8] ;  /* 0x000008060a0e7981 */ /* 0x000f22000c1e1100 */
[----:B------:R-:W-:Y:S01]  /*6380*/  VIADD R9, R9, 0x10 ;  /* 0x0000001009097836 */ /* 0x000fe20000000000 */
[----:B--2---:R-:W-:Y:S02]  /*6390*/  PRMT R15, R18, 0x3340, R15 ;  /* 0x00003340120f7816 */ /* 0x004fe4000000000f */
[----:B---3--:R-:W-:Y:S02]  /*63a0*/  PRMT R18, R22, 0x3340, R19 ;  /* 0x0000334016127816 */ /* 0x008fe40000000013 */
[----:B------:R-:W4:Y:S04]  /*63b0*/  LDG.E.U8 R19, desc[UR6][R10.64+0x7] ;  /* 0x000007060a137981 */ /* 0x000f28000c1e1100 */
[----:B------:R-:W2:Y:S01]  /*63c0*/  LDG.E.U8 R22, desc[UR6][R10.64+0x5] ;  /* 0x000005060a167981 */ /* 0x000ea2000c1e1100 */
[----:B------:R-:W-:-:S02]  /*63d0*/  ISETP.NE.AND P1, PT, R9, RZ, PT ;  /* 0x000000ff0900720c */ /* 0x000fc40003f25270 */
[----:B------:R-:W-:Y:S01]  /*63e0*/  PRMT R15, R18, 0x5410, R15 ;  /* 0x00005410120f7816 */ /* 0x000fe2000000000f */
[----:B------:R-:W-:Y:S01]  /*63f0*/  STL.64 [R6+-0x8], R12 ;  /* 0xfffff80c06007387 */ /* 0x000fe20000100a00 */
[----:B------:R-:W-:Y:S02]  /*6400*/  VIADD R8, R8, 0x10 ;  /* 0x0000001008087836 */ /* 0x000fe40000000000 */
[----:B------:R-:W-:Y:S01]  /*6410*/  VIADD R4, R4, 0x10 ;  /* 0x0000001004047836 */ /* 0x000fe20000000000 */
[----:B------:R-:W-:Y:S01]  /*6420*/  STL [R6+-0xc], R15 ;  /* 0xfffff40f06007387 */ /* 0x000fe20000100800 */
[----:B----4-:R-:W-:Y:S02]  /*6430*/  PRMT R14, R19, 0x3340, R14 ;  /* 0x00003340130e7816 */ /* 0x010fe4000000000e */
[----:B--2---:R-:W-:-:S04]  /*6440*/  PRMT R21, R22, 0x3340, R21 ;  /* 0x0000334016157816 */ /* 0x004fc80000000015 */
[----:B------:R-:W-:Y:S02]  /*6450*/  PRMT R21, R21, 0x5410, R14 ;  /* 0x0000541015157816 */ /* 0x000fe4000000000e */
[----:B------:R-:W-:-:S03]  /*6460*/  IADD3 R14, P2, PT, R10, 0x10, RZ ;  /* 0x000000100a0e7810 */ /* 0x000fc60007f5e0ff */
[----:B------:R1:W-:Y:S02]  /*6470*/  STL [R6], R21 ;  /* 0x0000001506007387 */ /* 0x0003e40000100800 */
[----:B------:R-:W-:Y:S02]  /*6480*/  IMAD.X R11, RZ, RZ, R11, P2 ;  /* 0x000000ffff0b7224 */ /* 0x000fe400010e060b */
[----:B-1----:R-:W-:Y:S01]  /*6490*/  VIADD R6, R6, 0x10 ;  /* 0x0000001006067836 */ /* 0x002fe20000000000 */
[----:B------:R-:W-:Y:S06]  /*64a0*/  @P1 BRA `(.L_x_70) ;  /* 0xfffffffc00601947 */ /* 0x000fec000383ffff */
.L_x_69:
[----:B------:R-:W-:Y:S05]  /*64b0*/  @!P0 BRA `(.L_x_68) ;  /* 0x0000000400188947 */ /* 0x000fea0003800000 */
[----:B------:R-:W-:Y:S02]  /*64c0*/  ISETP.GE.U32.AND P0, PT, R20, 0x8, PT ;  /* 0x000000081400780c */ /* 0x000fe40003f06070 */
[----:B------:R-:W-:-:S04]  /*64d0*/  LOP3.LUT R22, R5, 0x7, RZ, 0xc0, !PT ;  /* 0x0000000705167812 */ /* 0x000fc800078ec0ff */
[----:B------:R-:W-:-:S07]  /*64e0*/  ISETP.NE.AND P1, PT, R22, RZ, PT ;  /* 0x000000ff1600720c */ /* 0x000fce0003f25270 */
[----:B------:R-:W-:Y:S06]  /*64f0*/  @!P0 BRA `(.L_x_71) ;  /* 0x0000000000748947 */ /* 0x000fec0003800000 */
[----:B------:R-:W1:Y:S02]  /*6500*/  LDCU.64 UR4, c[0x0][0x388] ;  /* 0x00007100ff0477ac */ /* 0x000e640008000a00 */
[----:B-1----:R-:W-:-:S05]  /*6510*/  IADD3 R10, P0, PT, R8, UR4, RZ ;  /* 0x00000004080a7c10 */ /* 0x002fca000ff1e0ff */
[----:B------:R-:W-:-:S05]  /*6520*/  IMAD.X R11, RZ, RZ, UR5, P0 ;  /* 0x00000005ff0b7e24 */ /* 0x000fca00080e06ff */
[----:B------:R-:W2:Y:S04]  /*6530*/  LDG.E.U8 R14, desc[UR6][R10.64] ;  /* 0x000000060a0e7981 */ /* 0x000ea8000c1e1100 */
[----:B------:R-:W3:Y:S04]  /*6540*/  LDG.E.U8 R15, desc[UR6][R10.64+0x1] ;  /* 0x000001060a0f7981 */ /* 0x000ee8000c1e1100 */
[----:B------:R-:W4:Y:S04]  /*6550*/  LDG.E.U8 R18, desc[UR6][R10.64+0x2] ;  /* 0x000002060a127981 */ /* 0x000f28000c1e1100 */
[----:B------:R-:W5:Y:S04]  /*6560*/  LDG.E.U8 R19, desc[UR6][R10.64+0x3] ;  /* 0x000003060a137981 */ /* 0x000f68000c1e1100 */
[----:B------:R-:W5:Y:S04]  /*6570*/  LDG.E.U8 R12, desc[UR6][R10.64+0x4] ;  /* 0x000004060a0c7981 */ /* 0x000f68000c1e1100 */
[----:B------:R-:W5:Y:S04]  /*6580*/  LDG.E.U8 R6, desc[UR6][R10.64+0x5] ;  /* 0x000005060a067981 */ /* 0x000f68000c1e1100 */
[----:B------:R-:W5:Y:S04]  /*6590*/  LDG.E.U8 R9, desc[UR6][R10.64+0x6] ;  /* 0x000006060a097981 */ /* 0x000f68000c1e1100 */
[----:B------:R1:W5:Y:S01]  /*65a0*/  LDG.E.U8 R13, desc[UR6][R10.64+0x7] ;  /* 0x000007060a0d7981 */ /* 0x000362000c1e1100 */
[C-C-:B------:R-:W-:Y:S01]  /*65b0*/  IMAD.IADD R31, R1.reuse, 0x1, R4.reuse ;  /* 0x00000001011f7824 */ /* 0x140fe200078e0204 */
[C-C-:B------:R-:W-:Y:S01]  /*65c0*/  IADD3 R32, PT, PT, R1.reuse, 0x1, R4.reuse ;  /* 0x0000000101207810 */ /* 0x140fe20007ffe004 */
[----:B------:R-:W-:Y:S01]  /*65d0*/  VIADD R8, R8, 0x8 ;  /* 0x0000000808087836 */ /* 0x000fe20000000000 */
[----:B------:R-:W-:-:S02]  /*65e0*/  IADD3 R27, PT, PT, R1, 0x2, R4 ;  /* 0x00000002011b7810 */ /* 0x000fc40007ffe004 */
[C-C-:B------:R-:W-:Y:S02]  /*65f0*/  IADD3 R26, PT, PT, R1.reuse, 0x3, R4.reuse ;  /* 0x00000003011a7810 */ /* 0x140fe40007ffe004 */
[C-C-:B------:R-:W-:Y:S02]  /*6600*/  IADD3 R23, PT, PT, R1.reuse, 0x4, R4.reuse ;  /* 0x0000000401177810 */ /* 0x140fe40007ffe004 */
[C-C-:B------:R-:W-:Y:S02]  /*6610*/  IADD3 R21, PT, PT, R1.reuse, 0x5, R4.reuse ;  /* 0x0000000501157810 */ /* 0x140fe40007ffe004 */
[C-C-:B------:R-:W-:Y:S02]  /*6620*/  IADD3 R20, PT, PT, R1.reuse, 0x6, R4.reuse ;  /* 0x0000000601147810 */ /* 0x140fe40007ffe004 */
[----:B-1----:R-:W-:Y:S01]  /*6630*/  IADD3 R10, PT, PT, R1, 0x7, R4 ;  /* 0x00000007010a7810 */ /* 0x002fe20007ffe004 */
[----:B------:R-:W-:Y:S01]  /*6640*/  VIADD R4, R4, 0x8 ;  /* 0x0000000804047836 */ /* 0x000fe20000000000 */
[----:B--2---:R1:W-:Y:S04]  /*6650*/  STL.U8 [R31+0x1a4], R14 ;  /* 0x0001a40e1f007387 */ /* 0x0043e80000100000 */
[----:B---3--:R1:W-:Y:S04]  /*6660*/  STL.U8 [R32+0x1a4], R15 ;  /* 0x0001a40f20007387 */ /* 0x0083e80000100000 */
[----:B----4-:R1:W-:Y:S04]  /*6670*/  STL.U8 [R27+0x1a4], R18 ;  /* 0x0001a4121b007387 */ /* 0x0103e80000100000 */
[----:B-----5:R1:W-:Y:S04]  /*6680*/  STL.U8 [R26+0x1a4], R19 ;  /* 0x0001a4131a007387 */ /* 0x0203e80000100000 */
[----:B------:R1:W-:Y:S04]  /*6690*/  STL.U8 [R23+0x1a4], R12 ;  /* 0x0001a40c17007387 */ /* 0x0003e80000100000 */
[----:B------:R1:W-:Y:S04]  /*66a0*/  STL.U8 [R21+0x1a4], R6 ;  /* 0x0001a40615007387 */ /* 0x0003e80000100000 */
[----:B------:R1:W-:Y:S04]  /*66b0*/  STL.U8 [R20+0x1a4], R9 ;  /* 0x0001a40914007387 */ /* 0x0003e80000100000 */
[----:B------:R1:W-:Y:S02]  /*66c0*/  STL.U8 [R10+0x1a4], R13 ;  /* 0x0001a40d0a007387 */ /* 0x0003e40000100000 */
.L_x_71:
[----:B------:R-:W-:Y:S05]  /*66d0*/  @!P1 BRA `(.L_x_68) ;  /* 0x0000000000909947 */ /* 0x000fea0003800000 */
[----:B------:R-:W-:-:S13]  /*66e0*/  ISETP.GE.U32.AND P0, PT, R22, 0x4, PT ;  /* 0x000000041600780c */ /* 0x000fda0003f06070 */
[----:B-1----:R-:W1:Y:S02]  /*66f0*/  @P0 LDC.64 R10, c[0x0][0x388] ;  /* 0x0000e200ff0a0b82 */ /* 0x002e640000000a00 */
[----:B-1----:R-:W-:-:S05]  /*6700*/  @P0 IADD3 R10, P1, PT, R8, R10, RZ ;  /* 0x0000000a080a0210 */ /* 0x002fca0007f3e0ff */
[----:B------:R-:W-:-:S05]  /*6710*/  @P0 IMAD.X R11, RZ, RZ, R11, P1 ;  /* 0x000000ffff0b0224 */ /* 0x000fca00008e060b */
[----:B------:R-:W2:Y:S04]  /*6720*/  @P0 LDG.E.U8 R6, desc[UR6][R10.64] ;  /* 0x000000060a060981 */ /* 0x000ea8000c1e1100 */
[----:B------:R-:W3:Y:S04]  /*6730*/  @P0 LDG.E.U8 R12, desc[UR6][R10.64+0x1] ;  /* 0x000001060a0c0981 */ /* 0x000ee8000c1e1100 */
[----:B------:R-:W4:Y:S04]  /*6740*/  @P0 LDG.E.U8 R14, desc[UR6][R10.64+0x2] ;  /* 0x000002060a0e0981 */ /* 0x000f28000c1e1100 */
[----:B------:R-:W5:Y:S01]  /*6750*/  @P0 LDG.E.U8 R18, desc[UR6][R10.64+0x3] ;  /* 0x000003060a120981 */ /* 0x000f62000c1e1100 */
[C-C-:B------:R-:W-:Y:S01]  /*6760*/  @P0 IMAD.IADD R9, R1.reuse, 0x1, R4.reuse ;  /* 0x0000000101090824 */ /* 0x140fe200078e0204 */
[C-C-:B------:R-:W-:Y:S01]  /*6770*/  @P0 IADD3 R13, PT, PT, R1.reuse, 0x1, R4.reuse ;  /* 0x00000001010d0810 */ /* 0x140fe20007ffe004 */
[----:B------:R-:W-:Y:S01]  /*6780*/  @P0 VIADD R8, R8, 0x4 ;  /* 0x0000000408080836 */ /* 0x000fe20000000000 */
[----:B------:R-:W-:-:S02]  /*6790*/  @P0 IADD3 R15, PT, PT, R1, 0x2, R4 ;  /* 0x00000002010f0810 */ /* 0x000fc40007ffe004 */
[----:B------:R-:W-:Y:S01]  /*67a0*/  @P0 IADD3 R19, PT, PT, R1, 0x3, R4 ;  /* 0x0000000301130810 */ /* 0x000fe20007ffe004 */
[----:B------:R-:W-:Y:S01]  /*67b0*/  @P0 VIADD R4, R4, 0x4 ;  /* 0x0000000404040836 */ /* 0x000fe20000000000 */
[----:B------:R-:W-:-:S04]  /*67c0*/  LOP3.LUT R5, R5, 0x3, RZ, 0xc0, !PT ;  /* 0x0000000305057812 */ /* 0x000fc800078ec0ff */
[----:B------:R-:W-:Y:S01]  /*67d0*/  ISETP.NE.AND P1, PT, R5, RZ, PT ;  /* 0x000000ff0500720c */ /* 0x000fe20003f25270 */
[----:B--2---:R1:W-:Y:S04]  /*67e0*/  @P0 STL.U8 [R9+0x1a4], R6 ;  /* 0x0001a40609000387 */ /* 0x0043e80000100000 */
[----:B---3--:R1:W-:Y:S04]  /*67f0*/  @P0 STL.U8 [R13+0x1a4], R12 ;  /* 0x0001a40c0d000387 */ /* 0x0083e80000100000 */
[----:B----4-:R1:W-:Y:S04]  /*6800*/  @P0 STL.U8 [R15+0x1a4], R14 ;  /* 0x0001a40e0f000387 */ /* 0x0103e80000100000 */
[----:B-----5:R1:W-:Y:S01]  /*6810*/  @P0 STL.U8 [R19+0x1a4], R18 ;  /* 0x0001a41213000387 */ /* 0x0203e20000100000 */
[----:B------:R-:W-:Y:S05]  /*6820*/  @!P1 BRA `(.L_x_68) ;  /* 0x00000000003c9947 */ /* 0x000fea0003800000 */
[----:B------:R-:W2:Y:S01]  /*6830*/  LDCU.64 UR4, c[0x0][0x388] ;  /* 0x00007100ff0477ac */ /* 0x000ea20008000a00 */
[----:B------:R-:W-:Y:S01]  /*6840*/  IADD3 R11, PT, PT, R4, 0x1c, R28 ;  /* 0x0000001c040b7810 */ /* 0x000fe20007ffe01c */
[----:B-1----:R-:W-:Y:S01]  /*6850*/  IMAD.MOV R6, RZ, RZ, -R5 ;  /* 0x000000ffff067224 */ /* 0x002fe200078e0a05 */
[----:B--2---:R-:W-:-:S05]  /*6860*/  IADD3 R8, P0, PT, R8, UR4, RZ ;  /* 0x0000000408087c10 */ /* 0x004fca000ff1e0ff */
[----:B------:R-:W-:-:S08]  /*6870*/  IMAD.X R9, RZ, RZ, UR5, P0 ;  /* 0x00000005ff097e24 */ /* 0x000fd000080e06ff */
.L_x_72:
[----:B------:R-:W-:Y:S02]  /*6880*/  IMAD.MOV.U32 R4, RZ, RZ, R8 ;  /* 0x000000ffff047224 */ /* 0x000fe400078e0008 */
[----:B------:R-:W-:-:S05]  /*6890*/  IMAD.MOV.U32 R5, RZ, RZ, R9 ;  /* 0x000000ffff057224 */ /* 0x000fca00078e0009 */
[----:B------:R-:W2:Y:S01]  /*68a0*/  LDG.E.U8 R4, desc[UR6][R4.64] ;  /* 0x0000000604047981 */ /* 0x000ea2000c1e1100 */
[----:B------:R-:W-:Y:S01]  /*68b0*/  VIADD R6, R6, 0x1 ;  /* 0x0000000106067836 */ /* 0x000fe20000000000 */
[----:B------:R-:W-:-:S04]  /*68c0*/  IADD3 R8, P1, PT, R8, 0x1, RZ ;  /* 0x0000000108087810 */ /* 0x000fc80007f3e0ff */
[----:B------:R-:W-:Y:S01]  /*68d0*/  ISETP.NE.AND P0, PT, R6, RZ, PT ;  /* 0x000000ff0600720c */ /* 0x000fe20003f05270 */
[----:B------:R-:W-:Y:S01]  /*68e0*/  IMAD.X R9, RZ, RZ, R9, P1 ;  /* 0x000000ffff097224 */ /* 0x000fe200008e0609 */
[----:B--2---:R1:W-:Y:S02]  /*68f0*/  STL.U8 [R11], R4 ;  /* 0x000000040b007387 */ /* 0x0043e40000100000 */
[----:B-1----:R-:W-:-:S09]  /*6900*/  VIADD R11, R11, 0x1 ;  /* 0x000000010b0b7836 */ /* 0x002fd20000000000 */
[----:B------:R-:W-:Y:S05]  /*6910*/  @P0 BRA `(.L_x_72) ;  /* 0xfffffffc00d80947 */ /* 0x000fea000383ffff */
.L_x_68:
[--C-:B--2---:R-:W-:Y:S01]  /*6920*/  SHF.R.U32.HI R4, RZ, 0x18, R7.reuse ;  /* 0x00000018ff047819 */ /* 0x104fe20000011607 */
[----:B-1----:R-:W-:Y:S01]  /*6930*/  IMAD.MOV.U32 R10, RZ, RZ, 0x80 ;  /* 0x00000080ff0a7424 */ /* 0x002fe200078e00ff */
[--C-:B------:R-:W-:Y:S01]  /*6940*/  SHF.R.U32.HI R5, RZ, 0x10, R7.reuse ;  /* 0x00000010ff057819 */ /* 0x100fe20000011607 */
[----:B------:R-:W-:Y:S01]  /*6950*/  IMAD.MOV.U32 R19, RZ, RZ, 0x78 ;  /* 0x00000078ff137424 */ /* 0x000fe200078e00ff */
[----:B------:R-:W-:Y:S02]  /*6960*/  SHF.R.U32.HI R6, RZ, 0x8, R7 ;  /* 0x00000008ff067819 */ /* 0x000fe40000011607 */
[----:B------:R-:W-:Y:S02]  /*6970*/  LOP3.LUT R21, R29, 0x3f, RZ, 0xc0, !PT ;  /* 0x0000003f1d157812 */ /* 0x000fe400078ec0ff */
[----:B------:R-:W-:Y:S02]  /*6980*/  PRMT R8, R4, 0x3340, R5 ;  /* 0x0000334004087816 */ /* 0x000fe40000000005 */
[----:B------:R-:W-:-:S02]  /*6990*/  PRMT R9, RZ, 0x3340, R30 ;  /* 0x00003340ff097816 */ /* 0x000fc4000000001e */
[----:B------:R-:W-:Y:S02]  /*69a0*/  PRMT R4, RZ, 0x3340, RZ ;  /* 0x00003340ff047816 */ /* 0x000fe400000000ff */
[----:B------:R-:W-:Y:S02]  /*69b0*/  PRMT R5, R6, 0x3340, R7 ;  /* 0x0000334006057816 */ /* 0x000fe40000000007 */
[----:B------:R-:W-:Y:S02]  /*69c0*/  ISETP.GT.U32.AND P0, PT, R21, 0x37, PT ;  /* 0x000000371500780c */ /* 0x000fe40003f04070 */
[----:B------:R-:W-:Y:S02]  /*69d0*/  PRMT R6, R10, 0x7610, R6 ;  /* 0x000076100a067816 */ /* 0x000fe40000000006 */
[----:B------:R-:W-:Y:S02]  /*69e0*/  PRMT R4, R4, 0x5410, R9 ;  /* 0x0000541004047816 */ /* 0x000fe40000000009 */
[----:B------:R-:W-:Y:S01]  /*69f0*/  PRMT R5, R8, 0x5410, R5 ;  /* 0x0000541008057816 */ /* 0x000fe20000000005 */
[----:B------:R1:W-:Y:S01]  /*6a00*/  STL.U8 [R1+0x140], R6 ;  /* 0x0001400601007387 */ /* 0x0003e20000100000 */
[----:B------:R-:W-:-:S03]  /*6a10*/  SEL R19, R19, 0x38, P0 ;  /* 0x0000003813137807 */ /* 0x000fc60000000000 */
[----:B------:R1:W-:Y:S02]  /*6a20*/  STL.64 [R1+0x180], R4 ;  /* 0x0001800401007387 */ /* 0x0003e40000100a00 */
[----:B------:R-:W-:-:S05]  /*6a30*/  IMAD.IADD R20, R19, 0x1, -R21 ;  /* 0x0000000113147824 */ /* 0x000fca00078e0a15 */
[----:B------:R-:W-:-:S13]  /*6a40*/  ISETP.GE.U32.AND P0, PT, R20, 0x2, PT ;  /* 0x000000021400780c */ /* 0x000fda0003f06070 */
[----:B-1----:R-:W-:Y:S05]  /*6a50*/  @!P0 BRA `(.L_x_73) ;  /* 0x0000000000e08947 */ /* 0x002fea0003800000 */
[----:B------:R-:W-:Y:S01]  /*6a60*/  VIADD R5, R20, 0xfffffffe ;  /* 0xfffffffe14057836 */ /* 0x000fe20000000000 */
[----:B------:R-:W-:-:S04]  /*6a70*/  LOP3.LUT R4, RZ, R21, RZ, 0x33, !PT ;  /* 0x00000015ff047212 */ /* 0x000fc800078e33ff */
[----:B------:R-:W-:Y:S01]  /*6a80*/  ISETP.GE.U32.AND P0, PT, R5, 0xf, PT ;  /* 0x0000000f0500780c */ /* 0x000fe20003f06070 */
[----:B------:R-:W-:Y:S02]  /*6a90*/  IMAD.IADD R5, R19, 0x1, R4 ;  /* 0x0000000113057824 */ /* 0x000fe400078e0204 */
[----:B------:R-:W-:-:S03]  /*6aa0*/  IMAD.MOV.U32 R4, RZ, RZ, 0x1 ;  /* 0x00000001ff047424 */ /* 0x000fc600078e00ff */
[----:B------:R-:W-:-:S07]  /*6ab0*/  LOP3.LUT R8, R5, 0xf, RZ, 0xc0, !PT ;  /* 0x0000000f05087812 */ /* 0x000fce00078ec0ff */
[----:B------:R-:W-:Y:S05]  /*6ac0*/  @!P0 BRA `(.L_x_74) ;  /* 0x00000000003c8947 */ /* 0x000fea0003800000 */
[----:B------:R-:W-:Y:S01]  /*6ad0*/  LOP3.LUT R5, R5, 0xfffffff0, RZ, 0xc0, !PT ;  /* 0xfffffff005057812 */ /* 0x000fe200078ec0ff */
[----:B------:R-:W-:Y:S02]  /*6ae0*/  VIADD R6, R1, 0x148 ;  /* 0x0000014801067836 */ /* 0x000fe40000000000 */
[----:B------:R-:W-:Y:S02]  /*6af0*/  IMAD.MOV.U32 R4, RZ, RZ, RZ ;  /* 0x000000ffff047224 */ /* 0x000fe400078e00ff */
[----:B------:R-:W-:-:S07]  /*6b00*/  IMAD.MOV R5, RZ, RZ, -R5 ;  /* 0x000000ffff057224 */ /* 0x000fce00078e0a05 */
.L_x_75:
[----:B------:R-:W-:Y:S01]  /*6b10*/  VIADD R5, R5, 0x10 ;  /* 0x0000001005057836 */ /* 0x000fe20000000000 */
[----:B------:R-:W-:Y:S01]  /*6b20*/  STL.U8 [R6+-0x7], RZ ;  /* 0xfffff9ff06007387 */ /* 0x000fe20000100000 */
[----:B------:R-:W-:-:S03]  /*6b30*/  VIADD R4, R4, 0x10 ;  /* 0x0000001004047836 */ /* 0x000fc60000000000 */
[----:B------:R-:W-:Y:S01]  /*6b40*/  ISETP.NE.AND P0, PT, R5, RZ, PT ;  /* 0x000000ff0500720c */ /* 0x000fe20003f05270 */
[----:B------:R-:W-:Y:S04]  /*6b50*/  STL.U16 [R6+-0x6], RZ ;  /* 0xfffffaff06007387 */ /* 0x000fe80000100400 */
[----:B------:R-:W-:Y:S04]  /*6b60*/  STL [R6+-0x4], RZ ;  /* 0xfffffcff06007387 */ /* 0x000fe80000100800 */
[----:B------:R-:W-:Y:S04]  /*6b70*/  STL.64 [R6], RZ ;  /* 0x000000ff06007387 */ /* 0x000fe80000100a00 */
[----:B------:R1:W-:Y:S02]  /*6b80*/  STL.U8 [R6+0x8], RZ ;  /* 0x000008ff06007387 */ /* 0x0003e40000100000 */
[----:B-1----:R-:W-:Y:S01]  /*6b90*/  VIADD R6, R6, 0x10 ;  /* 0x0000001006067836 */ /* 0x002fe20000000000 */
[----:B------:R-:W-:Y:S06]  /*6ba0*/  @P0 BRA `(.L_x_75) ;  /* 0xfffffffc00d80947 */ /* 0x000fec000383ffff */
[----:B------:R-:W-:-:S07]  /*6bb0*/  VIADD R4, R4, 0x1 ;  /* 0x0000000104047836 */ /* 0x000fce0000000000 */
.L_x_74:
[----:B------:R-:W-:-:S13]  /*6bc0*/  ISETP.NE.AND P0, PT, R8, RZ, PT ;  /* 0x000000ff0800720c */ /* 0x000fda0003f05270 */
[----:B------:R-:W-:Y:S05]  /*6bd0*/  @!P0 BRA `(.L_x_73) ;  /* 0x0000000000808947 */ /* 0x000fea0003800000 */
[----:B------:R-:W-:Y:S02]  /*6be0*/  ISETP.GE.U32.AND P0, PT, R8, 0x8, PT ;  /* 0x000000080800780c */ /* 0x000fe40003f06070 */
[----:B------:R-:W-:-:S04]  /*6bf0*/  LOP3.LUT R6, R21, 0x7, RZ, 0xc, !PT ;  /* 0x0000000715067812 */ /* 0x000fc800078e0cff */
        /* <DEDUP_REMOVED lines=12> */
.L_x_76:
        /* <DEDUP_REMOVED lines=11> */
[----:B------:R-:W-:Y:S02]  /*6d70*/  IMAD.IADD R4, R4, 0x1, R17 ;  /* 0x0000000104047824 */ /* 0x000fe400078e0211 */
[----:B------:R-:W-:-:S07]  /*6d80*/  IMAD.MOV R5, RZ, RZ, -R5 ;  /* 0x000000ffff057224 */ /* 0x000fce00078e0a05 */
.L_x_77:
[----:B------:R-:W-:Y:S01]  /*6d90*/  VIADD R5, R5, 0x1 ;  /* 0x0000000105057836 */ /* 0x000fe20000000000 */
[----:B------:R1:W-:Y:S04]  /*6da0*/  STL.U8 [R4], RZ ;  /* 0x000000ff04007387 */ /* 0x0003e80000100000 */
[----:B------:R-:W-:Y:S01]  /*6db0*/  ISETP.NE.AND P0, PT, R5, RZ, PT ;  /* 0x000000ff0500720c */ /* 0x000fe20003f05270 */
[----:B-1----:R-:W-:-:S12]  /*6dc0*/  VIADD R4, R4, 0x1 ;  /* 0x0000000104047836 */ /* 0x002fd80000000000 */
[----:B------:R-:W-:Y:S05]  /*6dd0*/  @P0 BRA `(.L_x_77) ;  /* 0xfffffffc00ec0947 */ /* 0x000fea000383ffff */
.L_x_73:
[----:B------:R-:W-:Y:S02]  /*6de0*/  IMAD R18, R20, 0x8, R7 ;  /* 0x0000000814127824 */ /* 0x000fe400078e0207 */
[----:B-1----:R-:W-:Y:S02]  /*6df0*/  VIADD R5, R30, 0x1 ;  /* 0x000000011e057836 */ /* 0x002fe40000000000 */
[----:B------:R-:W-:Y:S01]  /*6e00*/  IMAD.MOV.U32 R26, RZ, RZ, RZ ;  /* 0x000000ffff1a7224 */ /* 0x000fe200078e00ff */
[----:B------:R-:W-:Y:S01]  /*6e10*/  ISETP.GE.U32.AND P0, PT, R18, R7, PT ;  /* 0x000000071200720c */ /* 0x000fe20003f06070 */
[----:B------:R1:W-:-:S12]  /*6e20*/  STL [R1+0x19c], R18 ;  /* 0x00019c1201007387 */ /* 0x0003d80000100800 */
[----:B------:R-:W-:Y:S01]  /*6e30*/  @P0 IMAD.MOV R5, RZ, RZ, R30 ;  /* 0x000000ffff050224 */ /* 0x000fe200078e021e */
[----:B------:R-:W-:-:S04]  /*6e40*/  ISETP.GE.U32.AND P0, PT, R21, 0x38, PT ;  /* 0x000000381500780c */ /* 0x000fc80003f06070 */
[----:B------:R-:W-:Y:S01]  /*6e50*/  LEA.HI R22, R20, R5, RZ, 0x3 ;  /* 0x0000000514167211 */ /* 0x000fe200078f18ff */
[----:B------:R-:W-:-:S04]  /*6e60*/  IMAD.MOV.U32 R5, RZ, RZ, R21 ;  /* 0x000000ffff057224 */ /* 0x000fc800078e0015 */
[----:B------:R1:W-:Y:S04]  /*6e70*/  STL [R1+0x1a0], R22 ;  /* 0x0001a01601007387 */ /* 0x0003e80000100800 */
[----:B------:R-:W-:Y:S05]  /*6e80*/  @!P0 BRA `(.L_x_78) ;  /* 0x0000003800008947 */ /* 0x000fea0003800000 */
[C---:B------:R-:W-:Y:S01]  /*6e90*/  LOP3.LUT R4, R21.reuse, 0x3f, RZ, 0x3c, !PT ;  /* 0x0000003f15047812 */ /* 0x040fe200078e3cff */
[----:B--2---:R-:W-:Y:S01]  /*6ea0*/  IMAD.MOV.U32 R6, RZ, RZ, RZ ;  /* 0x000000ffff067224 */ /* 0x004fe200078e00ff */
[----:B------:R-:W-:Y:S02]  /*6eb0*/  IADD3 R26, PT, PT, -R21, 0x40, RZ ;  /* 0x00000040151a7810 */ /* 0x000fe40007ffe1ff */
[----:B------:R-:W-:Y:S02]  /*6ec0*/  ISETP.GE.U32.AND P0, PT, R4, 0x3, PT ;  /* 0x000000030400780c */ /* 0x000fe40003f06070 */
[----:B------:R-:W-:-:S11]  /*6ed0*/  LOP3.LUT R4, R26, 0x3, RZ, 0xc0, !PT ;  /* 0x000000031a047812 */ /* 0x000fd600078ec0ff */
[----:B------:R-:W-:Y:S05]  /*6ee0*/  @!P0 BRA `(.L_x_79) ;  /* 0x0000000400848947 */ /* 0x000fea0003800000 */
[----:B------:R-:W-:Y:S01]  /*6ef0*/  LOP3.LUT R8, R26, 0x7c, RZ, 0xc0, !PT ;  /* 0x0000007c1a087812 */ /* 0x000fe200078ec0ff */
[----:B------:R-:W-:Y:S01]  /*6f00*/  IMAD.MOV.U32 R6, RZ, RZ, RZ ;  /* 0x000000ffff067224 */ /* 0x000fe200078e00ff */
[----:B------:R-:W-:Y:S01]  /*6f10*/  IADD3 R7, PT, PT, R21, 0x1f, R28 ;  /* 0x0000001f15077810 */ /* 0x000fe20007ffe01c */
[----:B------:R-:W-:Y:S02]  /*6f20*/  IMAD.MOV.U32 R5, RZ, RZ, R17 ;  /* 0x000000ffff057224 */ /* 0x000fe400078e0011 */
[----:B------:R-:W-:-:S05]  /*6f30*/  IMAD.MOV R8, RZ, RZ, -R8 ;  /* 0x000000ffff087224 */ /* 0x000fca00078e0a08 */
[----:B------:R-:W-:-:S13]  /*6f40*/  ISETP.GE.AND P0, PT, R8, RZ, PT ;  /* 0x000000ff0800720c */ /* 0x000fda0003f06270 */
[----:B------:R-:W-:Y:S05]  /*6f50*/  @P0 BRA `(.L_x_80) ;  /* 0x00000004002c0947 */ /* 0x000fea0003800000 */
[----:B------:R-:W-:Y:S01]  /*6f60*/  IMAD.MOV R9, RZ, RZ, -R8 ;  /* 0x000000ffff097224 */ /* 0x000fe200078e0a08 */
[----:B------:R-:W-:-:S04]  /*6f70*/  PLOP3.LUT P0, PT, PT, PT, PT, 0x80, 0x8 ;  /* 0x000000000008781c */ /* 0x000fc80003f0f070 */
[----:B------:R-:W-:-:S13]  /*6f80*/  ISETP.GT.AND P1, PT, R9, 0xc, PT ;  /* 0x0000000c0900780c */ /* 0x000fda0003f24270 */
[----:B------:R-:W-:Y:S05]  /*6f90*/  @!P1 BRA `(.L_x_81) ;  /* 0x0000000000ac9947 */ /* 0x000fea0003800000 */
[----:B------:R-:W-:-:S13]  /*6fa0*/  PLOP3.LUT P0, PT, PT, PT, PT, 0x8, 0x80 ;  /* 0x000000000080781c */ /* 0x000fda0003f0e170 */
.L_x_82:
        /* <DEDUP_REMOVED lines=9> */
[----:B------:R-:W2:Y:S02]  /*7040*/  LDL R9, [R5+0x4] ;  /* 0x0000040005097983 */ /* 0x000ea40000100800 */
[----:B--2---:R-:W-:-:S02]  /*7050*/  PRMT R32, R9, 0x7770, RZ ;  /* 0x0000777009207816 */ /* 0x004fc400000000ff */
[C---:B------:R-:W-:Y:S02]  /*7060*/  PRMT R34, R9.reuse, 0x7771, RZ ;  /* 0x0000777109227816 */ /* 0x040fe400000000ff */
[C---:B------:R-:W-:Y:S01]  /*7070*/  PRMT R36, R9.reuse, 0x7772, RZ ;  /* 0x0000777209247816 */ /* 0x040fe200000000ff */
[----:B------:R2:W-:Y:S01]  /*7080*/  STL.U8 [R7+0x1], R32 ;  /* 0x0000012007007387 */ /* 0x0005e20000100000 */
[----:B------:R-:W-:-:S03]  /*7090*/  PRMT R9, R9, 0x7773, RZ ;  /* 0x0000777309097816 */ /* 0x000fc600000000ff */
[----:B------:R0:W-:Y:S04]  /*70a0*/  STL.U8 [R7+0x2], R34 ;  /* 0x0000022207007387 */ /* 0x0001e80000100000 */
[----:B------:R1:W-:Y:S04]  /*70b0*/  STL.U8 [R7+0x3], R36 ;  /* 0x0000032407007387 */ /* 0x0003e80000100000 */
[----:B------:R-:W-:Y:S04]  /*70c0*/  STL.U8 [R7+0x4], R9 ;  /* 0x0000040907007387 */ /* 0x000fe80000100000 */
[----:B------:R-:W3:Y:S01]  /*70d0*/  LDL R10, [R5+0x8] ;  /* 0x00000800050a7983 */ /* 0x000ee20000100800 */
[----:B------:R-:W-:Y:S01]  /*70e0*/  VIADD R8, R8, 0x10 ;  /* 0x0000001008087836 */ /* 0x000fe20000000000 */
[----:B---3--:R-:W-:-:S02]  /*70f0*/  PRMT R12, R10, 0x7770, RZ ;  /* 0x000077700a0c7816 */ /* 0x008fc400000000ff */
[C---:B----4-:R-:W-:Y:S02]  /*7100*/  PRMT R14, R10.reuse, 0x7771, RZ ;  /* 0x000077710a0e7816 */ /* 0x050fe400000000ff */
[C---:B-----5:R-:W-:Y:S01]  /*7110*/  PRMT R30, R10.reuse, 0x7772, RZ ;  /* 0x000077720a1e7816 */ /* 0x060fe200000000ff */
[----:B------:R-:W-:Y:S01]  /*7120*/  STL.U8 [R7+0x5], R12 ;  /* 0x0000050c07007387 */ /* 0x000fe20000100000 */
[----:B------:R-:W-:-:S03]  /*7130*/  PRMT R10, R10, 0x7773, RZ ;  /* 0x000077730a0a7816 */ /* 0x000fc600000000ff */
[----:B------:R-:W-:Y:S04]  /*7140*/  STL.U8 [R7+0x6], R14 ;  /* 0x0000060e07007387 */ /* 0x000fe80000100000 */
[----:B------:R-:W-:Y:S04]  /*7150*/  STL.U8 [R7+0x7], R30 ;  /* 0x0000071e07007387 */ /* 0x000fe80000100000 */
[----:B------:R-:W-:Y:S04]  /*7160*/  STL.U8 [R7+0x8], R10 ;  /* 0x0000080a07007387 */ /* 0x000fe80000100000 */
[----:B------:R3:W2:Y:S01]  /*7170*/  LDL R11, [R5+0xc] ;  /* 0x00000c00050b7983 */ /* 0x0006a20000100800 */
[----:B------:R-:W-:Y:S01]  /*7180*/  ISETP.GE.AND P1, PT, R8, -0xc, PT ;  /* 0xfffffff40800780c */ /* 0x000fe20003f26270 */
[----:B------:R-:W-:-:S02]  /*7190*/  VIADD R6, R6, 0x10 ;  /* 0x0000001006067836 */ /* 0x000fc40000000000 */
[----:B---3--:R-:W-:Y:S01]  /*71a0*/  VIADD R5, R5, 0x10 ;  /* 0x0000001005057836 */ /* 0x008fe20000000000 */
[C---:B--2---:R-:W-:Y:S02]  /*71b0*/  PRMT R32, R11.reuse, 0x7770, RZ ;  /* 0x000077700b207816 */ /* 0x044fe400000000ff */
[C---:B0-----:R-:W-:Y:S02]  /*71c0*/  PRMT R34, R11.reuse, 0x7771, RZ ;  /* 0x000077710b227816 */ /* 0x041fe400000000ff */
[C---:B-1----:R-:W-:Y:S01]  /*71d0*/  PRMT R36, R11.reuse, 0x7772, RZ ;  /* 0x000077720b247816 */ /* 0x042fe200000000ff */
[----:B------:R-:W-:Y:S01]  /*71e0*/  STL.U8 [R7+0x9], R32 ;  /* 0x0000092007007387 */ /* 0x000fe20000100000 */
[----:B------:R-:W-:-:S03]  /*71f0*/  PRMT R11, R11, 0x7773, RZ ;  /* 0x000077730b0b7816 */ /* 0x000fc600000000ff */
[----:B------:R-:W-:Y:S04]  /*7200*/  STL.U8 [R7+0xa], R34 ;  /* 0x00000a2207007387 */ /* 0x000fe80000100000 */
[----:B------:R-:W-:Y:S04]  /*7210*/  STL.U8 [R7+0xb], R36 ;  /* 0x00000b2407007387 */ /* 0x000fe80000100000 */
[----:B------:R0:W-:Y:S02]  /*7220*/  STL.U8 [R7+0xc], R11 ;  /* 0x00000c0b07007387 */ /* 0x0001e40000100000 */
[----:B0-----:R-:W-:Y:S01]  /*7230*/  VIADD R7, R7, 0x10 ;  /* 0x0000001007077836 */ /* 0x001fe20000000000 */
[----:B------:R-:W-:Y:S06]  /*7240*/  @!P1 BRA `(.L_x_82) ;  /* 0xfffffffc00589947 */ /* 0x000fec000383ffff */
.L_x_81:
        /* <DEDUP_REMOVED lines=12> */
[----:B------:R2:W3:Y:S01]  /*7310*/  LDL R9, [R5+0x4] ;  /* 0x0000040005097983 */ /* 0x0004e20000100800 */
[----:B------:R-:W-:Y:S01]  /*7320*/  PLOP3.LUT P0, PT, PT, PT, PT, 0x8, 0x80 ;  /* 0x000000000080781c */ /* 0x000fe20003f0e170 */
[----:B------:R-:W-:-:S02]  /*7330*/  VIADD R6, R6, 0x8 ;  /* 0x0000000806067836 */ /* 0x000fc40000000000 */
[----:B------:R-:W-:Y:S02]  /*7340*/  VIADD R8, R8, 0x8 ;  /* 0x0000000808087836 */ /* 0x000fe40000000000 */
[----:B--2---:R-:W-:Y:S01]  /*7350*/  VIADD R5, R5, 0x8 ;  /* 0x0000000805057836 */ /* 0x004fe20000000000 */
[C---:B---3--:R-:W-:Y:S02]  /*7360*/  PRMT R32, R9.reuse, 0x7770, RZ ;  /* 0x0000777009207816 */ /* 0x048fe400000000ff */
[C---:B------:R-:W-:Y:S02]  /*7370*/  PRMT R34, R9.reuse, 0x7771, RZ ;  /* 0x0000777109227816 */ /* 0x040fe400000000ff */
[C---:B------:R-:W-:Y:S01]  /*7380*/  PRMT R36, R9.reuse, 0x7772, RZ ;  /* 0x0000777209247816 */ /* 0x040fe200000000ff */
[----:B------:R-:W-:Y:S01]  /*7390*/  STL.U8 [R7+0x1], R32 ;  /* 0x0000012007007387 */ /* 0x000fe20000100000 */
[----:B------:R-:W-:-:S03]  /*73a0*/  PRMT R9, R9, 0x7773, RZ ;  /* 0x0000777309097816 */ /* 0x000fc600000000ff */
[----:B------:R-:W-:Y:S04]  /*73b0*/  STL.U8 [R7+0x2], R34 ;  /* 0x0000022207007387 */ /* 0x000fe80000100000 */
[----:B------:R-:W-:Y:S04]  /*73c0*/  STL.U8 [R7+0x3], R36 ;  /* 0x0000032407007387 */ /* 0x000fe80000100000 */
[----:B------:R2:W-:Y:S02]  /*73d0*/  STL.U8 [R7+0x4], R9 ;  /* 0x0000040907007387 */ /* 0x0005e40000100000 */
[----:B--2---:R-:W-:-:S07]  /*73e0*/  VIADD R7, R7, 0x8 ;  /* 0x0000000807077836 */ /* 0x004fce0000000000 */
.L_x_83:
[----:B------:R-:W-:-:S13]  /*73f0*/  ISETP.NE.OR P0, PT, R8, RZ, P0 ;  /* 0x000000ff0800720c */ /* 0x000fda0000705670 */
[----:B------:R-:W-:Y:S05]  /*7400*/  @!P0 BRA `(.L_x_79) ;  /* 0x00000000003c8947 */ /* 0x000fea0003800000 */
.L_x_80:
[----:B------:R2:W3:Y:S01]  /*7410*/  LDL R9, [R5] ;  /* 0x0000000005097983 */ /* 0x0004e20000100800 */
[----:B------:R-:W-:Y:S02]  /*7420*/  VIADD R8, R8, 0x4 ;  /* 0x0000000408087836 */ /* 0x000fe40000000000 */
[----:B------:R-:W-:-:S03]  /*7430*/  VIADD R6, R6, 0x4 ;  /* 0x0000000406067836 */ /* 0x000fc60000000000 */
[----:B------:R-:W-:Y:S01]  /*7440*/  ISETP.NE.AND P0, PT, R8, RZ, PT ;  /* 0x000000ff0800720c */ /* 0x000fe20003f05270 */
[----:B--2---:R-:W-:Y:S01]  /*7450*/  VIADD R5, R5, 0x4 ;  /* 0x0000000405057836 */ /* 0x004fe20000000000 */
[C---:B---3--:R-:W-:Y:S02]  /*7460*/  PRMT R10, R9.reuse, 0x7770, RZ ;  /* 0x00007770090a7816 */ /* 0x048fe400000000ff */
[C---:B------:R-:W-:Y:S02]  /*7470*/  PRMT R12, R9.reuse, 0x7771, RZ ;  /* 0x00007771090c7816 */ /* 0x040fe400000000ff */
[C---:B------:R-:W-:Y:S01]  /*7480*/  PRMT R14, R9.reuse, 0x7772, RZ ;  /* 0x00007772090e7816 */ /* 0x040fe200000000ff */
[----:B------:R-:W-:Y:S01]  /*7490*/  STL.U8 [R7+-0x3], R10 ;  /* 0xfffffd0a07007387 */ /* 0x000fe20000100000 */
[----:B------:R-:W-:-:S03]  /*74a0*/  PRMT R30, R9, 0x7773, RZ ;  /* 0x00007773091e7816 */ /* 0x000fc600000000ff */
[----:B------:R-:W-:Y:S04]  /*74b0*/  STL.U8 [R7+-0x2], R12 ;  /* 0xfffffe0c07007387 */ /* 0x000fe80000100000 */
[----:B------:R-:W-:Y:S04]  /*74c0*/  STL.U8 [R7+-0x1], R14 ;  /* 0xffffff0e07007387 */ /* 0x000fe80000100000 */
[----:B------:R2:W-:Y:S02]  /*74d0*/  STL.U8 [R7], R30 ;  /* 0x0000001e07007387 */ /* 0x0005e40000100000 */
[----:B--2---:R-:W-:Y:S01]  /*74e0*/  VIADD R7, R7, 0x4 ;  /* 0x0000000407077836 */ /* 0x004fe20000000000 */
[----:B------:R-:W-:Y:S06]  /*74f0*/  @P0 BRA `(.L_x_80) ;  /* 0xfffffffc00c40947 */ /* 0x000fec000383ffff */
.L_x_79:
[----:B------:R-:W-:-:S13]  /*7500*/  ISETP.NE.AND P0, PT, R4, RZ, PT ;  /* 0x000000ff0400720c */ /* 0x000fda0003f05270 */
[----:B------:R-:W-:Y:S05]  /*7510*/  @!P0 BRA `(.L_x_84) ;  /* 0x00000000002c8947 */ /* 0x000fea0003800000 */
[----:B------:R-:W-:Y:S01]  /*7520*/  IADD3 R8, PT, PT, R28, R6, R21 ;  /* 0x000000061c087210 */ /* 0x000fe20007ffe015 */
[----:B------:R-:W-:Y:S02]  /*7530*/  IMAD.MOV R4, RZ, RZ, -R4 ;  /* 0x000000ffff047224 */ /* 0x000fe400078e0a04 */
[----:B------:R-:W-:Y:S02]  /*7540*/  IMAD.IADD R6, R6, 0x1, R17 ;  /* 0x0000000106067824 */ /* 0x000fe400078e0211 */
[----:B------:R-:W-:-:S07]  /*7550*/  VIADD R8, R8, 0x1c ;  /* 0x0000001c08087836 */ /* 0x000fce0000000000 */
.L_x_85:
[----:B------:R2:W3:Y:S01]  /*7560*/  LDL.U8 R5, [R6] ;  /* 0x0000000006057983 */ /* 0x0004e20000100000 */
[----:B------:R-:W-:-:S05]  /*7570*/  VIADD R4, R4, 0x1 ;  /* 0x0000000104047836 */ /* 0x000fca0000000000 */
[----:B------:R-:W-:Y:S01]  /*7580*/  ISETP.NE.AND P0, PT, R4, RZ, PT ;  /* 0x000000ff0400720c */ /* 0x000fe20003f05270 */
[----:B--2---:R-:W-:Y:S01]  /*7590*/  VIADD R6, R6, 0x1 ;  /* 0x0000000106067836 */ /* 0x004fe20000000000 */
[----:B---3--:R2:W-:Y:S02]  /*75a0*/  STL.U8 [R8], R5 ;  /* 0x0000000508007387 */ /* 0x0085e40000100000 */
[----:B--2---:R-:W-:-:S09]  /*75b0*/  VIADD R8, R8, 0x1 ;  /* 0x0000000108087836 */ /* 0x004fd20000000000 */
[----:B------:R-:W-:Y:S05]  /*75c0*/  @P0 BRA `(.L_x_85) ;  /* 0xfffffffc00e40947 */ /* 0x000fea000383ffff */
.L_x_84:
[----:B------:R-:W2:Y:S04]  /*75d0*/  LDL.64 R6, [R1+0x1a8] ;  /* 0x0001a80001067983 */ /* 0x000ea80000100a00 */
[----:B------:R-:W3:Y:S04]  /*75e0*/  LDL R4, [R1+0x1a4] ;  /* 0x0001a40001047983 */ /* 0x000ee80000100800 */
[----:B------:R-:W4:Y:S04]  /*75f0*/  LDL R9, [R1+0x1b0] ;  /* 0x0001b00001097983 */ /* 0x000f280000100800 */
[----:B------:R-:W5:Y:S04]  /*7600*/  LDL.64 R10, [R1+0x1b8] ;  /* 0x0001b800010a7983 */ /* 0x000f680000100a00 */
[----:B------:R-:W5:Y:S04]  /*7610*/  LDL R8, [R1+0x1b4] ;  /* 0x0001b40001087983 */ /* 0x000f680000100800 */
[----:B------:R-:W5:Y:S04]  /*7620*/  LDL R12, [R1+0x1c0] ;  /* 0x0001c000010c7983 */ /* 0x000f680000100800 */
[----:B------:R-:W5:Y:S04]  /*7630*/  LDL R27, [R1+0x1c4] ;  /* 0x0001c400011b7983 */ /* 0x000f680000100800 */
[----:B------:R-:W5:Y:S04]  /*7640*/  LDL R31, [R1+0x1d0] ;  /* 0x0001d000011f7983 */ /* 0x000f680000100800 */
[----:B------:R-:W5:Y:S04]  /*7650*/  LDL R23, [R1+0x1d4] ;  /* 0x0001d40001177983 */ /* 0x000f680000100800 */
[----:B------:R-:W5:Y:S01]  /*7660*/  LDL R30, [R1+0x1e0] ;  /* 0x0001e000011e7983 */ /* 0x000f620000100800 */
[----:B--2---:R-:W-:-:S05]  /*7670*/  PRMT R5, R6, 0x7771, RZ ;  /* 0x0000777106057816 */ /* 0x004fca00000000ff */
        /* <DEDUP_REMOVED lines=17> */
[----:B---3--:R-:W-:-:S05]  /*7790*/  PRMT R7, R4, 0x7771, RZ ;  /* 0x0000777104077816 */ /* 0x008fca00000000ff */
        /* <DEDUP_REMOVED lines=8> */
[----:B----4-:R-:W-:-:S05]  /*7820*/  PRMT R7, R9, 0x7771, RZ ;  /* 0x0000777109077816 */ /* 0x010fca00000000ff */
        /* <DEDUP_REMOVED lines=8> */
[----:B-----5:R-:W-:-:S05]  /*78b0*/  PRMT R9, R10, 0x7771, RZ ;  /* 0x000077710a097816 */ /* 0x020fca00000000ff */
        /* <DEDUP_REMOVED lines=35> */
[----:B------:R-:W2:Y:S04]  /*7af0*/  LDL.64 R12, [R1+0x1c8] ;  /* 0x0001c800010c7983 */ /* 0x000ea80000100a00 */
[----:B------:R-:W3:Y:S04]  /*7b00*/  LDL.64 R14, [R1+0x1d8] ;  /* 0x0001d800010e7983 */ /* 0x000ee80000100a00 */
[----:B------:R-:W-:Y:S04]  /*7b10*/  STL.128 [R1], R4 ;  /* 0x0000000401007387 */ /* 0x000fe80000100c00 */
[----:B------:R4:W-:Y:S02]  /*7b20*/  STL.128 [R1+0x10], R8 ;  /* 0x0000100801007387 */ /* 0x0009e40000100c00 */
[----:B----4-:R-:W-:Y:S01]  /*7b30*/  PRMT R11, R31, 0x7773, RZ ;  /* 0x000077731f0b7816 */ /* 0x010fe200000000ff */
[----:B------:R-:W-:Y:S01]  /*7b40*/  UMOV UR4, URZ ;  /* 0x000000ff00047c82 */ /* 0x000fe20008000000 */
        /* <DEDUP_REMOVED lines=12> */
[----:B------:R-:W-:Y:S02]  /*7c10*/  PRMT R5, R27, 0x7770, RZ ;  /* 0x000077701b057816 */ /* 0x000fe400000000ff */
[----:B------:R-:W-:-:S03]  /*7c20*/  PRMT R8, R12, 0x7772, RZ ;  /* 0x000077720c087816 */ /* 0x000fc600000000ff */
[----:B------:R-:W-:Y:S01]  /*7c30*/  IMAD R6, R5, 0x1000000, R6 ;  /* 0x0100000005067824 */ /* 0x000fe200078e0206 */
[C---:B------:R-:W-:Y:S01]  /*7c40*/  PRMT R5, R27.reuse, 0x7772, RZ ;  /* 0x000077721b057816 */ /* 0x040fe200000000ff */
[----:B------:R-:W-:Y:S01]  /*7c50*/  IMAD.SHL.U32 R9, R8, 0x100, RZ ;  /* 0x0000010008097824 */ /* 0x000fe200078e00ff */
        /* <DEDUP_REMOVED lines=27> */
[----:B------:R-:W-:Y:S01]  /*7e10*/  IMAD.SHL.U32 R5, R5, 0x100, RZ ;  /* 0x0000010005057824 */ /* 0x000fe200078e00ff */
[----:B------:R-:W-:-:S04]  /*7e20*/  PRMT R32, R12, 0x7771, RZ ;  /* 0x000077710c207816 */ /* 0x000fc800000000ff */
[----:B------:R-:W-:Y:S02]  /*7e30*/  LOP3.LUT R14, R14, R6, R5, 0xfe, !PT ;  /* 0x000000060e0e7212 */ /* 0x000fe400078efe05 */
[----:B------:R-:W-:Y:S01]  /*7e40*/  PRMT R5, R23, 0x7771, RZ ;  /* 0x0000777117057816 */ /* 0x000fe200000000ff */
[----:B------:R-:W-:-:S04]  /*7e50*/  IMAD.U32 R32, R32, 0x10000, RZ ;  /* 0x0001000020207824 */ /* 0x000fc800078e00ff */
[----:B------:R-:W-:Y:S01]  /*7e60*/  IMAD.U32 R5, R5, 0x10000, RZ ;  /* 0x0001000005057824 */ /* 0x000fe200078e00ff */
[----:B------:R-:W-:Y:S02]  /*7e70*/  LOP3.LUT R33, R32, 0xff0000, RZ, 0xc0, !PT ;  /* 0x00ff000020217812 */ /* 0x000fe400078ec0ff */
[----:B------:R-:W-:Y:S02]  /*7e80*/  PRMT R32, R12, 0x7770, RZ ;  /* 0x000077700c207816 */ /* 0x000fe400000000ff */
[----:B------:R-:W-:Y:S02]  /*7e90*/  LOP3.LUT R6, R5, 0xff0000, RZ, 0xc0, !PT ;  /* 0x00ff000005067812 */ /* 0x000fe400078ec0ff */
[----:B------:R-:W-:Y:S01]  /*7ea0*/  PRMT R5, R23, 0x7770, RZ ;  /* 0x0000777017057816 */ /* 0x000fe200000000ff */
[----:B------:R-:W-:Y:S01]  /*7eb0*/  IMAD R32, R32, 0x1000000, R33 ;  /* 0x0100000020207824 */ /* 0x000fe200078e0221 */
[----:B------:R-:W-:-:S03]  /*7ec0*/  PRMT R12, R12, 0x7773, RZ ;  /* 0x000077730c0c7816 */ /* 0x000fc600000000ff */
[----:B------:R-:W-:Y:S01]  /*7ed0*/  IMAD R6, R5, 0x1000000, R6 ;  /* 0x0100000005067824 */ /* 0x000fe200078e0206 */
[C---:B------:R-:W-:Y:S02]  /*7ee0*/  PRMT R5, R23.reuse, 0x7772, RZ ;  /* 0x0000777217057816 */ /* 0x040fe400000000ff */
[----:B------:R-:W-:Y:S02]  /*7ef0*/  LOP3.LUT R9, R12, R32, R9, 0xfe, !PT ;  /* 0x000000200c097212 */ /* 0x000fe400078efe09 */
[----:B------:R-:W-:Y:S01]  /*7f00*/  PRMT R12, R23, 0x7773, RZ ;  /* 0x00007773170c7816 */ /* 0x000fe200000000ff */
        /* <DEDUP_REMOVED lines=10> */
[----:B------:R-:W-:Y:S01]  /*7fb0*/  LOP3.LUT R15, R15, R6, R5, 0xfe, !PT ;  /* 0x000000060f0f7212 */ /* 0x000fe200078efe05 */
[----:B------:R2:W-:Y:S04]  /*7fc0*/  STL.128 [R1+0x20], R8 ;  /* 0x0000200801007387 */ /* 0x0005e80000100c00 */
[----:B------:R2:W-:Y:S01]  /*7fd0*/  STL.128 [R1+0x30], R12 ;  /* 0x0000300c01007387 */ /* 0x0005e20000100c00 */
[----:B------:R-:W-:-:S07]  /*7fe0*/  VIADD R5, R1, 0x28 ;  /* 0x0000002801057836 */ /* 0x000fce0000000000 */
.L_x_86:
[----:B--2---:R-:W2:Y:S04]  /*7ff0*/  LDL R15, [R5+0x14] ;  /* 0x00001400050f7983 */ /* 0x004ea80000100800 */
[----:B------:R-:W2:Y:S04]  /*8000*/  LDL R8, [R5+-0x18] ;  /* 0xffffe80005087983 */ /* 0x000ea80000100800 */
[----:B------:R-:W3:Y:S04]  /*8010*/  LDL R13, [R5+0xc] ;  /* 0x00000c00050d7983 */ /* 0x000ee80000100800 */
[----:B------:R-:W3:Y:S04]  /*8020*/  LDL.64 R6, [R5+-0x8] ;  /* 0xfffff80005067983 */ /* 0x000ee80000100a00 */
[----:B------:R-:W4:Y:S04]  /*8030*/  LDL R12, [R5+0x4] ;  /* 0x00000400050c7983 */ /* 0x000f280000100800 */
[----:B------:R-:W4:Y:S01]  /*8040*/  LDL R14, [R5+-0x14] ;  /* 0xffffec00050e7983 */ /* 0x000f220000100800 */
[----:B--2---:R-:W-:-:S03]  /*8050*/  LOP3.LUT R15, R8, R10, R15, 0x96, !PT ;  /* 0x0000000a080f7212 */ /* 0x004fc600078e960f */
[----:B------:R-:W3:Y:S02]  /*8060*/  LDL.128 R8, [R5+-0x28] ;  /* 0xffffd80005087983 */ /* 0x000ee40000100c00 */
[----:B---3--:R-:W-:Y:S02]  /*8070*/  LOP3.LUT R13, R10, R6, R13, 0x96, !PT ;  /* 0x000000060a0d7212 */ /* 0x008fe400078e960d */
[----:B------:R-:W2:Y:S02]  /*8080*/  LDL R6, [R5+-0x8] ;  /* 0xfffff80005067983 */ /* 0x000ea40000100800 */
[----:B------:R-:W-:Y:S02]  /*8090*/  LOP3.LUT R8, R13, R8, RZ, 0x3c, !PT ;  /* 0x000000080d087212 */ /* 0x000fe400078e3cff */
[----:B----4-:R-:W-:Y:S02]  /*80a0*/  LOP3.LUT R13, R11, R12, R14, 0x96, !PT ;  /* 0x0000000c0b0d7212 */ /* 0x010fe400078e960e */
[----:B------:R-:W-:-:S02]  /*80b0*/  SHF.L.W.U32.HI R12, R8, 0x1, R8 ;  /* 0x00000001080c7819 */ /* 0x000fc40000010e08 */
[----:B------:R-:W3:Y:S02]  /*80c0*/  LDL R8, [R5+0x10] ;  /* 0x0000100005087983 */ /* 0x000ee40000100800 */
[----:B------:R-:W-:-:S04]  /*80d0*/  LOP3.LUT R13, R13, R12, RZ, 0x3c, !PT ;  /* 0x0000000c0d0d7212 */ /* 0x000fc800078e3cff */
[----:B------:R-:W-:-:S05]  /*80e0*/  SHF.L.W.U32.HI R30, R13, 0x1, R13 ;  /* 0x000000010d1e7819 */ /* 0x000fca0000010e0d */
[----:B------:R4:W-:Y:S04]  /*80f0*/  STL [R5+0x24], R30 ;  /* 0x0000241e05007387 */ /* 0x0009e80000100800 */
[----:B------:R-:W2:Y:S04]  /*8100*/  LDL R23, [R5+0x24] ;  /* 0x0000240005177983 */ /* 0x000ea80000100800 */
[----:B----4-:R-:W4:Y:S01]  /*8110*/  LDL R30, [R5+0x14] ;  /* 0x00001400051e7983 */ /* 0x010f220000100800 */
[----:B---3--:R-:W-:-:S04]  /*8120*/  LOP3.LUT R14, R11, R7, R8, 0x96, !PT ;  /* 0x000000070b0e7212 */ /* 0x008fc800078e9608 */
[----:B------:R-:W-:-:S04]  /*8130*/  LOP3.LUT R9, R14, R9, RZ, 0x3c, !PT ;  /* 0x000000090e097212 */ /* 0x000fc800078e3cff */
[----:B------:R-:W-:Y:S02]  /*8140*/  SHF.L.W.U32.HI R13, R9, 0x1, R9 ;  /* 0x00000001090d7819 */ /* 0x000fe40000010e09 */
[----:B------:R-:W-:-:S03]  /*8150*/  LOP3.LUT R14, R15, R10, RZ, 0x3c, !PT ;  /* 0x0000000a0f0e7212 */ /* 0x000fc600078e3cff */
[----:B------:R-:W-:Y:S01]  /*8160*/  STL.64 [R5+0x18], R12 ;  /* 0x0000180c05007387 */ /* 0x000fe20000100a00 */
[----:B--2---:R-:W-:-:S03]  /*8170*/  LOP3.LUT R15, R6, R8, R23, 0x96, !PT ;  /* 0x00000008060f7212 */ /* 0x004fc600078e9617 */
[----:B------:R-:W2:Y:S04]  /*8180*/  LDL.64 R6, [R5+0x8] ;  /* 0x0000080005067983 */ /* 0x000ea80000100a00 */
[----:B------:R-:W2:Y:S04]  /*8190*/  LDL R27, [R5+0x1c] ;  /* 0x00001c00051b7983 */ /* 0x000ea80000100800 */
[----:B------:R-:W2:Y:S04]  /*81a0*/  LDL.128 R8, [R5+-0x18] ;  /* 0xffffe80005087983 */ /* 0x000ea80000100c00 */
[----:B------:R-:W4:Y:S01]  /*81b0*/  LDL R23, [R5+-0x4] ;  /* 0xfffffc0005177983 */ /* 0x000f220000100800 */
[----:B------:R-:W-:-:S05]  /*81c0*/  SHF.L.W.U32.HI R14, R14, 0x1, R14 ;  /* 0x000000010e0e7819 */ /* 0x000fca0000010e0e */
[----:B------:R3:W-:Y:S04]  /*81d0*/  STL [R5+0x20], R14 ;  /* 0x0000200e05007387 */ /* 0x0007e80000100800 */
[----:B---3--:R-:W3:Y:S01]  /*81e0*/  LDL R14, [R5+0x24] ;  /* 0x00002400050e7983 */ /* 0x008ee20000100800 */
[----:B--2---:R-:W-:-:S03]  /*81f0*/  LOP3.LUT R27, R10, R6, R27, 0x96, !PT ;  /* 0x000000060a1b7212 */ /* 0x004fc600078e961b */
[----:B------:R-:W2:Y:S01]  /*8200*/  LDL R6, [R5+0x20] ;  /* 0x0000200005067983 */ /* 0x000ea20000100800 */
[----:B------:R-:W-:Y:S02]  /*8210*/  LOP3.LUT R8, R27, R8, RZ, 0x3c, !PT ;  /* 0x000000081b087212 */ /* 0x000fe400078e3cff */
[----:B----4-:R-:W-:Y:S01]  /*8220*/  LOP3.LUT R23, R11, R30, R23, 0x96, !PT ;  /* 0x0000001e0b177212 */ /* 0x010fe200078e9617 */
[----:B------:R-:W3:Y:S01]  /*8230*/  LDL R27, [R5+0xc] ;  /* 0x00000c00051b7983 */ /* 0x000ee20000100800 */
[----:B------:R-:W-:-:S04]  /*8240*/  SHF.L.W.U32.HI R12, R8, 0x1, R8 ;  /* 0x00000001080c7819 */ /* 0x000fc80000010e08 */
[----:B------:R-:W-:-:S04]  /*8250*/  LOP3.LUT R23, R23, R12, RZ, 0x3c, !PT ;  /* 0x0000000c17177212 */ /* 0x000fc800078e3cff */
[----:B------:R-:W-:Y:S02]  /*8260*/  SHF.L.W.U32.HI R32, R23, 0x1, R23 ;  /* 0x0000000117207819 */ /* 0x000fe40000010e17 */
[----:B------:R-:W4:Y:S04]  /*8270*/  LDL R23, [R5+0x8] ;  /* 0x0000080005177983 */ /* 0x000f280000100800 */
[----:B------:R-:W-:Y:S04]  /*8280*/  STL [R5+0x34], R32 ;  /* 0x0000342005007387 */ /* 0x000fe80000100800 */
[----:B------:R-:W4:Y:S01]  /*8290*/  LDL R8, [R5+0x34] ;  /* 0x0000340005087983 */ /* 0x000f220000100800 */
[----:B------:R-:W-:-:S02]  /*82a0*/  LOP3.LUT R15, R15, R10, RZ, 0x3c, !PT ;  /* 0x0000000a0f0f7212 */ /* 0x000fc400078e3cff */
[----:B--2---:R-:W-:-:S04]  /*82b0*/  LOP3.LUT R30, R11, R7, R6, 0x96, !PT ;  /* 0x000000070b1e7212 */ /* 0x004fc800078e9606 */
[----:B------:R-:W-:-:S04]  /*82c0*/  LOP3.LUT R9, R30, R9, RZ, 0x3c, !PT ;  /* 0x000000091e097212 */ /* 0x000fc800078e3cff */
[----:B------:R-:W-:-:S05]  /*82d0*/  SHF.L.W.U32.HI R13, R9, 0x1, R9 ;  /* 0x00000001090d7819 */ /* 0x000fca0000010e09 */
[----:B------:R2:W-:Y:S04]  /*82e0*/  STL.64 [R5+0x28], R12 ;  /* 0x0000280c05007387 */ /* 0x0005e80000100a00 */
[----:B------:R-:W5:Y:S01]  /*82f0*/  LDL R31, [R5+0x2c] ;  /* 0x00002c00051f7983 */ /* 0x000f620000100800 */
[----:B----4-:R-:W-:-:S03]  /*8300*/  LOP3.LUT R23, R23, R6, R8, 0x96, !PT ;  /* 0x0000000617177212 */ /* 0x010fc600078e9608 */
[----:B------:R-:W5:Y:S04]  /*8310*/  LDL.128 R8, [R5+-0x8] ;  /* 0xfffff80005087983 */ /* 0x000f680000100c00 */
[----:B------:R-:W5:Y:S01]  /*8320*/  LDL.64 R6, [R5+0x18] ;  /* 0x0000180005067983 */ /* 0x000f620000100a00 */
[----:B------:R-:W-:-:S03]  /*8330*/  SHF.L.W.U32.HI R30, R15, 0x1, R15 ;  /* 0x000000010f1e7819 */ /* 0x000fc60000010e0f */
[----:B------:R-:W4:Y:S04]  /*8340*/  LDL R15, [R5+0x18] ;  /* 0x00001800050f7983 */ /* 0x000f280000100800 */
[----:B------:R0:W-:Y:S01]  /*8350*/  STL [R5+0x30], R30 ;  /* 0x0000301e05007387 */ /* 0x0001e20000100800 */
[----:B-----5:R-:W-:Y:S02]  /*8360*/  LOP3.LUT R31, R10, R6, R31, 0x96, !PT ;  /* 0x000000060a1f7212 */ /* 0x020fe400078e961f */
[----:B---3--:R-:W-:Y:S01]  /*8370*/  LOP3.LUT R27, R11, R14, R27, 0x96, !PT ;  /* 0x0000000e0b1b7212 */ /* 0x008fe200078e961b */
[----:B------:R-:W3:Y:S01]  /*8380*/  LDL R6, [R5+0x30] ;  /* 0x0000300005067983 */ /* 0x000ee20000100800 */
[----:B------:R-:W-:-:S04]  /*8390*/  LOP3.LUT R8, R31, R8, RZ, 0x3c, !PT ;  /* 0x000000081f087212 */ /* 0x000fc800078e3cff */
[----:B--2---:R-:W-:-:S04]  /*83a0*/  SHF.L.W.U32.HI R12, R8, 0x1, R8 ;  /* 0x00000001080c7819 */ /* 0x004fc80000010e08 */
[----:B------:R-:W-:-:S04]  /*83b0*/  LOP3.LUT R27, R27, R12, RZ, 0x3c, !PT ;  /* 0x0000000c1b1b7212 */ /* 0x000fc800078e3cff */
[----:B------:R-:W-:Y:S02]  /*83c0*/  SHF.L.W.U32.HI R32, R27, 0x1, R27 ;  /* 0x000000011b207819 */ /* 0x000fe40000010e1b */
[----:B------:R-:W-:Y:S01]  /*83d0*/  LOP3.LUT R23, R23, R10, RZ, 0x3c, !PT ;  /* 0x0000000a17177212 */ /* 0x000fe200078e3cff */
[----:B------:R-:W2:Y:S04]  /*83e0*/  LDL R27, [R5+0x1c] ;  /* 0x00001c00051b7983 */ /* 0x000ea80000100800 */
[----:B------:R-:W-:Y:S04]  /*83f0*/  STL [R5+0x44], R32 ;  /* 0x0000442005007387 */ /* 0x000fe80000100800 */
[----:B------:R-:W4:Y:S01]  /*8400*/  LDL R8, [R5+0x44] ;  /* 0x0000440005087983 */ /* 0x000f220000100800 */
[----:B---3--:R-:W-:-:S04]  /*8410*/  LOP3.LUT R14, R11, R7, R6, 0x96, !PT ;  /* 0x000000070b0e7212 */ /* 0x008fc800078e9606 */
[----:B------:R-:W-:Y:S02]  /*8420*/  LOP3.LUT R9, R14, R9, RZ, 0x3c, !PT ;  /* 0x000000090e097212 */ /* 0x000fe400078e3cff */
[----:B------:R-:W2:Y:S02]  /*8430*/  LDL R14, [R5+0x34] ;  /* 0x00003400050e7983 */ /* 0x000ea40000100800 */
[----:B------:R-:W-:-:S05]  /*8440*/  SHF.L.W.U32.HI R13, R9, 0x1, R9 ;  /* 0x00000001090d7819 */ /* 0x000fca0000010e09 */
[----:B------:R3:W-:Y:S04]  /*8450*/  STL.64 [R5+0x38], R12 ;  /* 0x0000380c05007387 */ /* 0x0007e80000100a00 */
[----:B------:R-:W5:Y:S01]  /*8460*/  LDL R31, [R5+0x3c] ;  /* 0x00003c00051f7983 */ /* 0x000f620000100800 */
[----:B----4-:R-:W-:-:S03]  /*8470*/  LOP3.LUT R15, R15, R6, R8, 0x96, !PT ;  /* 0x000000060f0f7212 */ /* 0x010fc600078e9608 */
[----:B------:R-:W5:Y:S04]  /*8480*/  LDL.128 R8, [R5+0x8] ;  /* 0x0000080005087983 */ /* 0x000f680000100c00 */
[----:B------:R-:W5:Y:S01]  /*8490*/  LDL.64 R6, [R5+0x28] ;  /* 0x0000280005067983 */ /* 0x000f620000100a00 */
[----:B0-----:R-:W-:-:S03]  /*84a0*/  SHF.L.W.U32.HI R30, R23, 0x1, R23 ;  /* 0x00000001171e7819 */ /* 0x001fc60000010e17 */
[----:B------:R-:W4:Y:S04]  /*84b0*/  LDL R23, [R5+0x28] ;  /* 0x0000280005177983 */ /* 0x000f280000100800 */
[----:B------:R0:W-:Y:S01]  /*84c0*/  STL [R5+0x40], R30 ;  /* 0x0000401e05007387 */ /* 0x0001e20000100800 */
[----:B-----5:R-:W-:Y:S02]  /*84d0*/  LOP3.LUT R31, R10, R6, R31, 0x96, !PT ;  /* 0x000000060a1f7212 */ /* 0x020fe400078e961f */
[----:B--2---:R-:W-:Y:S01]  /*84e0*/  LOP3.LUT R27, R11, R14, R27, 0x96, !PT ;  /* 0x0000000e0b1b7212 */ /* 0x004fe200078e961b */
[----:B------:R-:W2:Y:S01]  /*84f0*/  LDL R6, [R5+0x40] ;  /* 0x0000400005067983 */ /* 0x000ea20000100800 */
[----:B------:R-:W-:-:S04]  /*8500*/  LOP3.LUT R8, R31, R8, RZ, 0x3c, !PT ;  /* 0x000000081f087212 */ /* 0x000fc800078e3cff */
[----:B---3--:R-:W-:-:S04]  /*8510*/  SHF.L.W.U32.HI R12, R8, 0x1, R8 ;  /* 0x00000001080c7819 */ /* 0x008fc80000010e08 */
[----:B------:R-:W-:-:S04]  /*8520*/  LOP3.LUT R27, R27, R12, RZ, 0x3c, !PT ;  /* 0x0000000c1b1b7212 */ /* 0x000fc800078e3cff */
[----:B------:R-:W-:Y:S02]  /*8530*/  SHF.L.W.U32.HI R32, R27, 0x1, R27 ;  /* 0x000000011b207819 */ /* 0x000fe40000010e1b */
[----:B------:R-:W-:Y:S01]  /*8540*/  LOP3.LUT R15, R15, R10, RZ, 0x3c, !PT ;  /* 0x0000000a0f0f7212 */ /* 0x000fe200078e3cff */
[----:B------:R-:W3:Y:S04]  /*8550*/  LDL R27, [R5+0x2c] ;  /* 0x00002c00051b7983 */ /* 0x000ee80000100800 */
[----:B------:R-:W-:Y:S04]  /*8560*/  STL [R5+0x54], R32 ;  /* 0x0000542005007387 */ /* 0x000fe80000100800 */
[----:B------:R-:W4:Y:S01]  /*8570*/  LDL R8, [R5+0x54] ;  /* 0x0000540005087983 */ /* 0x000f220000100800 */
[----:B--2---:R-:W-:-:S04]  /*8580*/  LOP3.LUT R14, R11, R7, R6, 0x96, !PT ;  /* 0x000000070b0e7212 */ /* 0x004fc800078e9606 */
[----:B------:R-:W-:Y:S02]  /*8590*/  LOP3.LUT R9, R14, R9, RZ, 0x3c, !PT ;  /* 0x000000090e097212 */ /* 0x000fe400078e3cff */
[----:B------:R-:W3:Y:S02]  /*85a0*/  LDL R14, [R5+0x44] ;  /* 0x00004400050e7983 */ /* 0x000ee40000100800 */
        /* <DEDUP_REMOVED lines=52> */
[----:B0-----:R-:W-:-:S05]  /*88f0*/  SHF.L.W.U32.HI R30, R15, 0x1, R15 ;  /* 0x000000010f1e7819 */ /* 0x001fca0000010e0f */
[----:B------:R0:W-:Y:S04]  /*8900*/  STL [R5+0x70], R30 ;  /* 0x0000701e05007387 */ /* 0x0001e80000100800 */
[----:B--2---:R-:W2:Y:S04]  /*8910*/  LDL R12, [R5+0x70] ;  /* 0x00007000050c7983 */ /* 0x004ea80000100800 */
[----:B0-----:R-:W4:Y:S01]  /*8920*/  LDL R30, [R5+0x74] ;  /* 0x00007400051e7983 */ /* 0x001f220000100800 */
[----:B-----5:R-:W-:Y:S02]  /*8930*/  LOP3.LUT R31, R10, R6, R31, 0x96, !PT ;  /* 0x000000060a1f7212 */ /* 0x020fe400078e961f */
[----:B---3--:R-:W-:Y:S01]  /*8940*/  LOP3.LUT R27, R11, R14, R27, 0x96, !PT ;  /* 0x0000000e0b1b7212 */ /* 0x008fe200078e961b */
[----:B------:R-:W3:Y:S01]  /*8950*/  LDL R6, [R5+0x58] ;  /* 0x0000580005067983 */ /* 0x000ee20000100800 */
[----:B------:R-:W-:-:S04]  /*8960*/  LOP3.LUT R8, R31, R8, RZ, 0x3c, !PT ;  /* 0x000000081f087212 */ /* 0x000fc800078e3cff */
[----:B------:R-:W-:-:S04]  /*8970*/  SHF.L.W.U32.HI R8, R8, 0x1, R8 ;  /* 0x0000000108087819 */ /* 0x000fc80000010e08 */
[----:B------:R-:W-:-:S04]  /*8980*/  LOP3.LUT R27, R27, R8, RZ, 0x3c, !PT ;  /* 0x000000081b1b7212 */ /* 0x000fc800078e3cff */
[----:B------:R-:W-:-:S05]  /*8990*/  SHF.L.W.U32.HI R34, R27, 0x1, R27 ;  /* 0x000000011b227819 */ /* 0x000fca0000010e1b */
[----:B------:R-:W-:Y:S04]  /*89a0*/  STL [R5+0x84], R34 ;  /* 0x0000842205007387 */ /* 0x000fe80000100800 */
[----:B------:R-:W3:Y:S01]  /*89b0*/  LDL R13, [R5+0x84] ;  /* 0x00008400050d7983 */ /* 0x000ee20000100800 */
[----:B--2---:R-:W-:-:S04]  /*89c0*/  LOP3.LUT R14, R11, R7, R12, 0x96, !PT ;  /* 0x000000070b0e7212 */ /* 0x004fc800078e960c */
[----:B------:R-:W-:-:S04]  /*89d0*/  LOP3.LUT R9, R14, R9, RZ, 0x3c, !PT ;  /* 0x000000090e097212 */ /* 0x000fc800078e3cff */
[----:B------:R-:W-:Y:S02]  /*89e0*/  SHF.L.W.U32.HI R9, R9, 0x1, R9 ;  /* 0x0000000109097819 */ /* 0x000fe40000010e09 */
[----:B------:R-:W-:-:S03]  /*89f0*/  LOP3.LUT R23, R23, R10, RZ, 0x3c, !PT ;  /* 0x0000000a17177212 */ /* 0x000fc600078e3cff */
[----:B------:R0:W-:Y:S01]  /*8a00*/  STL.64 [R5+0x78], R8 ;  /* 0x0000780805007387 */ /* 0x0001e20000100a00 */
[----:B------:R-:W-:-:S03]  /*8a10*/  SHF.L.W.U32.HI R32, R23, 0x1, R23 ;  /* 0x0000000117207819 */ /* 0x000fc60000010e17 */
[----:B------:R-:W2:Y:S04]  /*8a20*/  LDL R27, [R5+0x7c] ;  /* 0x00007c00051b7983 */ /* 0x000ea80000100800 */
[----:B------:R-:W-:Y:S04]  /*8a30*/  STL [R5+0x80], R32 ;  /* 0x0000802005007387 */ /* 0x000fe80000100800 */
[----:B------:R-:W5:Y:S04]  /*8a40*/  LDL R10, [R5+0x80] ;  /* 0x00008000050a7983 */ /* 0x000f680000100800 */
[----:B------:R-:W4:Y:S01]  /*8a50*/  LDL R23, [R5+0x5c] ;  /* 0x00005c0005177983 */ /* 0x000f220000100800 */
[----:B---3--:R-:W-:-:S03]  /*8a60*/  LOP3.LUT R11, R6, R12, R13, 0x96, !PT ;  /* 0x0000000c060b7212 */ /* 0x008fc600078e960d */
[----:B------:R-:W2:Y:S04]  /*8a70*/  LDL.128 R12, [R5+0x48] ;  /* 0x00004800050c7983 */ /* 0x000ea80000100c00 */
[----:B------:R-:W2:Y:S01]  /*8a80*/  LDL.64 R6, [R5+0x68] ;  /* 0x0000680005067983 */ /* 0x000ea20000100a00 */
[----:B------:R-:W-:-:S04]  /*8a90*/  UIADD3 UR4, UPT, UPT, UR4, 0x20, URZ ;  /* 0x0000002004047890 */ /* 0x000fc8000fffe0ff */
[----:B------:R-:W-:Y:S01]  /*8aa0*/  UISETP.NE.AND UP0, UPT, UR4, 0x40, UPT ;  /* 0x000000400400788c */ /* 0x000fe2000bf05270 */
[----:B0-----:R-:W-:Y:S01]  /*8ab0*/  VIADD R9, R5, 0x80 ;  /* 0x0000008005097836 */ /* 0x001fe20000000000 */
[----:B--2---:R-:W-:-:S04]  /*8ac0*/  LOP3.LUT R27, R14, R6, R27, 0x96, !PT ;  /* 0x000000060e1b7212 */ /* 0x004fc800078e961b */
[----:B------:R-:W-:Y:S02]  /*8ad0*/  LOP3.LUT R12, R27, R12, RZ, 0x3c, !PT ;  /* 0x0000000c1b0c7212 */ /* 0x000fe400078e3cff */
[C---:B-----5:R-:W-:Y:S02]  /*8ae0*/  LOP3.LUT R8, R15.reuse, R7, R10, 0x96, !PT ;  /* 0x000000070f087212 */ /* 0x060fe400078e960a */
[----:B----4-:R-:W-:Y:S02]  /*8af0*/  LOP3.LUT R23, R15, R30, R23, 0x96, !PT ;  /* 0x0000001e0f177212 */ /* 0x010fe400078e9617 */
[----:B------:R-:W-:Y:S02]  /*8b00*/  SHF.L.W.U32.HI R6, R12, 0x1, R12 ;  /* 0x000000010c067819 */ /* 0x000fe40000010e0c */
[----:B------:R-:W-:Y:S02]  /*8b10*/  LOP3.LUT R8, R8, R13, RZ, 0x3c, !PT ;  /* 0x0000000d08087212 */ /* 0x000fe400078e3cff */
[----:B------:R-:W-:-:S02]  /*8b20*/  LOP3.LUT R11, R11, R14, RZ, 0x3c, !PT ;  /* 0x0000000e0b0b7212 */ /* 0x000fc400078e3cff */
[----:B------:R-:W-:Y:S02]  /*8b30*/  LOP3.LUT R23, R23, R6, RZ, 0x3c, !PT ;  /* 0x0000000617177212 */ /* 0x000fe400078e3cff */
[----:B------:R-:W-:Y:S02]  /*8b40*/  SHF.L.W.U32.HI R7, R8, 0x1, R8 ;  /* 0x0000000108077819 */ /* 0x000fe40000010e08 */
[----:B------:R-:W-:Y:S02]  /*8b50*/  SHF.L.W.U32.HI R8, R11, 0x1, R11 ;  /* 0x000000010b087819 */ /* 0x000fe40000010e0b */
[----:B------:R-:W-:Y:S01]  /*8b60*/  SHF.L.W.U32.HI R12, R23, 0x1, R23 ;  /* 0x00000001170c7819 */ /* 0x000fe20000010e17 */
        /* <DEDUP_REMOVED lines=16> */
[C---:B------:R-:W-:Y:S02]  /*8c70*/  LEA.HI R13, R4.reuse, R13, R4, 0x5 ;  /* 0x0000000d040d7211 */ /* 0x040fe400078f2804 */
[----:B------:R-:W-:Y:S02]  /*8c80*/  LOP3.LUT R15, R5, R4, R12, 0xb8, !PT ;  /* 0x00000004050f7212 */ /* 0x000fe400078eb80c */
[----:B--2---:R-:W-:Y:S02]  /*8c90*/  IADD3 R13, PT, PT, R13, 0x5a827999, R14 ;  /* 0x5a8279990d0d7810 */ /* 0x004fe40007ffe00e */
[----:B------:R-:W-:-:S04]  /*8ca0*/  SHF.L.W.U32.HI R14, R4, 0x1e, R4 ;  /* 0x0000001e040e7819 */ /* 0x000fc80000010e04 */
[----:B------:R-:W-:-:S05]  /*8cb0*/  LOP3.LUT R4, R12, R13, R14, 0xb8, !PT ;  /* 0x0000000d0c047212 */ /* 0x000fca00078eb80e */
[----:B------:R-:W-:Y:S02]  /*8cc0*/  IMAD.IADD R23, R5, 0x1, R4 ;  /* 0x0000000105177824 */ /* 0x000fe400078e0204 */
[----:B------:R-:W-:-:S05]  /*8cd0*/  IMAD.IADD R4, R2, 0x1, R15 ;  /* 0x0000000102047824 */ /* 0x000fca00078e020f */
[C-C-:B------:R-:W-:Y:S02]  /*8ce0*/  LEA.HI R5, R13.reuse, R4, R13.reuse, 0x5 ;  /* 0x000000040d057211 */ /* 0x140fe400078f280d */
[----:B------:R-:W-:Y:S02]  /*8cf0*/  SHF.L.W.U32.HI R13, R13, 0x1e, R13 ;  /* 0x0000001e0d0d7819 */ /* 0x000fe40000010e0d */
[----:B---3--:R-:W-:-:S04]  /*8d00*/  IADD3 R6, PT, PT, R5, 0x5a827999, R6 ;  /* 0x5a82799905067810 */ /* 0x008fc80007ffe006 */
[--C-:B------:R-:W-:Y:S02]  /*8d10*/  LEA.HI R4, R6, R23, R6.reuse, 0x5 ;  /* 0x0000001706047211 */ /* 0x100fe400078f2806 */
[----:B------:R-:W-:Y:S02]  /*8d20*/  LOP3.LUT R5, R14, R6, R13, 0xb8, !PT ;  /* 0x000000060e057212 */ /* 0x000fe400078eb80d */
[----:B------:R-:W-:Y:S02]  /*8d30*/  IADD3 R7, PT, PT, R4, 0x5a827999, R7 ;  /* 0x5a82799904077810 */ /* 0x000fe40007ffe007 */
[----:B------:R-:W-:Y:S01]  /*8d40*/  SHF.L.W.U32.HI R4, R6, 0x1e, R6 ;  /* 0x0000001e06047819 */ /* 0x000fe20000010e06 */
[----:B------:R-:W-:Y:S01]  /*8d50*/  IMAD.IADD R12, R12, 0x1, R5 ;  /* 0x000000010c0c7824 */ /* 0x000fe200078e0205 */
[----:B------:R-:W-:Y:S02]  /*8d60*/  SHF.L.W.U32.HI R23, R7, 0x1e, R7 ;  /* 0x0000001e07177819 */ /* 0x000fe40000010e07 */
[----:B------:R-:W-:-:S02]  /*8d70*/  LOP3.LUT R15, R13, R7, R4, 0xb8, !PT ;  /* 0x000000070d0f7212 */ /* 0x000fc400078eb804 */
[----:B------:R-:W-:-:S03]  /*8d80*/  LEA.HI R5, R7, R12, R7, 0x5 ;  /* 0x0000000c07057211 */ /* 0x000fc600078f2807 */
[----:B------:R-:W-:Y:S01]  /*8d90*/  IMAD.IADD R15, R14, 0x1, R15 ;  /* 0x000000010e0f7824 */ /* 0x000fe200078e020f */
[----:B----4-:R-:W-:-:S04]  /*8da0*/  IADD3 R8, PT, PT, R5, 0x5a827999, R8 ;  /* 0x5a82799905087810 */ /* 0x010fc80007ffe008 */
        /* <DEDUP_REMOVED lines=22> */
[----:B------:R-:W-:-:S04]  /*8f10*/  LEA.HI R8, R12, R8, R12, 0x5 ;  /* 0x000000080c087211 */ /* 0x000fc800078f280c */
[----:B------:R-:W-:Y:S02]  /*8f20*/  IADD3 R8, PT, PT, R8, 0x5a827999, R13 ;  /* 0x5a82799908087810 */ /* 0x000fe40007ffe00d */
[----:B------:R-:W-:Y:S02]  /*8f30*/  LOP3.LUT R13, R9, R12, R11, 0xb8, !PT ;  /* 0x0000000c090d7212 */ /* 0x000fe400078eb80b */
[----:B------:R-:W-:-:S03]  /*8f40*/  SHF.L.W.U32.HI R12, R12, 0x1e, R12 ;  /* 0x0000001e0c0c7819 */ /* 0x000fc60000010e0c */
[----:B------:R-:W-:Y:S01]  /*8f50*/  IMAD.IADD R13, R10, 0x1, R13 ;  /* 0x000000010a0d7824 */ /* 0x000fe200078e020d */
[----:B------:R-:W-:-:S04]  /*8f60*/  LOP3.LUT R10, R11, R8, R12, 0xb8, !PT ;  /* 0x000000080b0a7212 */ /* 0x000fc800078eb80c */
[C---:B------:R-:W-:Y:S01]  /*8f70*/  LEA.HI R13, R8.reuse, R13, R8, 0x5 ;  /* 0x0000000d080d7211 */ /* 0x040fe200078f2808 */
[----:B------:R-:W-:Y:S01]  /*8f80*/  IMAD.IADD R10, R9, 0x1, R10 ;  /* 0x00000001090a7824 */ /* 0x000fe200078e020a */
[----:B------:R-:W-:Y:S02]  /*8f90*/  SHF.L.W.U32.HI R9, R8, 0x1e, R8 ;  /* 0x0000001e08097819 */ /* 0x000fe40000010e08 */
[----:B------:R-:W-:-:S04]  /*8fa0*/  IADD3 R13, PT, PT, R13, 0x5a827999, R14 ;  /* 0x5a8279990d0d7810 */ /* 0x000fc80007ffe00e */
[----:B------:R-:W-:Y:S02]  /*8fb0*/  LEA.HI R10, R13, R10, R13, 0x5 ;  /* 0x0000000a0d0a7211 */ /* 0x000fe400078f280d */
[----:B------:R-:W-:Y:S02]  /*8fc0*/  LOP3.LUT R8, R12, R13, R9, 0xb8, !PT ;  /* 0x0000000d0c087212 */ /* 0x000fe400078eb809 */
[----:B------:R-:W-:-:S03]  /*8fd0*/  IADD3 R15, PT, PT, R10, 0x5a827999, R15 ;  /* 0x5a8279990a0f7810 */ /* 0x000fc60007ffe00f */
[----:B------:R-:W-:Y:S01]  /*8fe0*/  IMAD.IADD R10, R11, 0x1, R8 ;  /* 0x000000010b0a7824 */ /* 0x000fe200078e0208 */
[----:B------:R-:W-:Y:S02]  /*8ff0*/  SHF.L.W.U32.HI R8, R13, 0x1e, R13 ;  /* 0x0000001e0d087819 */ /* 0x000fe40000010e0d */
[--C-:B------:R-:W-:Y:S02]  /*9000*/  SHF.L.W.U32.HI R23, R15, 0x1e, R15.reuse ;  /* 0x0000001e0f177819 */ /* 0x100fe40000010e0f */
[----:B------:R-:W-:Y:S02]  /*9010*/  LOP3.LUT R13, R9, R15, R8, 0xb8, !PT ;  /* 0x0000000f090d7212 */ /* 0x000fe400078eb808 */
[----:B------:R-:W-:-:S03]  /*9020*/  LEA.HI R11, R15, R10, R15, 0x5 ;  /* 0x0000000a0f0b7211 */ /* 0x000fc600078f280f */
[----:B------:R-:W-:Y:S01]  /*9030*/  IMAD.IADD R13, R12, 0x1, R13 ;  /* 0x000000010c0d7824 */ /* 0x000fe200078e020d */
[----:B---3--:R-:W-:-:S04]  /*9040*/  IADD3 R4, PT, PT, R11, 0x5a827999, R4 ;  /* 0x5a8279990b047810 */ /* 0x008fc80007ffe004 */
        /* <DEDUP_REMOVED lines=33> */
[----:B------:R-:W-:Y:S02]  /*9260*/  LOP3.LUT R4, R13, R5, R12, 0x96, !PT ;  /* 0x000000050d047212 */ /* 0x000fe400078e960c */
[----:B------:R-:W-:-:S03]  /*9270*/  IADD3 R15, PT, PT, R6, 0x5a827999, R15 ;  /* 0x5a827999060f7810 */ /* 0x000fc60007ffe00f */
[----:B------:R-:W-:Y:S01]  /*9280*/  IMAD.IADD R6, R7, 0x1, R4 ;  /* 0x0000000107067824 */ /* 0x000fe200078e0204 */
[----:B------:R-:W-:Y:S02]  /*9290*/  SHF.L.W.U32.HI R4, R13, 0x1e, R13 ;  /* 0x0000001e0d047819 */ /* 0x000fe40000010e0d */
[C---:B------:R-:W-:Y:S02]  /*92a0*/  SHF.L.W.U32.HI R23, R15.reuse, 0x1e, R15 ;  /* 0x0000001e0f177819 */ /* 0x040fe40000010e0f */
[C---:B------:R-:W-:Y:S02]  /*92b0*/  LOP3.LUT R13, R15.reuse, R4, R5, 0x96, !PT ;  /* 0x000000040f0d7212 */ /* 0x040fe400078e9605 */
[----:B------:R-:W-:-:S03]  /*92c0*/  LEA.HI R7, R15, R6, R15, 0x5 ;  /* 0x000000060f077211 */ /* 0x000fc600078f280f */
[----:B------:R-:W-:Y:S01]  /*92d0*/  IMAD.IADD R13, R12, 0x1, R13 ;  /* 0x000000010c0d7824 */ /* 0x000fe200078e020d */
[----:B---3--:R-:W-:-:S04]  /*92e0*/  IADD3 R8, PT, PT, R7, 0x6ed9eba1, R8 ;  /* 0x6ed9eba107087810 */ /* 0x008fc80007ffe008 */
[C---:B------:R-:W-:Y:S02]  /*92f0*/  LEA.HI R6, R8.reuse, R13, R8, 0x5 ;  /* 0x0000000d08067211 */ /* 0x040fe400078f2808 */
[----:B------:R-:W-:Y:S02]  /*9300*/  LOP3.LUT R12, R8, R23, R4, 0x96, !PT ;  /* 0x00000017080c7212 */ /* 0x000fe400078e9604 */
[----:B------:R-:W-:-:S03]  /*9310*/  IADD3 R27, PT, PT, R6, 0x6ed9eba1, R9 ;  /* 0x6ed9eba1061b7810 */ /* 0x000fc60007ffe009 */
[----:B------:R-:W-:Y:S02]  /*9320*/  IMAD.IADD R6, R5, 0x1, R12 ;  /* 0x0000000105067824 */ /* 0x000fe400078e020c */
[----:B------:R-:W2:Y:S01]  /*9330*/  LDL.128 R12, [R1+0x60] ;  /* 0x00006000010c7983 */ /* 0x000ea20000100c00 */
        /* <DEDUP_REMOVED lines=101> */
[----:B------:R-:W-:-:S04]  /*9990*/  LEA.HI R8, R12, R8, R12, 0x5 ;  /* 0x000000080c087211 */ /* 0x000fc800078f280c */
[----:B------:R-:W-:Y:S02]  /*99a0*/  IADD3 R8, PT, PT, R8, -0x70e44324, R13 ;  /* 0x8f1bbcdc08087810 */ /* 0x000fe40007ffe00d */
[--C-:B------:R-:W-:Y:S02]  /*99b0*/  LOP3.LUT R13, R11, R9, R12.reuse, 0xe8, !PT ;  /* 0x000000090b0d7212 */ /* 0x100fe400078ee80c */
[----:B------:R-:W-:-:S03]  /*99c0*/  SHF.L.W.U32.HI R12, R12, 0x1e, R12 ;  /* 0x0000001e0c0c7819 */ /* 0x000fc60000010e0c */
[----:B------:R-:W-:Y:S01]  /*99d0*/  IMAD.IADD R13, R10, 0x1, R13 ;  /* 0x000000010a0d7824 */ /* 0x000fe200078e020d */
[----:B------:R-:W-:-:S04]  /*99e0*/  LOP3.LUT R10, R12, R11, R8, 0xe8, !PT ;  /* 0x0000000b0c0a7212 */ /* 0x000fc800078ee808 */
[C---:B------:R-:W-:Y:S01]  /*99f0*/  LEA.HI R13, R8.reuse, R13, R8, 0x5 ;  /* 0x0000000d080d7211 */ /* 0x040fe200078f2808 */
[----:B------:R-:W-:Y:S01]  /*9a00*/  IMAD.IADD R10, R9, 0x1, R10 ;  /* 0x00000001090a7824 */ /* 0x000fe200078e020a */
[----:B------:R-:W-:Y:S02]  /*9a10*/  SHF.L.W.U32.HI R9, R8, 0x1e, R8 ;  /* 0x0000001e08097819 */ /* 0x000fe40000010e08 */
[----:B------:R-:W-:-:S04]  /*9a20*/  IADD3 R13, PT, PT, R13, -0x70e44324, R14 ;  /* 0x8f1bbcdc0d0d7810 */ /* 0x000fc80007ffe00e */
[--C-:B------:R-:W-:Y:S02]  /*9a30*/  LEA.HI R10, R13, R10, R13.reuse, 0x5 ;  /* 0x0000000a0d0a7211 */ /* 0x100fe400078f280d */
[----:B------:R-:W-:Y:S02]  /*9a40*/  LOP3.LUT R8, R9, R12, R13, 0xe8, !PT ;  /* 0x0000000c09087212 */ /* 0x000fe400078ee80d */
[----:B------:R-:W-:-:S03]  /*9a50*/  IADD3 R15, PT, PT, R10, -0x70e44324, R15 ;  /* 0x8f1bbcdc0a0f7810 */ /* 0x000fc60007ffe00f */
[----:B------:R-:W-:Y:S01]  /*9a60*/  IMAD.IADD R10, R11, 0x1, R8 ;  /* 0x000000010b0a7824 */ /* 0x000fe200078e0208 */
[----:B------:R-:W-:Y:S02]  /*9a70*/  SHF.L.W.U32.HI R8, R13, 0x1e, R13 ;  /* 0x0000001e0d087819 */ /* 0x000fe40000010e0d */
[C-C-:B------:R-:W-:Y:S02]  /*9a80*/  SHF.L.W.U32.HI R23, R15.reuse, 0x1e, R15.reuse ;  /* 0x0000001e0f177819 */ /* 0x140fe40000010e0f */
[--C-:B------:R-:W-:Y:S02]  /*9a90*/  LOP3.LUT R13, R8, R9, R15.reuse, 0xe8, !PT ;  /* 0x00000009080d7212 */ /* 0x100fe400078ee80f */
[----:B------:R-:W-:-:S03]  /*9aa0*/  LEA.HI R11, R15, R10, R15, 0x5 ;  /* 0x0000000a0f0b7211 */ /* 0x000fc600078f280f */
[----:B------:R-:W-:Y:S01]  /*9ab0*/  IMAD.IADD R13, R12, 0x1, R13 ;  /* 0x000000010c0d7824 */ /* 0x000fe200078e020d */
[----:B---3--:R-:W-:-:S04]  /*9ac0*/  IADD3 R4, PT, PT, R11, -0x70e44324, R4 ;  /* 0x8f1bbcdc0b047810 */ /* 0x008fc80007ffe004 */
[--C-:B------:R-:W-:Y:S02]  /*9ad0*/  LEA.HI R10, R4, R13, R4.reuse, 0x5 ;  /* 0x0000000d040a7211 */ /* 0x100fe400078f2804 */
[----:B------:R-:W-:Y:S02]  /*9ae0*/  LOP3.LUT R12, R23, R8, R4, 0xe8, !PT ;  /* 0x00000008170c7212 */ /* 0x000fe400078ee804 */
[----:B------:R-:W-:-:S03]  /*9af0*/  IADD3 R27, PT, PT, R10, -0x70e44324, R5 ;  /* 0x8f1bbcdc0a1b7810 */ /* 0x000fc60007ffe005 */
[----:B------:R-:W-:Y:S02]  /*9b00*/  IMAD.IADD R10, R9, 0x1, R12 ;  /* 0x00000001090a7824 */ /* 0x000fe400078e020c */
[----:B------:R-:W2:Y:S01]  /*9b10*/  LDL.128 R12, [R1+0xc0] ;  /* 0x0000c000010c7983 */ /* 0x000ea20000100c00 */
        /* <DEDUP_REMOVED lines=69> */
[C---:B------:R-:W-:Y:S02]  /*9f70*/  LEA.HI R10, R13.reuse, R10, R13, 0x5 ;  /* 0x0000000a0d0a7211 */ /* 0x040fe400078f280d */
[----:B------:R-:W-:Y:S02]  /*9f80*/  LOP3.LUT R8, R13, R9, R12, 0x96, !PT ;  /* 0x000000090d087212 */ /* 0x000fe400078e960c */
[----:B------:R-:W-:-:S03]  /*9f90*/  IADD3 R15, PT, PT, R10, -0x70e44324, R15 ;  /* 0x8f1bbcdc0a0f7810 */ /* 0x000fc60007ffe00f */
[----:B------:R-:W-:Y:S01]  /*9fa0*/  IMAD.IADD R10, R11, 0x1, R8 ;  /* 0x000000010b0a7824 */ /* 0x000fe200078e0208 */
[----:B------:R-:W-:Y:S02]  /*9fb0*/  SHF.L.W.U32.HI R8, R13, 0x1e, R13 ;  /* 0x0000001e0d087819 */ /* 0x000fe40000010e0d */
[C---:B------:R-:W-:Y:S02]  /*9fc0*/  SHF.L.W.U32.HI R23, R15.reuse, 0x1e, R15 ;  /* 0x0000001e0f177819 */ /* 0x040fe40000010e0f */
[C---:B------:R-:W-:Y:S02]  /*9fd0*/  LOP3.LUT R13, R15.reuse, R8, R9, 0x96, !PT ;  /* 0x000000080f0d7212 */ /* 0x040fe400078e9609 */
[----:B------:R-:W-:-:S03]  /*9fe0*/  LEA.HI R11, R15, R10, R15, 0x5 ;  /* 0x0000000a0f0b7211 */ /* 0x000fc600078f280f */
[----:B------:R-:W-:Y:S01]  /*9ff0*/  IMAD.IADD R13, R12, 0x1, R13 ;  /* 0x000000010c0d7824 */ /* 0x000fe200078e020d */
[----:B---3--:R-:W-:-:S04]  /*a000*/  IADD3 R4, PT, PT, R11, -0x359d3e2a, R4 ;  /* 0xca62c1d60b047810 */ /* 0x008fc80007ffe004 */
[C---:B------:R-:W-:Y:S02]  /*a010*/  LEA.HI R10, R4.reuse, R13, R4, 0x5 ;  /* 0x0000000d040a7211 */ /* 0x040fe400078f2804 */
[----:B------:R-:W-:Y:S02]  /*a020*/  LOP3.LUT R12, R4, R23, R8, 0x96, !PT ;  /* 0x00000017040c7212 */ /* 0x000fe400078e9608 */
[----:B------:R-:W-:-:S03]  /*a030*/  IADD3 R27, PT, PT, R10, -0x359d3e2a, R5 ;  /* 0xca62c1d60a1b7810 */ /* 0x000fc60007ffe005 */
[----:B------:R-:W-:Y:S02]  /*a040*/  IMAD.IADD R10, R9, 0x1, R12 ;  /* 0x00000001090a7824 */ /* 0x000fe400078e020c */
[----:B------:R-:W2:Y:S01]  /*a050*/  LDL.128 R12, [R1+0x100] ;  /* 0x00010000010c7983 */ /* 0x000ea20000100c00 */
        /* <DEDUP_REMOVED lines=78> */
[----:B---3--:R-:W-:-:S03]  /*a540*/  IADD3 R4, PT, PT, R9, -0x359d3e2a, R4 ;  /* 0xca62c1d609047810 */ /* 0x008fc60007ffe004 */
[----:B------:R-:W-:Y:S01]  /*a550*/  IMAD.IADD R0, R0, 0x1, R15 ;  /* 0x0000000100007824 */ /* 0x000fe200078e020f */
[C---:B------:R-:W-:Y:S02]  /*a560*/  LOP3.LUT R9, R4.reuse, R15, R13, 0x96, !PT ;  /* 0x0000000f04097212 */ /* 0x040fe400078e960d */
[C-C-:B------:R-:W-:Y:S02]  /*a570*/  LEA.HI R10, R4.reuse, R11, R4.reuse, 0x5 ;  /* 0x0000000b040a7211 */ /* 0x140fe400078f2804 */
[----:B------:R-:W-:Y:S01]  /*a580*/  SHF.L.W.U32.HI R4, R4, 0x1e, R4 ;  /* 0x0000001e04047819 */ /* 0x000fe20000010e04 */
[----:B------:R-:W-:Y:S01]  /*a590*/  IMAD.IADD R8, R8, 0x1, R9 ;  /* 0x0000000108087824 */ /* 0x000fe200078e0209 */
[----:B------:R-:W-:Y:S01]  /*a5a0*/  IADD3 R5, PT, PT, R10, -0x359d3e2a, R5 ;  /* 0xca62c1d60a057810 */ /* 0x000fe20007ffe005 */
[----:B------:R3:W-:Y:S02]  /*a5b0*/  STL [R1+0x198], R0 ;  /* 0x0001980001007387 */ /* 0x0007e40000100800 */
[----:B------:R-:W-:Y:S01]  /*a5c0*/  IMAD.IADD R3, R3, 0x1, R4 ;  /* 0x0000000103037824 */ /* 0x000fe200078e0204 */
[----:B------:R-:W-:-:S02]  /*a5d0*/  LEA.HI R9, R5, R8, R5, 0x5 ;  /* 0x0000000805097211 */ /* 0x000fc400078f2805 */
[----:B------:R-:W-:Y:S02]  /*a5e0*/  LOP3.LUT R8, R5, R4, R15, 0x96, !PT ;  /* 0x0000000405087212 */ /* 0x000fe400078e960f */
[----:B------:R-:W-:Y:S02]  /*a5f0*/  IADD3 R6, PT, PT, R9, -0x359d3e2a, R6 ;  /* 0xca62c1d609067810 */ /* 0x000fe40007ffe006 */
[----:B------:R-:W-:Y:S01]  /*a600*/  LEA.HI R2, R5, R2, R5, 0x1e ;  /* 0x0000000205027211 */ /* 0x000fe200078ff005 */
[----:B------:R-:W-:Y:S02]  /*a610*/  IMAD.IADD R13, R13, 0x1, R8 ;  /* 0x000000010d0d7824 */ /* 0x000fe400078e0208 */
[--C-:B------:R-:W-:Y:S02]  /*a620*/  IMAD.IADD R25, R25, 0x1, R6.reuse ;  /* 0x0000000119197824 */ /* 0x100fe400078e0206 */
[----:B------:R3:W-:Y:S01]  /*a630*/  STL.64 [R1+0x190], R2 ;  /* 0x0001900201007387 */ /* 0x0007e20000100a00 */
[----:B------:R-:W-:Y:S01]  /*a640*/  LEA.HI R13, R6, R13, R6, 0x5 ;  /* 0x0000000d060d7211 */ /* 0x000fe200078f2806 */
[----:B------:R-:W-:-:S03]  /*a650*/  IMAD.MOV.U32 R5, RZ, RZ, RZ ;  /* 0x000000ffff057224 */ /* 0x000fc600078e00ff */
[----:B------:R-:W-:-:S05]  /*a660*/  IADD3 R7, PT, PT, R24, R13, R7 ;  /* 0x0000000d18077210 */ /* 0x000fca0007ffe007 */
[----:B------:R-:W-:-:S05]  /*a670*/  VIADD R24, R7, 0xca62c1d6 ;  /* 0xca62c1d607187836 */ /* 0x000fca0000000000 */
[----:B------:R3:W-:Y:S02]  /*a680*/  STL.64 [R1+0x188], R24 ;  /* 0x0001881801007387 */ /* 0x0007e40000100a00 */
.L_x_78:
[----:B------:R-:W-:-:S13]  /*a690*/  ISETP.GE.U32.AND P0, PT, R26, R20, PT ;  /* 0x000000141a00720c */ /* 0x000fda0003f06070 */
[----:B------:R-:W-:Y:S05]  /*a6a0*/  @P0 BRA `(.L_x_87) ;  /* 0x00000008003c0947 */ /* 0x000fea0003800000 */
[-C--:B------:R-:W-:Y:S01]  /*a6b0*/  IADD3 R29, PT, PT, RZ, -R26.reuse, -R29 ;  /* 0x8000001aff1d7210 */ /* 0x080fe20007ffe81d */
[----:B------:R-:W-:Y:S01]  /*a6c0*/  IMAD.MOV.U32 R7, RZ, RZ, R26 ;  /* 0x000000ffff077224 */ /* 0x000fe200078e001a */
[----:B------:R-:W-:Y:S02]  /*a6d0*/  IADD3 R19, PT, PT, R21, R26, -R19 ;  /* 0x0000001a15137210 */ /* 0x000fe40007ffe813 */
[----:B------:R-:W-:Y:S02]  /*a6e0*/  LOP3.LUT P0, R29, R29, 0x3, RZ, 0xc0, !PT ;  /* 0x000000031d1d7812 */ /* 0x000fe4000780c0ff */
[----:B------:R-:W-:-:S11]  /*a6f0*/  ISETP.GT.U32.AND P1, PT, R19, -0x4, PT ;  /* 0xfffffffc1300780c */ /* 0x000fd60003f24070 */
[----:B------:R-:W-:Y:S05]  /*a700*/  @!P0 BRA `(.L_x_88) ;  /* 0x0000000000308947 */ /* 0x000fea0003800000 */
[----:B------:R-:W-:Y:S01]  /*a710*/  IADD3 R9, PT, PT, R5, 0x1c, R28 ;  /* 0x0000001c05097810 */ /* 0x000fe20007ffe01c */
[----:B------:R-:W-:Y:S02]  /*a720*/  IMAD.IADD R7, R29, 0x1, R26 ;  /* 0x000000011d077824 */ /* 0x000fe400078e021a */
[--C-:B------:R-:W-:Y:S02]  /*a730*/  IMAD.MOV R4, RZ, RZ, -R29.reuse ;  /* 0x000000ffff047224 */ /* 0x100fe400078e0a1d */
[----:B------:R-:W-:Y:S02]  /*a740*/  IMAD.IADD R5, R5, 0x1, R29 ;  /* 0x0000000105057824 */ /* 0x000fe400078e021d */
[----:B------:R-:W-:-:S07]  /*a750*/  IMAD.IADD R8, R26, 0x1, R17 ;  /* 0x000000011a087824 */ /* 0x000fce00078e0211 */
.L_x_89:
[----:B--2---:R2:W4:Y:S01]  /*a760*/  LDL.U8 R6, [R8] ;  /* 0x0000000008067983 */ /* 0x0045220000100000 */
[----:B------:R-:W-:-:S05]  /*a770*/  VIADD R4, R4, 0x1 ;  /* 0x0000000104047836 */ /* 0x000fca0000000000 */
[----:B------:R-:W-:Y:S01]  /*a780*/  ISETP.NE.AND P0, PT, R4, RZ, PT ;  /* 0x000000ff0400720c */ /* 0x000fe20003f05270 */
[----:B--2---:R-:W-:Y:S01]  /*a790*/  VIADD R8, R8, 0x1 ;  /* 0x0000000108087836 */ /* 0x004fe20000000000 */
[----:B----4-:R2:W-:Y:S02]  /*a7a0*/  STL.U8 [R9], R6 ;  /* 0x0000000609007387 */ /* 0x0105e40000100000 */
[----:B--2---:R-:W-:-:S09]  /*a7b0*/  VIADD R9, R9, 0x1 ;  /* 0x0000000109097836 */ /* 0x004fd20000000000 */
[----:B------:R-:W-:Y:S05]  /*a7c0*/  @P0 BRA `(.L_x_89) ;  /* 0xfffffffc00e40947 */ /* 0x000fea000383ffff */
.L_x_88:
[----:B------:R-:W-:Y:S05]  /*a7d0*/  @P1 BRA `(.L_x_87) ;  /* 0x0000000400f01947 */ /* 0x000fea0003800000 */
[C---:B------:R-:W-:Y:S02]  /*a7e0*/  ISETP.GE.U32.AND P2, PT, R7.reuse, R20, PT ;  /* 0x000000140700720c */ /* 0x040fe40003f46070 */
[----:B------:R-:W-:-:S11]  /*a7f0*/  IADD3 R17, PT, PT, R7, 0x3, R17 ;  /* 0x0000000307117810 */ /* 0x000fd60007ffe011 */
[----:B--2---:R-:W2:Y:S01]  /*a800*/  @P2 LDL.U8 R6, [R17+-0x3] ;  /* 0xfffffd0011062983 */ /* 0x004ea20000100000 */
[----:B------:R-:W-:-:S05]  /*a810*/  VIADD R4, R5, 0x1 ;  /* 0x0000000105047836 */ /* 0x000fca0000000000 */
[----:B------:R-:W-:-:S05]  /*a820*/  @P2 IADD3 R13, PT, PT, R1, -0x1, R4 ;  /* 0xffffffff010d2810 */ /* 0x000fca0007ffe004 */
[----:B--2---:R2:W-:Y:S04]  /*a830*/  @P2 STL.U8 [R13+0x1a4], R6 ;  /* 0x0001a4060d002387 */ /* 0x0045e80000100000 */
[----:B------:R-:W4:Y:S01]  /*a840*/  @P2 LDL.U8 R8, [R17+-0x2] ;  /* 0xfffffe0011082983 */ /* 0x000f220000100000 */
[C-C-:B------:R-:W-:Y:S01]  /*a850*/  @P2 IMAD.IADD R11, R1.reuse, 0x1, R4.reuse ;  /* 0x00000001010b2824 */ /* 0x140fe200078e0204 */
[----:B------:R-:W-:-:S04]  /*a860*/  @P2 IADD3 R12, PT, PT, R1, 0x1, R4 ;  /* 0x00000001010c2810 */ /* 0x000fc80007ffe004 */
[----:B----4-:R2:W-:Y:S04]  /*a870*/  @P2 STL.U8 [R11+0x1a4], R8 ;  /* 0x0001a4080b002387 */ /* 0x0105e80000100000 */
[----:B------:R-:W4:Y:S01]  /*a880*/  @P2 LDL.U8 R9, [R17+-0x1] ;  /* 0xffffff0011092983 */ /* 0x000f220000100000 */
[----:B------:R-:W-:-:S04]  /*a890*/  @P2 VIADD R7, R7, 0x4 ;  /* 0x0000000407072836 */ /* 0x000fc80000000000 */
[C---:B------:R-:W-:Y:S01]  /*a8a0*/  IMAD.IADD R5, R20.reuse, 0x1, -R7 ;  /* 0x0000000114057824 */ /* 0x040fe200078e0a07 */
[----:B------:R-:W-:Y:S01]  /*a8b0*/  ISETP.GT.U32.AND P1, PT, R20, R7, PT ;  /* 0x000000071400720c */ /* 0x000fe20003f24070 */
[----:B----4-:R2:W-:Y:S04]  /*a8c0*/  @P2 STL.U8 [R12+0x1a4], R9 ;  /* 0x0001a4090c002387 */ /* 0x0105e80000100000 */
[----:B------:R4:W5:Y:S01]  /*a8d0*/  @P2 LDL.U8 R10, [R17] ;  /* 0x00000000110a2983 */ /* 0x0009620000100000 */
[----:B------:R-:W-:Y:S02]  /*a8e0*/  ISETP.LE.U32.OR P1, PT, R5, 0xc, !P1 ;  /* 0x0000000c0500780c */ /* 0x000fe40004f23470 */
[----:B------:R-:W-:Y:S01]  /*a8f0*/  @P2 IADD3 R5, PT, PT, R1, 0x2, R4 ;  /* 0x0000000201052810 */ /* 0x000fe20007ffe004 */
[----:B------:R-:W-:Y:S01]  /*a900*/  @P2 VIADD R4, R4, 0x4 ;  /* 0x0000000404042836 */ /* 0x000fe20000000000 */
[----:B------:R-:W-:Y:S01]  /*a910*/  PLOP3.LUT P0, PT, P2, PT, PT, 0x8, 0x80 ;  /* 0x000000000080781c */ /* 0x000fe2000170e170 */
[----:B----4-:R-:W-:-:S02]  /*a920*/  @P2 VIADD R17, R17, 0x4 ;  /* 0x0000000411112836 */ /* 0x010fc40000000000 */
[----:B-----5:R2:W-:Y:S06]  /*a930*/  @P2 STL.U8 [R5+0x1a4], R10 ;  /* 0x0001a40a05002387 */ /* 0x0205ec0000100000 */
[----:B------:R-:W-:Y:S05]  /*a940*/  @P1 BRA `(.L_x_90) ;  /* 0x0000000000dc1947 */ /* 0x000fea0003800000 */
[----:B------:R-:W-:Y:S01]  /*a950*/  PLOP3.LUT P0, PT, PT, PT, PT, 0x8, 0x80 ;  /* 0x000000000080781c */ /* 0x000fe20003f0e170 */
[----:B--2---:R-:W-:-:S12]  /*a960*/  VIADD R6, R20, 0xfffffff4 ;  /* 0xfffffff414067836 */ /* 0x004fd80000000000 */
.L_x_91:
[----:B--2---:R-:W2:Y:S01]  /*a970*/  LDL.U8 R5, [R17+-0x3] ;  /* 0xfffffd0011057983 */ /* 0x004ea20000100000 */
[C-C-:B------:R-:W-:Y:S01]  /*a980*/  IADD3 R12, PT, PT, R1.reuse, -0x1, R4.reuse ;  /* 0xffffffff010c7810 */ /* 0x140fe20007ffe004 */
[----:B------:R-:W-:-:S04]  /*a990*/  IMAD.IADD R15, R1, 0x1, R4 ;  /* 0x00000001010f7824 */ /* 0x000fc800078e0204 */
[----:B--2---:R2:W-:Y:S04]  /*a9a0*/  STL.U8 [R12+0x1a4], R5 ;  /* 0x0001a4050c007387 */ /* 0x0045e80000100000 */
[----:B------:R-:W4:Y:S01]  /*a9b0*/  LDL.U8 R8, [R17+-0x2] ;  /* 0xfffffe0011087983 */ /* 0x000f220000100000 */
[----:B------:R-:W-:-:S03]  /*a9c0*/  IADD3 R14, PT, PT, R1, 0x1, R4 ;  /* 0x00000001010e7810 */ /* 0x000fc60007ffe004 */
[----:B----4-:R4:W-:Y:S04]  /*a9d0*/  STL.U8 [R15+0x1a4], R8 ;  /* 0x0001a4080f007387 */ /* 0x0109e80000100000 */
[----:B------:R-:W5:Y:S01]  /*a9e0*/  LDL.U8 R9, [R17+-0x1] ;  /* 0xffffff0011097983 */ /* 0x000f620000100000 */
[----:B------:R-:W-:-:S03]  /*a9f0*/  IADD3 R13, PT, PT, R1, 0x2, R4 ;  /* 0x00000002010d7810 */ /* 0x000fc60007ffe004 */
[----:B-----5:R5:W-:Y:S04]  /*aa00*/  STL.U8 [R14+0x1a4], R9 ;  /* 0x0001a4090e007387 */ /* 0x020be80000100000 */
[----:B------:R-:W3:Y:S01]  /*aa10*/  LDL.U8 R10, [R17] ;  /* 0x00000000110a7983 */ /* 0x000ee20000100000 */
[----:B------:R-:W-:-:S03]  /*aa20*/  IADD3 R26, PT, PT, R1, 0x3, R4 ;  /* 0x00000003011a7810 */ /* 0x000fc60007ffe004 */
[----:B---3--:R3:W-:Y:S04]  /*aa30*/  STL.U8 [R13+0x1a4], R10 ;  /* 0x0001a40a0d007387 */ /* 0x0087e80000100000 */
[----:B------:R-:W4:Y:S01]  /*aa40*/  LDL.U8 R11, [R17+0x1] ;  /* 0x00000100110b7983 */ /* 0x000f220000100000 */
[----:B--2---:R-:W-:-:S03]  /*aa50*/  IADD3 R12, PT, PT, R1, 0x4, R4 ;  /* 0x00000004010c7810 */ /* 0x004fc60007ffe004 */
[----:B----4-:R2:W-:Y:S04]  /*aa60*/  STL.U8 [R26+0x1a4], R11 ;  /* 0x0001a40b1a007387 */ /* 0x0105e80000100000 */
[----:B------:R-:W4:Y:S01]  /*aa70*/  LDL.U8 R5, [R17+0x2] ;  /* 0x0000020011057983 */ /* 0x000f220000100000 */
[----:B------:R-:W-:-:S03]  /*aa80*/  IADD3 R15, PT, PT, R1, 0x5, R4 ;  /* 0x00000005010f7810 */ /* 0x000fc60007ffe004 */
[----:B----4-:R4:W-:Y:S04]  /*aa90*/  STL.U8 [R12+0x1a4], R5 ;  /* 0x0001a4050c007387 */ /* 0x0109e80000100000 */
[----:B------:R-:W3:Y:S01]  /*aaa0*/  LDL.U8 R8, [R17+0x3] ;  /* 0x0000030011087983 */ /* 0x000ee20000100000 */
[----:B-----5:R-:W-:-:S03]  /*aab0*/  IADD3 R14, PT, PT, R1, 0x6, R4 ;  /* 0x00000006010e7810 */ /* 0x020fc60007ffe004 */
[----:B---3--:R3:W-:Y:S04]  /*aac0*/  STL.U8 [R15+0x1a4], R8 ;  /* 0x0001a4080f007387 */ /* 0x0087e80000100000 */
[----:B------:R-:W5:Y:S01]  /*aad0*/  LDL.U8 R9, [R17+0x4] ;  /* 0x0000040011097983 */ /* 0x000f620000100000 */
[----:B------:R-:W-:-:S03]  /*aae0*/  IADD3 R13, PT, PT, R1, 0x7, R4 ;  /* 0x00000007010d7810 */ /* 0x000fc60007ffe004 */
[----:B-----5:R5:W-:Y:S04]  /*aaf0*/  STL.U8 [R14+0x1a4], R9 ;  /* 0x0001a4090e007387 */ /* 0x020be80000100000 */
[----:B------:R-:W4:Y:S01]  /*ab00*/  LDL.U8 R10, [R17+0x5] ;  /* 0x00000500110a7983 */ /* 0x000f220000100000 */
[----:B--2---:R-:W-:-:S03]  /*ab10*/  IADD3 R26, PT, PT, R1, 0x8, R4 ;  /* 0x00000008011a7810 */ /* 0x004fc60007ffe004 */
[----:B----4-:R2:W-:Y:S04]  /*ab20*/  STL.U8 [R13+0x1a4], R10 ;  /* 0x0001a40a0d007387 */ /* 0x0105e80000100000 */
[----:B------:R-:W4:Y:S01]  /*ab30*/  LDL.U8 R11, [R17+0x6] ;  /* 0x00000600110b7983 */ /* 0x000f220000100000 */
[----:B------:R-:W-:-:S03]  /*ab40*/  IADD3 R12, PT, PT, R1, 0x9, R4 ;  /* 0x00000009010c7810 */ /* 0x000fc60007ffe004 */
[----:B----4-:R-:W-:Y:S04]  /*ab50*/  STL.U8 [R26+0x1a4], R11 ;  /* 0x0001a40b1a007387 */ /* 0x010fe80000100000 */
[----:B------:R-:W4:Y:S01]  /*ab60*/  LDL.U8 R5, [R17+0x7] ;  /* 0x0000070011057983 */ /* 0x000f220000100000 */
[----:B---3--:R-:W-:-:S03]  /*ab70*/  IADD3 R15, PT, PT, R1, 0xa, R4 ;  /* 0x0000000a010f7810 */ /* 0x008fc60007ffe004 */
[----:B----4-:R3:W-:Y:S04]  /*ab80*/  STL.U8 [R12+0x1a4], R5 ;  /* 0x0001a4050c007387 */ /* 0x0107e80000100000 */
[----:B------:R-:W4:Y:S01]  /*ab90*/  LDL.U8 R8, [R17+0x8] ;  /* 0x0000080011087983 */ /* 0x000f220000100000 */
[----:B-----5:R-:W-:-:S03]  /*aba0*/  IADD3 R14, PT, PT, R1, 0xb, R4 ;  /* 0x0000000b010e7810 */ /* 0x020fc60007ffe004 */
[----:B----4-:R4:W-:Y:S04]  /*abb0*/  STL.U8 [R15+0x1a4], R8 ;  /* 0x0001a4080f007387 */ /* 0x0109e80000100000 */
[----:B------:R-:W5:Y:S01]  /*abc0*/  LDL.U8 R9, [R17+0x9] ;  /* 0x0000090011097983 */ /* 0x000f620000100000 */
[----:B--2---:R-:W-:-:S03]  /*abd0*/  IADD3 R13, PT, PT, R1, 0xc, R4 ;  /* 0x0000000c010d7810 */ /* 0x004fc60007ffe004 */
[----:B-----5:R2:W-:Y:S04]  /*abe0*/  STL.U8 [R14+0x1a4], R9 ;  /* 0x0001a4090e007387 */ /* 0x0205e80000100000 */
[----:B------:R-:W5:Y:S01]  /*abf0*/  LDL.U8 R10, [R17+0xa] ;  /* 0x00000a00110a7983 */ /* 0x000f620000100000 */
[----:B---3--:R-:W-:-:S03]  /*ac00*/  IADD3 R12, PT, PT, R1, 0xd, R4 ;  /* 0x0000000d010c7810 */ /* 0x008fc60007ffe004 */
[----:B-----5:R2:W-:Y:S04]  /*ac10*/  STL.U8 [R13+0x1a4], R10 ;  /* 0x0001a40a0d007387 */ /* 0x0205e80000100000 */
[----:B------:R-:W3:Y:S01]  /*ac20*/  LDL.U8 R11, [R17+0xb] ;  /* 0x00000b00110b7983 */ /* 0x000ee20000100000 */
[----:B----4-:R-:W-:-:S03]  /*ac30*/  IADD3 R8, PT, PT, R1, 0xe, R4 ;  /* 0x0000000e01087810 */ /* 0x010fc60007ffe004 */
[----:B---3--:R2:W-:Y:S04]  /*ac40*/  STL.U8 [R12+0x1a4], R11 ;  /* 0x0001a40b0c007387 */ /* 0x0085e80000100000 */
[----:B------:R3:W4:Y:S01]  /*ac50*/  LDL.U8 R5, [R17+0xc] ;  /* 0x00000c0011057983 */ /* 0x0007220000100000 */
[----:B------:R-:W-:Y:S02]  /*ac60*/  VIADD R7, R7, 0x10 ;  /* 0x0000001007077836 */ /* 0x000fe40000000000 */
[----:B------:R-:W-:-:S03]  /*ac70*/  VIADD R4, R4, 0x10 ;  /* 0x0000001004047836 */ /* 0x000fc60000000000 */
[----:B------:R-:W-:Y:S01]  /*ac80*/  ISETP.GE.U32.AND P1, PT, R7, R6, PT ;  /* 0x000000060700720c */ /* 0x000fe20003f26070 */
[----:B---3--:R-:W-:Y:S01]  /*ac90*/  VIADD R17, R17, 0x10 ;  /* 0x0000001011117836 */ /* 0x008fe20000000000 */
[----:B----4-:R2:W-:Y:S11]  /*aca0*/  STL.U8 [R8+0x1a4], R5 ;  /* 0x0001a40508007387 */ /* 0x0105f60000100000 */
[----:B------:R-:W-:Y:S05]  /*acb0*/  @!P1 BRA `(.L_x_91) ;  /* 0xfffffffc002c9947 */ /* 0x000fea000383ffff */
.L_x_90:
[C---:B--2---:R-:W-:Y:S01]  /*acc0*/  IMAD.IADD R5, R20.reuse, 0x1, -R7 ;  /* 0x0000000114057824 */ /* 0x044fe200078e0a07 */
[----:B------:R-:W-:-:S04]  /*acd0*/  ISETP.GT.U32.AND P1, PT, R20, R7, PT ;  /* 0x000000071400720c */ /* 0x000fc80003f24070 */
[----:B------:R-:W-:-:S13]  /*ace0*/  ISETP.LE.U32.OR P1, PT, R5, 0x4, !P1 ;  /* 0x000000040500780c */ /* 0x000fda0004f23470 */
[----:B------:R-:W-:Y:S05]  /*acf0*/  @P1 BRA `(.L_x_92) ;  /* 0x0000000000701947 */ /* 0x000fea0003800000 */
[----:B------:R-:W2:Y:S01]  /*ad00*/  LDL.U8 R5, [R17+-0x3] ;  /* 0xfffffd0011057983 */ /* 0x000ea20000100000 */
        /* <DEDUP_REMOVED lines=8> */
[----:B-----5:R-:W-:Y:S04]  /*ad90*/  STL.U8 [R15+0x1a4], R8 ;  /* 0x0001a4080f007387 */ /* 0x020fe80000100000 */
[----:B------:R-:W5:Y:S01]  /*ada0*/  LDL.U8 R9, [R17] ;  /* 0x0000000011097983 */ /* 0x000f620000100000 */
[----:B------:R-:W-:-:S03]  /*adb0*/  IADD3 R13, PT, PT, R1, 0x3, R4 ;  /* 0x00000003010d7810 */ /* 0x000fc60007ffe004 */
[----:B-----5:R5:W-:Y:S04]  /*adc0*/  STL.U8 [R14+0x1a4], R9 ;  /* 0x0001a4090e007387 */ /* 0x020be80000100000 */
[----:B------:R-:W3:Y:S01]  /*add0*/  LDL.U8 R10, [R17+0x1] ;  /* 0x00000100110a7983 */ /* 0x000ee20000100000 */
[----:B--2---:R-:W-:-:S03]  /*ade0*/  IADD3 R12, PT, PT, R1, 0x4, R4 ;  /* 0x00000004010c7810 */ /* 0x004fc60007ffe004 */
[----:B---3--:R2:W-:Y:S04]  /*adf0*/  STL.U8 [R13+0x1a4], R10 ;  /* 0x0001a40a0d007387 */ /* 0x0085e80000100000 */
[----:B------:R-:W3:Y:S01]  /*ae00*/  LDL.U8 R5, [R17+0x2] ;  /* 0x0000020011057983 */ /* 0x000ee20000100000 */
[----:B----4-:R-:W-:-:S03]  /*ae10*/  IADD3 R11, PT, PT, R1, 0x5, R4 ;  /* 0x00000005010b7810 */ /* 0x010fc60007ffe004 */
[----:B---3--:R2:W-:Y:S04]  /*ae20*/  STL.U8 [R12+0x1a4], R5 ;  /* 0x0001a4050c007387 */ /* 0x0085e80000100000 */
[----:B------:R-:W3:Y:S01]  /*ae30*/  LDL.U8 R6, [R17+0x3] ;  /* 0x0000030011067983 */ /* 0x000ee20000100000 */
[----:B-----5:R-:W-:-:S03]  /*ae40*/  IADD3 R9, PT, PT, R1, 0x6, R4 ;  /* 0x0000000601097810 */ /* 0x020fc60007ffe004 */
[----:B---3--:R2:W-:Y:S04]  /*ae50*/  STL.U8 [R11+0x1a4], R6 ;  /* 0x0001a4060b007387 */ /* 0x0085e80000100000 */
[----:B------:R3:W4:Y:S01]  /*ae60*/  LDL.U8 R8, [R17+0x4] ;  /* 0x0000040011087983 */ /* 0x0007220000100000 */
[----:B------:R-:W-:Y:S01]  /*ae70*/  PLOP3.LUT P0, PT, PT, PT, PT, 0x8, 0x80 ;  /* 0x000000000080781c */ /* 0x000fe20003f0e170 */
[----:B------:R-:W-:Y:S02]  /*ae80*/  VIADD R7, R7, 0x8 ;  /* 0x0000000807077836 */ /* 0x000fe40000000000 */
[----:B------:R-:W-:Y:S02]  /*ae90*/  VIADD R4, R4, 0x8 ;  /* 0x0000000804047836 */ /* 0x000fe40000000000 */
[----:B---3--:R-:W-:Y:S01]  /*aea0*/  VIADD R17, R17, 0x8 ;  /* 0x0000000811117836 */ /* 0x008fe20000000000 */
[----:B----4-:R2:W-:Y:S07]  /*aeb0*/  STL.U8 [R9+0x1a4], R8 ;  /* 0x0001a40809007387 */ /* 0x0105ee0000100000 */
.L_x_92:
[----:B------:R-:W-:-:S13]  /*aec0*/  ISETP.LT.U32.OR P0, PT, R7, R20, P0 ;  /* 0x000000140700720c */ /* 0x000fda0000701470 */
[----:B------:R-:W-:Y:S05]  /*aed0*/  @!P0 BRA `(.L_x_87) ;  /* 0x0000000000308947 */ /* 0x000fea0003800000 */
[----:B--2---:R-:W2:Y:S01]  /*aee0*/  LDL.U8 R5, [R17+-0x3] ;  /* 0xfffffd0011057983 */ /* 0x004ea20000100000 */
[C-C-:B------:R-:W-:Y:S01]  /*aef0*/  IADD3 R12, PT, PT, R1.reuse, -0x1, R4.reuse ;  /* 0xffffffff010c7810 */ /* 0x140fe20007ffe004 */
[----:B------:R-:W-:-:S04]  /*af00*/  IMAD.IADD R11, R1, 0x1, R4 ;  /* 0x00000001010b7824 */ /* 0x000fc800078e0204 */
[----:B--2---:R4:W-:Y:S04]  /*af10*/  STL.U8 [R12+0x1a4], R5 ;  /* 0x0001a4050c007387 */ /* 0x0049e80000100000 */
[----:B------:R-:W2:Y:S01]  /*af20*/  LDL.U8 R6, [R17+-0x2] ;  /* 0xfffffe0011067983 */ /* 0x000ea20000100000 */
[----:B------:R-:W-:-:S03]  /*af30*/  IADD3 R10, PT, PT, R1, 0x1, R4 ;  /* 0x00000001010a7810 */ /* 0x000fc60007ffe004 */
[----:B--2---:R4:W-:Y:S04]  /*af40*/  STL.U8 [R11+0x1a4], R6 ;  /* 0x0001a4060b007387 */ /* 0x0049e80000100000 */
[----:B------:R-:W2:Y:S01]  /*af50*/  LDL.U8 R7, [R17+-0x1] ;  /* 0xffffff0011077983 */ /* 0x000ea20000100000 */
[----:B------:R-:W-:-:S03]  /*af60*/  IADD3 R9, PT, PT, R1, 0x2, R4 ;  /* 0x0000000201097810 */ /* 0x000fc60007ffe004 */
[----:B--2---:R4:W-:Y:S04]  /*af70*/  STL.U8 [R10+0x1a4], R7 ;  /* 0x0001a4070a007387 */ /* 0x0049e80000100000 */
[----:B------:R-:W2:Y:S04]  /*af80*/  LDL.U8 R8, [R17] ;  /* 0x0000000011087983 */ /* 0x000ea80000100000 */
[----:B--2---:R4:W-:Y:S02]  /*af90*/  STL.U8 [R9+0x1a4], R8 ;  /* 0x0001a40809007387 */ /* 0x0049e40000100000 */
.L_x_87:
[C---:B------:R-:W-:Y:S01]  /*afa0*/  ISETP.GE.U32.AND P0, PT, R18.reuse, -0x40, PT ;  /* 0xffffffc01200780c */ /* 0x040fe20003f06070 */
[----:B------:R-:W-:Y:S01]  /*afb0*/  VIADD R4, R18, 0x40 ;  /* 0x0000004012047836 */ /* 0x000fe20000000000 */
[----:B--2-4-:R-:W-:-:S04]  /*afc0*/  SHF.R.U32.HI R5, RZ, 0x3, R18 ;  /* 0x00000003ff057819 */ /* 0x014fc80000011612 */
[----:B------:R2:W-:Y:S01]  /*afd0*/  STL [R1+0x19c], R4 ;  /* 0x00019c0401007387 */ /* 0x0005e20000100800 */
[----:B------:R-:W-:-:S06]  /*afe0*/  LOP3.LUT R5, R5, 0x3f, RZ, 0xc0, !PT ;  /* 0x0000003f05057812 */ /* 0x000fcc00078ec0ff */
[----:B-1----:R-:W-:-:S05]  /*aff0*/  @P0 VIADD R22, R22, 0x1 ;  /* 0x0000000116160836 */ /* 0x002fca0000000000 */
[----:B------:R2:W-:Y:S01]  /*b000*/  @P0 STL [R1+0x1a0], R22 ;  /* 0x0001a01601000387 */ /* 0x0005e20000100800 */
[----:B------:R-:W-:-:S13]  /*b010*/  ISETP.GE.U32.AND P0, PT, R5, 0x38, PT ;  /* 0x000000380500780c */ /* 0x000fda0003f06070 */
[----:B--2---:R-:W-:Y:S05]  /*b020*/  @!P0 BRA `(.L_x_93) ;  /* 0x0000003400f08947 */ /* 0x004fea0003800000 */
[C---:B------:R-:W-:Y:S01]  /*b030*/  LOP3.LUT R4, R5.reuse, 0x3f, RZ, 0x3c, !PT ;  /* 0x0000003f05047812 */ /* 0x040fe200078e3cff */
[----:B------:R-:W-:Y:S01]  /*b040*/  IMAD.MOV.U32 R7, RZ, RZ, RZ ;  /* 0x000000ffff077224 */ /* 0x000fe200078e00ff */
[----:B------:R-:W-:Y:S02]  /*b050*/  IADD3 R6, PT, PT, -R5, 0x40, RZ ;  /* 0x0000004005067810 */ /* 0x000fe40007ffe1ff */
[----:B------:R-:W-:Y:S02]  /*b060*/  ISETP.GE.U32.AND P0, PT, R4, 0x3, PT ;  /* 0x000000030400780c */ /* 0x000fe40003f06070 */
[----:B------:R-:W-:-:S11]  /*b070*/  LOP3.LUT R4, R6, 0x3, RZ, 0xc0, !PT ;  /* 0x0000000306047812 */ /* 0x000fd600078ec0ff */
[----:B------:R-:W-:Y:S05]  /*b080*/  @!P0 BRA `(.L_x_94) ;  /* 0x0000000400848947 */ /* 0x000fea0003800000 */
[----:B------:R-:W-:Y:S01]  /*b090*/  LOP3.LUT R6, R6, 0x7c, RZ, 0xc0, !PT ;  /* 0x0000007c06067812 */ /* 0x000fe200078ec0ff */
[----:B------:R-:W-:Y:S01]  /*b0a0*/  IMAD.MOV.U32 R7, RZ, RZ, RZ ;  /* 0x000000ffff077224 */ /* 0x000fe200078e00ff */
[----:B------:R-:W-:-:S03]  /*b0b0*/  IADD3 R8, PT, PT, R5, 0x1f, R28 ;  /* 0x0000001f05087810 */ /* 0x000fc60007ffe01c */
        /* <DEDUP_REMOVED lines=9> */
.L_x_97:
        /* <DEDUP_REMOVED lines=9> */
[----:B------:R-:W3:Y:S02]  /*b1e0*/  LDL R10, [R6+0x4] ;  /* 0x00000400060a7983 */ /* 0x000ee40000100800 */
[----:B---3--:R-:W-:-:S02]  /*b1f0*/  PRMT R19, R10, 0x7770, RZ ;  /* 0x000077700a137816 */ /* 0x008fc400000000ff */
[C---:B------:R-:W-:Y:S02]  /*b200*/  PRMT R21, R10.reuse, 0x7771, RZ ;  /* 0x000077710a157816 */ /* 0x040fe400000000ff */
[C---:B------:R-:W-:Y:S01]  /*b210*/  PRMT R23, R10.reuse, 0x7772, RZ ;  /* 0x000077720a177816 */ /* 0x040fe200000000ff */
[----:B------:R3:W-:Y:S01]  /*b220*/  STL.U8 [R8+0x1], R19 ;  /* 0x0000011308007387 */ /* 0x0007e20000100000 */
[----:B------:R-:W-:-:S03]  /*b230*/  PRMT R27, R10, 0x7773, RZ ;  /* 0x000077730a1b7816 */ /* 0x000fc600000000ff */
[----:B------:R0:W-:Y:S04]  /*b240*/  STL.U8 [R8+0x2], R21 ;  /* 0x0000021508007387 */ /* 0x0001e80000100000 */
[----:B------:R0:W-:Y:S04]  /*b250*/  STL.U8 [R8+0x3], R23 ;  /* 0x0000031708007387 */ /* 0x0001e80000100000 */
[----:B------:R0:W-:Y:S04]  /*b260*/  STL.U8 [R8+0x4], R27 ;  /* 0x0000041b08007387 */ /* 0x0001e80000100000 */
[----:B------:R-:W1:Y:S01]  /*b270*/  LDL R10, [R6+0x8] ;  /* 0x00000800060a7983 */ /* 0x000e620000100800 */
[----:B------:R-:W-:Y:S01]  /*b280*/  VIADD R9, R9, 0x10 ;  /* 0x0000001009097836 */ /* 0x000fe20000000000 */
[----:B-1----:R-:W-:-:S02]  /*b290*/  PRMT R11, R10, 0x7770, RZ ;  /* 0x000077700a0b7816 */ /* 0x002fc400000000ff */
[C---:B--2---:R-:W-:Y:S02]  /*b2a0*/  PRMT R13, R10.reuse, 0x7771, RZ ;  /* 0x000077710a0d7816 */ /* 0x044fe400000000ff */
[C---:B----4-:R-:W-:Y:S01]  /*b2b0*/  PRMT R15, R10.reuse, 0x7772, RZ ;  /* 0x000077720a0f7816 */ /* 0x050fe200000000ff */
[----:B------:R-:W-:Y:S01]  /*b2c0*/  STL.U8 [R8+0x5], R11 ;  /* 0x0000050b08007387 */ /* 0x000fe20000100000 */
[----:B-----5:R-:W-:-:S03]  /*b2d0*/  PRMT R17, R10, 0x7773, RZ ;  /* 0x000077730a117816 */ /* 0x020fc600000000ff */
[----:B------:R-:W-:Y:S04]  /*b2e0*/  STL.U8 [R8+0x6], R13 ;  /* 0x0000060d08007387 */ /* 0x000fe80000100000 */
[----:B------:R-:W-:Y:S04]  /*b2f0*/  STL.U8 [R8+0x7], R15 ;  /* 0x0000070f08007387 */ /* 0x000fe80000100000 */
[----:B------:R-:W-:Y:S04]  /*b300*/  STL.U8 [R8+0x8], R17 ;  /* 0x0000081108007387 */ /* 0x000fe80000100000 */
[----:B------:R1:W3:Y:S01]  /*b310*/  LDL R10, [R6+0xc] ;  /* 0x00000c00060a7983 */ /* 0x0002e20000100800 */
[----:B------:R-:W-:Y:S01]  /*b320*/  ISETP.GE.AND P1, PT, R9, -0xc, PT ;  /* 0xfffffff40900780c */ /* 0x000fe20003f26270 */
[----:B------:R-:W-:-:S02]  /*b330*/  VIADD R7, R7, 0x10 ;  /* 0x0000001007077836 */ /* 0x000fc40000000000 */
[----:B-1----:R-:W-:Y:S01]  /*b340*/  VIADD R6, R6, 0x10 ;  /* 0x0000001006067836 */ /* 0x002fe20000000000 */
[C---:B---3--:R-:W-:Y:S02]  /*b350*/  PRMT R19, R10.reuse, 0x7770, RZ ;  /* 0x000077700a137816 */ /* 0x048fe400000000ff */
[C---:B0-----:R-:W-:Y:S02]  /*b360*/  PRMT R21, R10.reuse, 0x7771, RZ ;  /* 0x000077710a157816 */ /* 0x041fe400000000ff */
        /* <DEDUP_REMOVED lines=8> */
.L_x_96:
        /* <DEDUP_REMOVED lines=16> */
[----:B-1----:R-:W-:Y:S01]  /*b4f0*/  VIADD R6, R6, 0x8 ;  /* 0x0000000806067836 */ /* 0x002fe20000000000 */
        /* <DEDUP_REMOVED lines=8> */
[----:B-1----:R-:W-:-:S07]  /*b580*/  VIADD R8, R8, 0x8 ;  /* 0x0000000808087836 */ /* 0x002fce0000000000 */
.L_x_98:
[----:B------:R-:W-:-:S13]  /*b590*/  ISETP.NE.OR P0, PT, R9, RZ, P0 ;  /* 0x000000ff0900720c */ /* 0x000fda0000705670 */
[----:B------:R-:W-:Y:S05]  /*b5a0*/  @!P0 BRA `(.L_x_94) ;  /* 0x00000000003c8947 */ /* 0x000fea0003800000 */
.L_x_95:
[----:B------:R1:W2:Y:S01]  /*b5b0*/  LDL R10, [R6] ;  /* 0x00000000060a7983 */ /* 0x0002a20000100800 */
[----:B------:R-:W-:Y:S02]  /*b5c0*/  VIADD R9, R9, 0x4 ;  /* 0x0000000409097836 */ /* 0x000fe40000000000 */
[----:B------:R-:W-:-:S03]  /*b5d0*/  VIADD R7, R7, 0x4 ;  /* 0x0000000407077836 */ /* 0x000fc60000000000 */
[----:B------:R-:W-:Y:S01]  /*b5e0*/  ISETP.NE.AND P0, PT, R9, RZ, PT ;  /* 0x000000ff0900720c */ /* 0x000fe20003f05270 */
[----:B-1----:R-:W-:Y:S01]  /*b5f0*/  VIADD R6, R6, 0x4 ;  /* 0x0000000406067836 */ /* 0x002fe20000000000 */
        /* <DEDUP_REMOVED lines=8> */
[----:B-1----:R-:W-:Y:S01]  /*b680*/  VIADD R8, R8, 0x4 ;  /* 0x0000000408087836 */ /* 0x002fe20000000000 */
[----:B------:R-:W-:Y:S06]  /*b690*/  @P0 BRA `(.L_x_95) ;  /* 0xfffffffc00c40947 */ /* 0x000fec000383ffff */
.L_x_94:
[----:B------:R-:W-:-:S13]  /*b6a0*/  ISETP.NE.AND P0, PT, R4, RZ, PT ;  /* 0x000000ff0400720c */ /* 0x000fda0003f05270 */
[----:B------:R-:W-:Y:S05]  /*b6b0*/  @!P0 BRA `(.L_x_99) ;  /* 0x00000000002c8947 */ /* 0x000fea0003800000 */
[----:B------:R-:W-:Y:S01]  /*b6c0*/  IADD3 R5, PT, PT, R28, R7, R5 ;  /* 0x000000071c057210 */ /* 0x000fe20007ffe005 */
[----:B------:R-:W-:Y:S02]  /*b6d0*/  IMAD.IADD R7, R7, 0x1, R16 ;  /* 0x0000000107077824 */ /* 0x000fe400078e0210 */
[----:B------:R-:W-:Y:S02]  /*b6e0*/  IMAD.MOV R4, RZ, RZ, -R4 ;  /* 0x000000ffff047224 */ /* 0x000fe400078e0a04 */
[----:B------:R-:W-:-:S07]  /*b6f0*/  VIADD R6, R5, 0x1c ;  /* 0x0000001c05067836 */ /* 0x000fce0000000000 */
.L_x_100:
[----:B------:R1:W2:Y:S01]  /*b700*/  LDL.U8 R5, [R7] ;  /* 0x0000000007057983 */ /* 0x0002a20000100000 */
[----:B------:R-:W-:-:S05]  /*b710*/  VIADD R4, R4, 0x1 ;  /* 0x0000000104047836 */ /* 0x000fca0000000000 */
[----:B------:R-:W-:Y:S01]  /*b720*/  ISETP.NE.AND P0, PT, R4, RZ, PT ;  /* 0x000000ff0400720c */ /* 0x000fe20003f05270 */
[----:B-1----:R-:W-:Y:S01]  /*b730*/  VIADD R7, R7, 0x1 ;  /* 0x0000000107077836 */ /* 0x002fe20000000000 */
[----:B--2---:R1:W-:Y:S02]  /*b740*/  STL.U8 [R6], R5 ;  /* 0x0000000506007387 */ /* 0x0043e40000100000 */
[----:B-1----:R-:W-:-:S09]  /*b750*/  VIADD R6, R6, 0x1 ;  /* 0x0000000106067836 */ /* 0x002fd20000000000 */
[----:B------:R-:W-:Y:S05]  /*b760*/  @P0 BRA `(.L_x_100) ;  /* 0xfffffffc00e40947 */ /* 0x000fea000383ffff */
.L_x_99:
[----:B------:R-:W2:Y:S04]  /*b770*/  LDL.64 R6, [R1+0x1a8] ;  /* 0x0001a80001067983 */ /* 0x000ea80000100a00 */
[----:B------:R-:W4:Y:S04]  /*b780*/  LDL R4, [R1+0x1a4] ;  /* 0x0001a40001047983 */ /* 0x000f280000100800 */
[----:B------:R-:W5:Y:S04]  /*b790*/  LDL R9, [R1+0x1b0] ;  /* 0x0001b00001097983 */ /* 0x000f680000100800 */
[----:B------:R-:W3:Y:S04]  /*b7a0*/  LDL.64 R10, [R1+0x1b8] ;  /* 0x0001b800010a7983 */ /* 0x000ee80000100a00 */
[----:B------:R-:W3:Y:S04]  /*b7b0*/  LDL R8, [R1+0x1b4] ;  /* 0x0001b40001087983 */ /* 0x000ee80000100800 */
[----:B------:R-:W3:Y:S04]  /*b7c0*/  LDL R13, [R1+0x1c0] ;  /* 0x0001c000010d7983 */ /* 0x000ee80000100800 */
[----:B------:R-:W3:Y:S04]  /*b7d0*/  LDL.64 R14, [R1+0x1c8] ;  /* 0x0001c800010e7983 */ /* 0x000ee80000100a00 */
[----:B------:R-:W3:Y:S04]  /*b7e0*/  LDL R12, [R1+0x1c4] ;  /* 0x0001c400010c7983 */ /* 0x000ee80000100800 */
[----:B------:R-:W3:Y:S04]  /*b7f0*/  LDL R17, [R1+0x1d0] ;  /* 0x0001d00001117983 */ /* 0x000ee80000100800 */
[----:B------:R-:W3:Y:S04]  /*b800*/  LDL.64 R18, [R1+0x1d8] ;  /* 0x0001d80001127983 */ /* 0x000ee80000100a00 */
[----:B------:R-:W3:Y:S04]  /*b810*/  LDL R16, [R1+0x1d4] ;  /* 0x0001d40001107983 */ /* 0x000ee80000100800 */
[----:B------:R-:W3:Y:S01]  /*b820*/  LDL R20, [R1+0x1e0] ;  /* 0x0001e00001147983 */ /* 0x000ee20000100800 */
[----:B------:R-:W-:Y:S01]  /*b830*/  UMOV UR4, URZ ;  /* 0x000000ff00047c82 */ /* 0x000fe20008000000 */
[----:B--2---:R-:W-:-:S02]  /*b840*/  PRMT R5, R6, 0x7771, RZ ;  /* 0x0000777106057816 */ /* 0x004fc400000000ff */
[----:B------:R-:W-:-:S03]  /*b850*/  PRMT R23, R7, 0x7771, RZ ;  /* 0x0000777107177816 */ /* 0x000fc600000000ff */
[----:B------:R-:W-:Y:S01]  /*b860*/  IMAD.U32 R21, R5, 0x10000, RZ ;  /* 0x0001000005157824 */ /* 0x000fe200078e00ff */
[----:B------:R-:W-:Y:S01]  /*b870*/  PRMT R5, R6, 0x7770, RZ ;  /* 0x0000777006057816 */ /* 0x000fe200000000ff */
[----:B------:R-:W-:-:S03]  /*b880*/  IMAD.U32 R23, R23, 0x10000, RZ ;  /* 0x0001000017177824 */ /* 0x000fc600078e00ff */
[----:B------:R-:W-:Y:S02]  /*b890*/  LOP3.LUT R22, R21, 0xff0000, RZ, 0xc0, !PT ;  /* 0x00ff000015167812 */ /* 0x000fe400078ec0ff */
[C---:B------:R-:W-:Y:S02]  /*b8a0*/  PRMT R21, R6.reuse, 0x7772, RZ ;  /* 0x0000777206157816 */ /* 0x040fe400000000ff */
[----:B------:R-:W-:Y:S01]  /*b8b0*/  LOP3.LUT R26, R23, 0xff0000, RZ, 0xc0, !PT ;  /* 0x00ff0000171a7812 */ /* 0x000fe200078ec0ff */
[----:B------:R-:W-:Y:S01]  /*b8c0*/  IMAD R5, R5, 0x1000000, R22 ;  /* 0x0100000005057824 */ /* 0x000fe200078e0216 */
[----:B------:R-:W-:Y:S01]  /*b8d0*/  PRMT R22, R6, 0x7773, RZ ;  /* 0x0000777306167816 */ /* 0x000fe200000000ff */
[----:B------:R-:W-:Y:S01]  /*b8e0*/  IMAD.SHL.U32 R6, R21, 0x100, RZ ;  /* 0x0000010015067824 */ /* 0x000fe200078e00ff */
[C---:B------:R-:W-:Y:S02]  /*b8f0*/  PRMT R21, R7.reuse, 0x7770, RZ ;  /* 0x0000777007157816 */ /* 0x040fe400000000ff */
[----:B------:R-:W-:-:S02]  /*b900*/  PRMT R23, R7, 0x7773, RZ ;  /* 0x0000777307177816 */ /* 0x000fc400000000ff */
[----:B------:R-:W-:Y:S01]  /*b910*/  LOP3.LUT R5, R22, R5, R6, 0xfe, !PT ;  /* 0x0000000516057212 */ /* 0x000fe200078efe06 */
[----:B------:R-:W-:Y:S01]  /*b920*/  IMAD R21, R21, 0x1000000, R26 ;  /* 0x0100000015157824 */ /* 0x000fe200078e021a */
[C---:B----4-:R-:W-:Y:S02]  /*b930*/  PRMT R6, R4.reuse, 0x7771, RZ ;  /* 0x0000777104067816 */ /* 0x050fe400000000ff */
[----:B------:R-:W-:Y:S02]  /*b940*/  PRMT R22, R7, 0x7772, RZ ;  /* 0x0000777207167816 */ /* 0x000fe400000000ff */
[----:B------:R-:W-:Y:S01]  /*b950*/  PRMT R7, R4, 0x7770, RZ ;  /* 0x0000777004077816 */ /* 0x000fe200000000ff */
[----:B------:R-:W-:Y:S02]  /*b960*/  IMAD.U32 R6, R6, 0x10000, RZ ;  /* 0x0001000006067824 */ /* 0x000fe400078e00ff */
[----:B------:R-:W-:-:S03]  /*b970*/  IMAD.SHL.U32 R26, R22, 0x100, RZ ;  /* 0x00000100161a7824 */ /* 0x000fc600078e00ff */
[----:B------:R-:W-:Y:S02]  /*b980*/  LOP3.LUT R22, R6, 0xff0000, RZ, 0xc0, !PT ;  /* 0x00ff000006167812 */ /* 0x000fe400078ec0ff */
[----:B------:R-:W-:Y:S02]  /*b990*/  LOP3.LUT R6, R23, R21, R26, 0xfe, !PT ;  /* 0x0000001517067212 */ /* 0x000fe400078efe1a */
[C---:B------:R-:W-:Y:S01]  /*b9a0*/  PRMT R21, R4.reuse, 0x7772, RZ ;  /* 0x0000777204157816 */ /* 0x040fe200000000ff */
[----:B------:R-:W-:Y:S01]  /*b9b0*/  IMAD R7, R7, 0x1000000, R22 ;  /* 0x0100000007077824 */ /* 0x000fe200078e0216 */
[----:B-----5:R-:W-:Y:S02]  /*b9c0*/  PRMT R23, R9, 0x7771, RZ ;  /* 0x0000777109177816 */ /* 0x020fe400000000ff */
[----:B------:R-:W-:Y:S01]  /*b9d0*/  PRMT R22, R4, 0x7773, RZ ;  /* 0x0000777304167816 */ /* 0x000fe200000000ff */
[----:B------:R-:W-:Y:S01]  /*b9e0*/  IMAD.SHL.U32 R4, R21, 0x100, RZ ;  /* 0x0000010015047824 */ /* 0x000fe200078e00ff */
[----:B------:R-:W-:Y:S01]  /*b9f0*/  PRMT R21, R9, 0x7772, RZ ;  /* 0x0000777209157816 */ /* 0x000fe200000000ff */
[----:B------:R-:W-:Y:S01]  /*ba00*/  IMAD.U32 R23, R23, 0x10000, RZ ;  /* 0x0001000017177824 */ /* 0x000fe200078e00ff */
[----:B---3--:R-:W-:-:S02]  /*ba10*/  PRMT R26, R10, 0x7771, RZ ;  /* 0x000077710a1a7816 */ /* 0x008fc400000000ff */
[----:B------:R-:W-:Y:S02]  /*ba20*/  LOP3.LUT R4, R22, R7, R4, 0xfe, !PT ;  /* 0x0000000716047212 */ /* 0x000fe400078efe04 */
[----:B------:R-:W-:Y:S01]  /*ba30*/  PRMT R7, R9, 0x7770, RZ ;  /* 0x0000777009077816 */ /* 0x000fe200000000ff */
[----:B------:R-:W-:Y:S01]  /*ba40*/  IMAD.U32 R26, R26, 0x10000, RZ ;  /* 0x000100001a1a7824 */ /* 0x000fe200078e00ff */
[----:B------:R-:W-:Y:S02]  /*ba50*/  LOP3.LUT R22, R23, 0xff0000, RZ, 0xc0, !PT ;  /* 0x00ff000017167812 */ /* 0x000fe400078ec0ff */
[----:B------:R-:W-:Y:S02]  /*ba60*/  PRMT R9, R9, 0x7773, RZ ;  /* 0x0000777309097816 */ /* 0x000fe400000000ff */
[----:B------:R-:W-:Y:S01]  /*ba70*/  LOP3.LUT R26, R26, 0xff0000, RZ, 0xc0, !PT ;  /* 0x00ff00001a1a7812 */ /* 0x000fe200078ec0ff */
[----:B------:R-:W-:Y:S01]  /*ba80*/  IMAD R7, R7, 0x1000000, R22 ;  /* 0x0100000007077824 */ /* 0x000fe200078e0216 */
[----:B------:R-:W-:Y:S01]  /*ba90*/  PRMT R23, R11, 0x7771, RZ ;  /* 0x000077710b177816 */ /* 0x000fe200000000ff */
[----:B------:R-:W-:Y:S01]  /*baa0*/  IMAD.SHL.U32 R22, R21, 0x100, RZ ;  /* 0x0000010015167824 */ /* 0x000fe200078e00ff */
[----:B------:R-:W-:-:S03]  /*bab0*/  PRMT R21, R10, 0x7770, RZ ;  /* 0x000077700a157816 */ /* 0x000fc600000000ff */
[----:B------:R-:W-:Y:S01]  /*bac0*/  IMAD.U32 R23, R23, 0x10000, RZ ;  /* 0x0001000017177824 */ /* 0x000fe200078e00ff */
[----:B------:R-:W-:Y:S01]  /*bad0*/  LOP3.LUT R7, R9, R7, R22, 0xfe, !PT ;  /* 0x0000000709077212 */ /* 0x000fe200078efe16 */
[----:B------:R-:W-:Y:S01]  /*bae0*/  IMAD R21, R21, 0x1000000, R26 ;  /* 0x0100000015157824 */ /* 0x000fe200078e021a */
[C---:B------:R-:W-:Y:S02]  /*baf0*/  PRMT R9, R10.reuse, 0x7772, RZ ;  /* 0x000077720a097816 */ /* 0x040fe400000000ff */
[----:B------:R-:W-:Y:S01]  /*bb00*/  PRMT R22, R10, 0x7773, RZ ;  /* 0x000077730a167816 */ /* 0x000fe200000000ff */
[----:B------:R1:W-:Y:S01]  /*bb10*/  STL.128 [R1], R4 ;  /* 0x0000000401007387 */ /* 0x0003e20000100c00 */
        /* <DEDUP_REMOVED lines=9> */
[----:B------:R-:W-:Y:S02]  /*bbb0*/  IMAD.U32 R10, R10, 0x10000, RZ ;  /* 0x000100000a0a7824 */ /* 0x000fe400078e00ff */
[----:B------:R-:W-:-:S03]  /*bbc0*/  IMAD.SHL.U32 R26, R22, 0x100, RZ ;  /* 0x00000100161a7824 */ /* 0x000fc600078e00ff */
[----:B------:R-:W-:Y:S02]  /*bbd0*/  LOP3.LUT R22, R10, 0xff0000, RZ, 0xc0, !PT ;  /* 0x00ff00000a167812 */ /* 0x000fe400078ec0ff */
[----:B------:R-:W-:Y:S02]  /*bbe0*/  LOP3.LUT R10, R23, R21, R26, 0xfe, !PT ;  /* 0x00000015170a7212 */ /* 0x000fe400078efe1a */
[C---:B------:R-:W-:Y:S01]  /*bbf0*/  PRMT R21, R8.reuse, 0x7772, RZ ;  /* 0x0000777208157816 */ /* 0x040fe200000000ff */
[----:B------:R-:W-:Y:S01]  /*bc00*/  IMAD R11, R11, 0x1000000, R22 ;  /* 0x010000000b0b7824 */ /* 0x000fe200078e0216 */
[----:B------:R-:W-:Y:S02]  /*bc10*/  PRMT R23, R13, 0x7771, RZ ;  /* 0x000077710d177816 */ /* 0x000fe400000000ff */
[----:B------:R-:W-:Y:S01]  /*bc20*/  PRMT R22, R8, 0x7773, RZ ;  /* 0x0000777308167816 */ /* 0x000fe200000000ff */
[----:B------:R-:W-:Y:S01]  /*bc30*/  IMAD.SHL.U32 R8, R21, 0x100, RZ ;  /* 0x0000010015087824 */ /* 0x000fe200078e00ff */
[----:B------:R-:W-:Y:S01]  /*bc40*/  PRMT R21, R13, 0x7772, RZ ;  /* 0x000077720d157816 */ /* 0x000fe200000000ff */
[----:B------:R-:W-:Y:S01]  /*bc50*/  IMAD.U32 R23, R23, 0x10000, RZ ;  /* 0x0001000017177824 */ /* 0x000fe200078e00ff */
[----:B------:R-:W-:-:S02]  /*bc60*/  PRMT R26, R14, 0x7771, RZ ;  /* 0x000077710e1a7816 */ /* 0x000fc400000000ff */
        /* <DEDUP_REMOVED lines=15> */
[----:B------:R1:W-:Y:S01]  /*bd60*/  STL.128 [R1+0x10], R8 ;  /* 0x0000100801007387 */ /* 0x0003e20000100c00 */
        /* <DEDUP_REMOVED lines=38> */
[----:B------:R-:W-:-:S05]  /*bfd0*/  IMAD.SHL.U32 R18, R17, 0x100, RZ ;  /* 0x0000010011127824 */ /* 0x000fca00078e00ff */
[----:B------:R-:W-:Y:S02]  /*bfe0*/  LOP3.LUT R17, R22, R21, R18, 0xfe, !PT ;  /* 0x0000001516117212 */ /* 0x000fe400078efe12 */
[C---:B------:R-:W-:Y:S02]  /*bff0*/  PRMT R18, R19.reuse, 0x7770, RZ ;  /* 0x0000777013127816 */ /* 0x040fe400000000ff */
[C---:B------:R-:W-:Y:S02]  /*c000*/  PRMT R21, R19.reuse, 0x7772, RZ ;  /* 0x0000777213157816 */ /* 0x040fe400000000ff */
[----:B------:R-:W-:Y:S01]  /*c010*/  PRMT R22, R19, 0x7773, RZ ;  /* 0x0000777313167816 */ /* 0x000fe200000000ff */
[----:B------:R-:W-:Y:S01]  /*c020*/  IMAD R18, R18, 0x1000000, R23 ;  /* 0x0100000012127824 */ /* 0x000fe200078e0217 */
[----:B------:R-:W-:Y:S01]  /*c030*/  PRMT R19, R16, 0x7771, RZ ;  /* 0x0000777110137816 */ /* 0x000fe200000000ff */
[----:B------:R-:W-:Y:S01]  /*c040*/  IMAD.SHL.U32 R21, R21, 0x100, RZ ;  /* 0x0000010015157824 */ /* 0x000fe200078e00ff */
[----:B------:R-:W-:-:S04]  /*c050*/  PRMT R23, R20, 0x7771, RZ ;  /* 0x0000777114177816 */ /* 0x000fc800000000ff */
[----:B------:R-:W-:Y:S01]  /*c060*/  LOP3.LUT R18, R22, R18, R21, 0xfe, !PT ;  /* 0x0000001216127212 */ /* 0x000fe200078efe15 */
[----:B------:R-:W-:Y:S01]  /*c070*/  IMAD.U32 R21, R19, 0x10000, RZ ;  /* 0x0001000013157824 */ /* 0x000fe200078e00ff */
[----:B------:R-:W-:Y:S01]  /*c080*/  PRMT R19, R16, 0x7770, RZ ;  /* 0x0000777010137816 */ /* 0x000fe200000000ff */
[----:B------:R-:W-:-:S03]  /*c090*/  IMAD.U32 R23, R23, 0x10000, RZ ;  /* 0x0001000017177824 */ /* 0x000fc600078e00ff */
[----:B------:R-:W-:Y:S02]  /*c0a0*/  LOP3.LUT R22, R21, 0xff0000, RZ, 0xc0, !PT ;  /* 0x00ff000015167812 */ /* 0x000fe400078ec0ff */
[----:B------:R-:W-:Y:S02]  /*c0b0*/  LOP3.LUT R26, R23, 0xff0000, RZ, 0xc0, !PT ;  /* 0x00ff0000171a7812 */ /* 0x000fe400078ec0ff */
[----:B------:R-:W-:Y:S01]  /*c0c0*/  PRMT R21, R20, 0x7770, RZ ;  /* 0x0000777014157816 */ /* 0x000fe200000000ff */
[----:B------:R-:W-:Y:S01]  /*c0d0*/  IMAD R19, R19, 0x1000000, R22 ;  /* 0x0100000013137824 */ /* 0x000fe200078e0216 */
[C---:B------:R-:W-:Y:S02]  /*c0e0*/  PRMT R22, R16.reuse, 0x7772, RZ ;  /* 0x0000777210167816 */ /* 0x040fe400000000ff */
[----:B------:R-:W-:Y:S01]  /*c0f0*/  PRMT R23, R16, 0x7773, RZ ;  /* 0x0000777310177816 */ /* 0x000fe200000000ff */
[----:B------:R-:W-:Y:S01]  /*c100*/  IMAD R21, R21, 0x1000000, R26 ;  /* 0x0100000015157824 */ /* 0x000fe200078e021a */
[----:B------:R-:W-:Y:S01]  /*c110*/  PRMT R26, R20, 0x7772, RZ ;  /* 0x00007772141a7816 */ /* 0x000fe200000000ff */
[----:B------:R-:W-:Y:S01]  /*c120*/  IMAD.SHL.U32 R16, R22, 0x100, RZ ;  /* 0x0000010016107824 */ /* 0x000fe200078e00ff */
[----:B------:R-:W-:-:S03]  /*c130*/  PRMT R20, R20, 0x7773, RZ ;  /* 0x0000777314147816 */ /* 0x000fc600000000ff */
[----:B------:R-:W-:Y:S01]  /*c140*/  IMAD.SHL.U32 R26, R26, 0x100, RZ ;  /* 0x000001001a1a7824 */ /* 0x000fe200078e00ff */
[----:B------:R-:W-:-:S04]  /*c150*/  LOP3.LUT R16, R23, R19, R16, 0xfe, !PT ;  /* 0x0000001317107212 */ /* 0x000fc800078efe10 */
[----:B------:R-:W-:Y:S01]  /*c160*/  LOP3.LUT R19, R20, R21, R26, 0xfe, !PT ;  /* 0x0000001514137212 */ /* 0x000fe200078efe1a */
[----:B------:R-:W-:-:S04]  /*c170*/  VIADD R20, R1, 0x28 ;  /* 0x0000002801147836 */ /* 0x000fc80000000000 */
[----:B------:R1:W-:Y:S03]  /*c180*/  STL.128 [R1+0x30], R16 ;  /* 0x0000301001007387 */ /* 0x0003e60000100c00 */
.L_x_101:
[----:B-1----:R-:W2:Y:S04]  /*c190*/  LDL R5, [R20+0xc] ;  /* 0x00000c0014057983 */ /* 0x002ea80000100800 */
[----:B------:R-:W2:Y:S04]  /*c1a0*/  LDL.64 R12, [R20+-0x8] ;  /* 0xfffff800140c7983 */ /* 0x000ea80000100a00 */
[----:B------:R-:W2:Y:S04]  /*c1b0*/  LDL.128 R8, [R20+-0x28] ;  /* 0xffffd80014087983 */ /* 0x000ea80000100c00 */
[----:B------:R-:W3:Y:S04]  /*c1c0*/  LDL R6, [R20+0x10] ;  /* 0x0000100014067983 */ /* 0x000ee80000100800 */
[----:B------:R-:W4:Y:S04]  /*c1d0*/  LDL R16, [R20+0x4] ;  /* 0x0000040014107983 */ /* 0x000f280000100800 */
[----:B------:R-:W4:Y:S04]  /*c1e0*/  LDL R17, [R20+-0x14] ;  /* 0xffffec0014117983 */ /* 0x000f280000100800 */
[----:B------:R-:W5:Y:S04]  /*c1f0*/  LDL R7, [R20+0x14] ;  /* 0x0000140014077983 */ /* 0x000f680000100800 */
[----:B------:R-:W5:Y:S04]  /*c200*/  LDL R15, [R20+-0x18] ;  /* 0xffffe800140f7983 */ /* 0x000f680000100800 */
[----:B------:R-:W5:Y:S04]  /*c210*/  LDL R18, [R20+-0x8] ;  /* 0xfffff80014127983 */ /* 0x000f680000100800 */
[----:B------:R-:W5:Y:S04]  /*c220*/  LDL R22, [R20+0x14] ;  /* 0x0000140014167983 */ /* 0x000f680000100800 */
[----:B------:R-:W5:Y:S01]  /*c230*/  LDL R21, [R20+0xc] ;  /* 0x00000c0014157983 */ /* 0x000f620000100800 */
[----:B--2---:R-:W-:-:S02]  /*c240*/  LOP3.LUT R5, R10, R12, R5, 0x96, !PT ;  /* 0x0000000c0a057212 */ /* 0x004fc400078e9605 */
[----:B---3--:R-:W-:Y:S02]  /*c250*/  LOP3.LUT R12, R11, R13, R6, 0x96, !PT ;  /* 0x0000000d0b0c7212 */ /* 0x008fe400078e9606 */
[----:B------:R-:W-:Y:S02]  /*c260*/  LOP3.LUT R5, R5, R8, RZ, 0x3c, !PT ;  /* 0x0000000805057212 */ /* 0x000fe400078e3cff */
[----:B------:R-:W-:Y:S02]  /*c270*/  LOP3.LUT R9, R12, R9, RZ, 0x3c, !PT ;  /* 0x000000090c097212 */ /* 0x000fe400078e3cff */
[----:B------:R-:W2:Y:S01]  /*c280*/  LDL.64 R12, [R20+0x8] ;  /* 0x00000800140c7983 */ /* 0x000ea20000100a00 */
[----:B----4-:R-:W-:Y:S02]  /*c290*/  LOP3.LUT R11, R11, R16, R17, 0x96, !PT ;  /* 0x000000100b0b7212 */ /* 0x010fe400078e9611 */
[----:B------:R-:W-:Y:S02]  /*c2a0*/  SHF.L.W.U32.HI R16, R5, 0x1, R5 ;  /* 0x0000000105107819 */ /* 0x000fe40000010e05 */
[----:B------:R-:W-:-:S02]  /*c2b0*/  SHF.L.W.U32.HI R17, R9, 0x1, R9 ;  /* 0x0000000109117819 */ /* 0x000fc40000010e09 */
[----:B-----5:R-:W-:Y:S02]  /*c2c0*/  LOP3.LUT R7, R15, R14, R7, 0x96, !PT ;  /* 0x0000000e0f077212 */ /* 0x020fe400078e9607 */
[----:B------:R-:W-:Y:S02]  /*c2d0*/  LOP3.LUT R11, R11, R16, RZ, 0x3c, !PT ;  /* 0x000000100b0b7212 */ /* 0x000fe400078e3cff */
[----:B------:R-:W-:Y:S01]  /*c2e0*/  LOP3.LUT R7, R7, R10, RZ, 0x3c, !PT ;  /* 0x0000000a07077212 */ /* 0x000fe200078e3cff */
[----:B------:R1:W-:Y:S01]  /*c2f0*/  STL.64 [R20+0x18], R16 ;  /* 0x0000181014007387 */ /* 0x0003e20000100a00 */
[----:B------:R-:W-:Y:S02]  /*c300*/  SHF.L.W.U32.HI R5, R11, 0x1, R11 ;  /* 0x000000010b057819 */ /* 0x000fe40000010e0b */
[----:B------:R-:W-:Y:S01]  /*c310*/  SHF.L.W.U32.HI R7, R7, 0x1, R7 ;  /* 0x0000000107077819 */ /* 0x000fe20000010e07 */
[----:B------:R-:W2:Y:S04]  /*c320*/  LDL.128 R8, [R20+-0x18] ;  /* 0xffffe80014087983 */ /* 0x000ea80000100c00 */
[----:B------:R-:W2:Y:S04]  /*c330*/  LDL R15, [R20+0x1c] ;  /* 0x00001c00140f7983 */ /* 0x000ea80000100800 */
[----:B------:R3:W-:Y:S04]  /*c340*/  STL [R20+0x20], R7 ;  /* 0x0000200714007387 */ /* 0x0007e80000100800 */
[----:B------:R-:W4:Y:S04]  /*c350*/  LDL R14, [R20+0x20] ;  /* 0x00002000140e7983 */ /* 0x000f280000100800 */
[----:B------:R5:W-:Y:S04]  /*c360*/  STL [R20+0x24], R5 ;  /* 0x0000240514007387 */ /* 0x000be80000100800 */
[----:B------:R-:W3:Y:S04]  /*c370*/  LDL R19, [R20+0x24] ;  /* 0x0000240014137983 */ /* 0x000ee80000100800 */
[----:B-1----:R-:W5:Y:S01]  /*c380*/  LDL R16, [R20+-0x4] ;  /* 0xfffffc0014107983 */ /* 0x002f620000100800 */
[----:B--2---:R-:W-:-:S04]  /*c390*/  LOP3.LUT R15, R10, R12, R15, 0x96, !PT ;  /* 0x0000000c0a0f7212 */ /* 0x004fc800078e960f */
[----:B------:R-:W-:Y:S02]  /*c3a0*/  LOP3.LUT R8, R15, R8, RZ, 0x3c, !PT ;  /* 0x000000080f087212 */ /* 0x000fe400078e3cff */
[----:B----4-:R-:W-:-:S04]  /*c3b0*/  LOP3.LUT R12, R11, R13, R14, 0x96, !PT ;  /* 0x0000000d0b0c7212 */ /* 0x010fc800078e960e */
[----:B------:R-:W-:Y:S02]  /*c3c0*/  LOP3.LUT R9, R12, R9, RZ, 0x3c, !PT ;  /* 0x000000090c097212 */ /* 0x000fe400078e3cff */
[----:B---3--:R-:W-:Y:S02]  /*c3d0*/  LOP3.LUT R19, R18, R6, R19, 0x96, !PT ;  /* 0x0000000612137212 */ /* 0x008fe400078e9613 */
[----:B------:R-:W-:Y:S01]  /*c3e0*/  SHF.L.W.U32.HI R6, R8, 0x1, R8 ;  /* 0x0000000108067819 */ /* 0x000fe20000010e08 */
[----:B------:R-:W2:Y:S01]  /*c3f0*/  LDL R18, [R20+0x8] ;  /* 0x0000080014127983 */ /* 0x000ea20000100800 */
[----:B-----5:R-:W-:Y:S02]  /*c400*/  LOP3.LUT R11, R11, R22, R16, 0x96, !PT ;  /* 0x000000160b0b7212 */ /* 0x020fe400078e9610 */
[----:B------:R-:W-:Y:S01]  /*c410*/  LOP3.LUT R19, R19, R10, RZ, 0x3c, !PT ;  /* 0x0000000a13137212 */ /* 0x000fe200078e3cff */
[----:B------:R-:W3:Y:S01]  /*c420*/  LDL.64 R16, [R20+0x18] ;  /* 0x0000180014107983 */ /* 0x000ee20000100a00 */
[----:B------:R-:W-:-:S02]  /*c430*/  LOP3.LUT R11, R11, R6, RZ, 0x3c, !PT ;  /* 0x000000060b0b7212 */ /* 0x000fc400078e3cff */
[----:B------:R-:W-:Y:S01]  /*c440*/  SHF.L.W.U32.HI R7, R9, 0x1, R9 ;  /* 0x0000000109077819 */ /* 0x000fe20000010e09 */
[----:B------:R-:W4:Y:S01]  /*c450*/  LDL R22, [R20+0x24] ;  /* 0x0000240014167983 */ /* 0x000f220000100800 */
[----:B------:R-:W-:Y:S02]  /*c460*/  SHF.L.W.U32.HI R19, R19, 0x1, R19 ;  /* 0x0000000113137819 */ /* 0x000fe40000010e13 */
[----:B------:R-:W-:Y:S01]  /*c470*/  SHF.L.W.U32.HI R5, R11, 0x1, R11 ;  /* 0x000000010b057819 */ /* 0x000fe20000010e0b */
[----:B------:R-:W-:Y:S04]  /*c480*/  STL.64 [R20+0x28], R6 ;  /* 0x0000280614007387 */ /* 0x000fe80000100a00 */
[----:B------:R-:W3:Y:S04]  /*c490*/  LDL.128 R8, [R20+-0x8] ;  /* 0xfffff80014087983 */ /* 0x000ee80000100c00 */
[----:B------:R-:W3:Y:S04]  /*c4a0*/  LDL R13, [R20+0x2c] ;  /* 0x00002c00140d7983 */ /* 0x000ee80000100800 */
[----:B------:R1:W-:Y:S04]  /*c4b0*/  STL [R20+0x30], R19 ;  /* 0x0000301314007387 */ /* 0x0003e80000100800 */
[----:B------:R5:W-:Y:S04]  /*c4c0*/  STL [R20+0x34], R5 ;  /* 0x0000340514007387 */ /* 0x000be80000100800 */
[----:B------:R-:W5:Y:S04]  /*c4d0*/  LDL R12, [R20+0x30] ;  /* 0x00003000140c7983 */ /* 0x000f680000100800 */
[----:B------:R-:W2:Y:S04]  /*c4e0*/  LDL R15, [R20+0x34] ;  /* 0x00003400140f7983 */ /* 0x000ea80000100800 */
[----:B-1----:R-:W2:Y:S01]  /*c4f0*/  LDL R19, [R20+0x1c] ;  /* 0x00001c0014137983 */ /* 0x002ea20000100800 */
[----:B---3--:R-:W-:-:S04]  /*c500*/  LOP3.LUT R13, R10, R16, R13, 0x96, !PT ;  /* 0x000000100a0d7212 */ /* 0x008fc800078e960d */
[----:B------:R-:W-:Y:S02]  /*c510*/  LOP3.LUT R8, R13, R8, RZ, 0x3c, !PT ;  /* 0x000000080d087212 */ /* 0x000fe400078e3cff */
[C---:B----4-:R-:W-:Y:S02]  /*c520*/  LOP3.LUT R21, R11.reuse, R22, R21, 0x96, !PT ;  /* 0x000000160b157212 */ /* 0x050fe400078e9615 */
[----:B-----5:R-:W-:Y:S02]  /*c530*/  LOP3.LUT R6, R11, R17, R12, 0x96, !PT ;  /* 0x000000110b067212 */ /* 0x020fe400078e960c */
[----:B--2---:R-:W-:Y:S02]  /*c540*/  LOP3.LUT R15, R18, R14, R15, 0x96, !PT ;  /* 0x0000000e120f7212 */ /* 0x004fe400078e960f */
[----:B------:R-:W-:Y:S01]  /*c550*/  LOP3.LUT R6, R6, R9, RZ, 0x3c, !PT ;  /* 0x0000000906067212 */ /* 0x000fe200078e3cff */
[----:B------:R-:W2:Y:S01]  /*c560*/  LDL R18, [R20+0x18] ;  /* 0x0000180014127983 */ /* 0x000ea20000100800 */
[----:B------:R-:W-:-:S02]  /*c570*/  LOP3.LUT R15, R15, R10, RZ, 0x3c, !PT ;  /* 0x0000000a0f0f7212 */ /* 0x000fc400078e3cff */
[----:B------:R-:W-:Y:S02]  /*c580*/  SHF.L.W.U32.HI R16, R8, 0x1, R8 ;  /* 0x0000000108107819 */ /* 0x000fe40000010e08 */
[----:B------:R-:W-:Y:S01]  /*c590*/  SHF.L.W.U32.HI R17, R6, 0x1, R6 ;  /* 0x0000000106117819 */ /* 0x000fe20000010e06 */
[----:B------:R-:W3:Y:S01]  /*c5a0*/  LDL.128 R8, [R20+0x8] ;  /* 0x0000080014087983 */ /* 0x000ee20000100c00 */
[----:B------:R-:W-:Y:S02]  /*c5b0*/  LOP3.LUT R21, R21, R16, RZ, 0x3c, !PT ;  /* 0x0000001015157212 */ /* 0x000fe400078e3cff */
[----:B------:R-:W-:Y:S01]  /*c5c0*/  SHF.L.W.U32.HI R5, R15, 0x1, R15 ;  /* 0x000000010f057819 */ /* 0x000fe20000010e0f */
[----:B------:R1:W-:Y:S01]  /*c5d0*/  STL.64 [R20+0x38], R16 ;  /* 0x0000381014007387 */ /* 0x0003e20000100a00 */
[----:B------:R-:W-:-:S03]  /*c5e0*/  SHF.L.W.U32.HI R21, R21, 0x1, R21 ;  /* 0x0000000115157819 */ /* 0x000fc60000010e15 */
[----:B------:R-:W3:Y:S04]  /*c5f0*/  LDL.64 R14, [R20+0x28] ;  /* 0x00002800140e7983 */ /* 0x000ee80000100a00 */
[----:B------:R-:W3:Y:S04]  /*c600*/  LDL R7, [R20+0x3c] ;  /* 0x00003c0014077983 */ /* 0x000ee80000100800 */
[----:B------:R-:W-:Y:S04]  /*c610*/  STL [R20+0x40], R5 ;  /* 0x0000400514007387 */ /* 0x000fe80000100800 */
[----:B------:R-:W4:Y:S04]  /*c620*/  LDL R6, [R20+0x40] ;  /* 0x0000400014067983 */ /* 0x000f280000100800 */
[----:B------:R5:W-:Y:S04]  /*c630*/  STL [R20+0x44], R21 ;  /* 0x0000441514007387 */ /* 0x000be80000100800 */
[----:B------:R-:W2:Y:S04]  /*c640*/  LDL R13, [R20+0x44] ;  /* 0x00004400140d7983 */ /* 0x000ea80000100800 */
[----:B-1----:R-:W2:Y:S04]  /*c650*/  LDL R16, [R20+0x34] ;  /* 0x0000340014107983 */ /* 0x002ea80000100800 */
[----:B-----5:R-:W5:Y:S01]  /*c660*/  LDL R21, [R20+0x2c] ;  /* 0x00002c0014157983 */ /* 0x020f620000100800 */
[----:B---3--:R-:W-:-:S04]  /*c670*/  LOP3.LUT R7, R10, R14, R7, 0x96, !PT ;  /* 0x0000000e0a077212 */ /* 0x008fc800078e9607 */
[----:B------:R-:W-:Y:S02]  /*c680*/  LOP3.LUT R7, R7, R8, RZ, 0x3c, !PT ;  /* 0x0000000807077212 */ /* 0x000fe400078e3cff */
[----:B----4-:R-:W-:-:S04]  /*c690*/  LOP3.LUT R14, R11, R15, R6, 0x96, !PT ;  /* 0x0000000f0b0e7212 */ /* 0x010fc800078e9606 */
[----:B------:R-:W-:Y:S02]  /*c6a0*/  LOP3.LUT R9, R14, R9, RZ, 0x3c, !PT ;  /* 0x000000090e097212 */ /* 0x000fe400078e3cff */
[----:B--2---:R-:W-:Y:S02]  /*c6b0*/  LOP3.LUT R13, R18, R12, R13, 0x96, !PT ;  /* 0x0000000c120d7212 */ /* 0x004fe400078e960d */
[----:B------:R-:W-:Y:S01]  /*c6c0*/  SHF.L.W.U32.HI R17, R9, 0x1, R9 ;  /* 0x0000000109117819 */ /* 0x000fe20000010e09 */
[----:B------:R-:W2:Y:S01]  /*c6d0*/  LDL R18, [R20+0x28] ;  /* 0x0000280014127983 */ /* 0x000ea20000100800 */
[----:B------:R-:W-:Y:S02]  /*c6e0*/  LOP3.LUT R19, R11, R16, R19, 0x96, !PT ;  /* 0x000000100b137212 */ /* 0x000fe400078e9613 */
[----:B------:R-:W-:Y:S02]  /*c6f0*/  SHF.L.W.U32.HI R16, R7, 0x1, R7 ;  /* 0x0000000107107819 */ /* 0x000fe40000010e07 */
[----:B------:R-:W-:-:S02]  /*c700*/  LOP3.LUT R13, R13, R10, RZ, 0x3c, !PT ;  /* 0x0000000a0d0d7212 */ /* 0x000fc400078e3cff */
[----:B------:R-:W-:Y:S01]  /*c710*/  LOP3.LUT R19, R19, R16, RZ, 0x3c, !PT ;  /* 0x0000001013137212 */ /* 0x000fe200078e3cff */
[----:B------:R1:W-:Y:S01]  /*c720*/  STL.64 [R20+0x48], R16 ;  /* 0x0000481014007387 */ /* 0x0003e20000100a00 */
[----:B------:R-:W-:Y:S02]  /*c730*/  SHF.L.W.U32.HI R5, R13, 0x1, R13 ;  /* 0x000000010d057819 */ /* 0x000fe40000010e0d */
[----:B------:R-:W-:Y:S01]  /*c740*/  SHF.L.W.U32.HI R19, R19, 0x1, R19 ;  /* 0x0000000113137819 */ /* 0x000fe20000010e13 */
[----:B------:R-:W3:Y:S04]  /*c750*/  LDL.128 R8, [R20+0x18] ;  /* 0x0000180014087983 */ /* 0x000ee80000100c00 */
[----:B------:R-:W3:Y:S04]  /*c760*/  LDL.64 R12, [R20+0x38] ;  /* 0x00003800140c7983 */ /* 0x000ee80000100a00 */
[----:B------:R-:W3:Y:S04]  /*c770*/  LDL R7, [R20+0x4c] ;  /* 0x00004c0014077983 */ /* 0x000ee80000100800 */
[----:B------:R-:W-:Y:S04]  /*c780*/  STL [R20+0x50], R5 ;  /* 0x0000500514007387 */ /* 0x000fe80000100800 */
[----:B------:R4:W-:Y:S04]  /*c790*/  STL [R20+0x54], R19 ;  /* 0x0000541314007387 */ /* 0x0009e80000100800 */
[----:B------:R-:W2:Y:S04]  /*c7a0*/  LDL R15, [R20+0x54] ;  /* 0x00005400140f7983 */ /* 0x000ea80000100800 */
[----:B------:R-:W5:Y:S04]  /*c7b0*/  LDL R14, [R20+0x50] ;  /* 0x00005000140e7983 */ /* 0x000f680000100800 */
[----:B-1----:R-:W5:Y:S04]  /*c7c0*/  LDL R16, [R20+0x44] ;  /* 0x0000440014107983 */ /* 0x002f680000100800 */
[----:B----4-:R-:W4:Y:S04]  /*c7d0*/  LDL R19, [R20+0x3c] ;  /* 0x00003c0014137983 */ /* 0x010f280000100800 */
[----:B------:R-:W4:Y:S01]  /*c7e0*/  LDL R22, [R20+0x54] ;  /* 0x0000540014167983 */ /* 0x000f220000100800 */
[----:B---3--:R-:W-:-:S04]  /*c7f0*/  LOP3.LUT R7, R10, R12, R7, 0x96, !PT ;  /* 0x0000000c0a077212 */ /* 0x008fc800078e9607 */
[----:B------:R-:W-:Y:S02]  /*c800*/  LOP3.LUT R7, R7, R8, RZ, 0x3c, !PT ;  /* 0x0000000807077212 */ /* 0x000fe400078e3cff */
[----:B--2---:R-:W-:Y:S02]  /*c810*/  LOP3.LUT R15, R18, R6, R15, 0x96, !PT ;  /* 0x00000006120f7212 */ /* 0x004fe400078e960f */
[----:B------:R-:W-:Y:S01]  /*c820*/  SHF.L.W.U32.HI R6, R7, 0x1, R7 ;  /* 0x0000000107067819 */ /* 0x000fe20000010e07 */
[----:B------:R-:W2:Y:S01]  /*c830*/  LDL R18, [R20+0x38] ;  /* 0x0000380014127983 */ /* 0x000ea20000100800 */
[C---:B-----5:R-:W-:Y:S02]  /*c840*/  LOP3.LUT R8, R11.reuse, R13, R14, 0x96, !PT ;  /* 0x0000000d0b087212 */ /* 0x060fe400078e960e */
[----:B------:R-:W-:Y:S02]  /*c850*/  LOP3.LUT R21, R11, R16, R21, 0x96, !PT ;  /* 0x000000100b157212 */ /* 0x000fe400078e9615 */
[----:B------:R-:W-:Y:S01]  /*c860*/  LOP3.LUT R8, R8, R9, RZ, 0x3c, !PT ;  /* 0x0000000908087212 */ /* 0x000fe200078e3cff */
[----:B------:R-:W3:Y:S01]  /*c870*/  LDL.64 R16, [R20+0x48] ;  /* 0x0000480014107983 */ /* 0x000ee20000100a00 */
[----:B------:R-:W-:-:S02]  /*c880*/  LOP3.LUT R15, R15, R10, RZ, 0x3c, !PT ;  /* 0x0000000a0f0f7212 */ /* 0x000fc400078e3cff */
[----:B------:R-:W-:Y:S02]  /*c890*/  LOP3.LUT R21, R21, R6, RZ, 0x3c, !PT ;  /* 0x0000000615157212 */ /* 0x000fe400078e3cff */
[----:B------:R-:W-:Y:S02]  /*c8a0*/  SHF.L.W.U32.HI R7, R8, 0x1, R8 ;  /* 0x0000000108077819 */ /* 0x000fe40000010e08 */
[----:B------:R-:W-:Y:S01]  /*c8b0*/  SHF.L.W.U32.HI R15, R15, 0x1, R15 ;  /* 0x000000010f0f7819 */ /* 0x000fe20000010e0f */
[----:B------:R-:W4:Y:S01]  /*c8c0*/  LDL.128 R8, [R20+0x28] ;  /* 0x0000280014087983 */ /* 0x000f220000100c00 */
[----:B------:R-:W-:-:S03]  /*c8d0*/  SHF.L.W.U32.HI R21, R21, 0x1, R21 ;  /* 0x0000000115157819 */ /* 0x000fc60000010e15 */
[----:B------:R-:W-:Y:S04]  /*c8e0*/  STL.64 [R20+0x58], R6 ;  /* 0x0000580614007387 */ /* 0x000fe80000100a00 */
[----:B------:R-:W-:Y:S04]  /*c8f0*/  STL [R20+0x60], R15 ;  /* 0x0000600f14007387 */ /* 0x000fe80000100800 */
[----:B------:R1:W-:Y:S04]  /*c900*/  STL [R20+0x64], R21 ;  /* 0x0000641514007387 */ /* 0x0003e80000100800 */
[----:B------:R-:W3:Y:S04]  /*c910*/  LDL R5, [R20+0x5c] ;  /* 0x00005c0014057983 */ /* 0x000ee80000100800 */
[----:B------:R-:W5:Y:S04]  /*c920*/  LDL R12, [R20+0x60] ;  /* 0x00006000140c7983 */ /* 0x000f680000100800 */
[----:B------:R-:W2:Y:S04]  /*c930*/  LDL R13, [R20+0x64] ;  /* 0x00006400140d7983 */ /* 0x000ea80000100800 */
[----:B-1----:R-:W2:Y:S01]  /*c940*/  LDL R21, [R20+0x4c] ;  /* 0x00004c0014157983 */ /* 0x002ea20000100800 */
[----:B----4-:R-:W-:-:S02]  /*c950*/  LOP3.LUT R19, R11, R22, R19, 0x96, !PT ;  /* 0x000000160b137212 */ /* 0x010fc400078e9613 */
[----:B---3--:R-:W-:Y:S02]  /*c960*/  LOP3.LUT R5, R10, R16, R5, 0x96, !PT ;  /* 0x000000100a057212 */ /* 0x008fe400078e9605 */
[----:B-----5:R-:W-:Y:S02]  /*c970*/  LOP3.LUT R6, R11, R17, R12, 0x96, !PT ;  /* 0x000000110b067212 */ /* 0x020fe400078e960c */
[----:B--2---:R-:W-:Y:S02]  /*c980*/  LOP3.LUT R13, R18, R14, R13, 0x96, !PT ;  /* 0x0000000e120d7212 */ /* 0x004fe400078e960d */
[----:B------:R-:W-:Y:S01]  /*c990*/  LOP3.LUT R5, R5, R8, RZ, 0x3c, !PT ;  /* 0x0000000805057212 */ /* 0x000fe200078e3cff */
[----:B------:R-:W2:Y:S01]  /*c9a0*/  LDL R18, [R20+0x48] ;  /* 0x0000480014127983 */ /* 0x000ea20000100800 */
[----:B------:R-:W-:Y:S02]  /*c9b0*/  LOP3.LUT R6, R6, R9, RZ, 0x3c, !PT ;  /* 0x0000000906067212 */ /* 0x000fe400078e3cff */
[----:B------:R-:W-:-:S02]  /*c9c0*/  LOP3.LUT R13, R13, R10, RZ, 0x3c, !PT ;  /* 0x0000000a0d0d7212 */ /* 0x000fc400078e3cff */
[----:B------:R-:W-:Y:S01]  /*c9d0*/  SHF.L.W.U32.HI R14, R5, 0x1, R5 ;  /* 0x00000001050e7819 */ /* 0x000fe20000010e05 */
[----:B------:R-:W3:Y:S01]  /*c9e0*/  LDL.128 R8, [R20+0x38] ;  /* 0x0000380014087983 */ /* 0x000ee20000100c00 */
[----:B------:R-:W-:Y:S02]  /*c9f0*/  SHF.L.W.U32.HI R15, R6, 0x1, R6 ;  /* 0x00000001060f7819 */ /* 0x000fe40000010e06 */
[----:B------:R-:W-:Y:S01]  /*ca00*/  SHF.L.W.U32.HI R13, R13, 0x1, R13 ;  /* 0x000000010d0d7819 */ /* 0x000fe20000010e0d */
[----:B------:R-:W3:Y:S01]  /*ca10*/  LDL.64 R6, [R20+0x58] ;  /* 0x0000580014067983 */ /* 0x000ee20000100a00 */
[----:B------:R-:W-:-:S03]  /*ca20*/  LOP3.LUT R19, R19, R14, RZ, 0x3c, !PT ;  /* 0x0000000e13137212 */ /* 0x000fc600078e3cff */
[----:B------:R1:W-:Y:S01]  /*ca30*/  STL.64 [R20+0x68], R14 ;  /* 0x0000680e14007387 */ /* 0x0003e20000100a00 */
[----:B------:R-:W-:-:S03]  /*ca40*/  SHF.L.W.U32.HI R19, R19, 0x1, R19 ;  /* 0x0000000113137819 */ /* 0x000fc60000010e13 */
[----:B------:R-:W3:Y:S04]  /*ca50*/  LDL R5, [R20+0x6c] ;  /* 0x00006c0014057983 */ /* 0x000ee80000100800 */
[----:B------:R-:W-:Y:S04]  /*ca60*/  STL [R20+0x70], R13 ;  /* 0x0000700d14007387 */ /* 0x000fe80000100800 */
[----:B------:R-:W4:Y:S04]  /*ca70*/  LDL R16, [R20+0x70] ;  /* 0x0000700014107983 */ /* 0x000f280000100800 */
[----:B------:R5:W-:Y:S04]  /*ca80*/  STL [R20+0x74], R19 ;  /* 0x0000741314007387 */ /* 0x000be80000100800 */
[----:B------:R-:W2:Y:S04]  /*ca90*/  LDL R17, [R20+0x74] ;  /* 0x0000740014117983 */ /* 0x000ea80000100800 */
[----:B-1----:R-:W5:Y:S04]  /*caa0*/  LDL R14, [R20+0x64] ;  /* 0x00006400140e7983 */ /* 0x002f680000100800 */
[----:B------:R-:W5:Y:S01]  /*cab0*/  LDL R15, [R20+0x5c] ;  /* 0x00005c00140f7983 */ /* 0x000f620000100800 */
[----:B---3--:R-:W-:-:S04]  /*cac0*/  LOP3.LUT R5, R10, R6, R5, 0x96, !PT ;  /* 0x000000060a057212 */ /* 0x008fc800078e9605 */
[----:B------:R-:W-:Y:S02]  /*cad0*/  LOP3.LUT R5, R5, R8, RZ, 0x3c, !PT ;  /* 0x0000000805057212 */ /* 0x000fe400078e3cff */
[----:B----4-:R-:W-:-:S04]  /*cae0*/  LOP3.LUT R6, R11, R7, R16, 0x96, !PT ;  /* 0x000000070b067212 */ /* 0x010fc800078e9610 */
[----:B------:R-:W-:Y:S02]  /*caf0*/  LOP3.LUT R6, R6, R9, RZ, 0x3c, !PT ;  /* 0x0000000906067212 */ /* 0x000fe400078e3cff */
[----:B--2---:R-:W-:Y:S02]  /*cb00*/  LOP3.LUT R17, R18, R12, R17, 0x96, !PT ;  /* 0x0000000c12117212 */ /* 0x004fe400078e9611 */
[----:B------:R-:W-:Y:S01]  /*cb10*/  SHF.L.W.U32.HI R18, R5, 0x1, R5 ;  /* 0x0000000105127819 */ /* 0x000fe20000010e05 */
[----:B------:R-:W2:Y:S01]  /*cb20*/  LDL R12, [R20+0x58] ;  /* 0x00005800140c7983 */ /* 0x000ea20000100800 */
[----:B-----5:R-:W-:Y:S02]  /*cb30*/  LOP3.LUT R21, R11, R14, R21, 0x96, !PT ;  /* 0x0000000e0b157212 */ /* 0x020fe400078e9615 */
[----:B------:R-:W-:Y:S02]  /*cb40*/  SHF.L.W.U32.HI R19, R6, 0x1, R6 ;  /* 0x0000000106137819 */ /* 0x000fe40000010e06 */
[----:B------:R-:W-:Y:S01]  /*cb50*/  LOP3.LUT R17, R17, R10, RZ, 0x3c, !PT ;  /* 0x0000000a11117212 */ /* 0x000fe200078e3cff */
[----:B------:R-:W3:Y:S01]  /*cb60*/  LDL.64 R6, [R20+0x68] ;  /* 0x0000680014067983 */ /* 0x000ee20000100a00 */
[----:B------:R-:W-:-:S03]  /*cb70*/  LOP3.LUT R21, R21, R18, RZ, 0x3c, !PT ;  /* 0x0000001215157212 */ /* 0x000fc600078e3cff */
[----:B------:R1:W-:Y:S01]  /*cb80*/  STL.64 [R20+0x78], R18 ;  /* 0x0000781214007387 */ /* 0x0003e20000100a00 */
[----:B------:R-:W-:-:S03]  /*cb90*/  SHF.L.W.U32.HI R17, R17, 0x1, R17 ;  /* 0x0000000111117819 */ /* 0x000fc60000010e11 */
[----:B------:R-:W3:Y:S01]  /*cba0*/  LDL.128 R8, [R20+0x48] ;  /* 0x0000480014087983 */ /* 0x000ee20000100c00 */
[----:B------:R-:W-:-:S03]  /*cbb0*/  SHF.L.W.U32.HI R21, R21, 0x1, R21 ;  /* 0x0000000115157819 */ /* 0x000fc60000010e15 */
[----:B------:R-:W3:Y:S04]  /*cbc0*/  LDL R5, [R20+0x7c] ;  /* 0x00007c0014057983 */ /* 0x000ee80000100800 */
[----:B------:R-:W-:Y:S04]  /*cbd0*/  STL [R20+0x80], R17 ;  /* 0x0000801114007387 */ /* 0x000fe80000100800 */
[----:B------:R-:W-:Y:S04]  /*cbe0*/  STL [R20+0x84], R21 ;  /* 0x0000841514007387 */ /* 0x000fe80000100800 */
[----:B------:R-:W2:Y:S04]  /*cbf0*/  LDL R13, [R20+0x84] ;  /* 0x00008400140d7983 */ /* 0x000ea80000100800 */
[----:B------:R-:W4:Y:S04]  /*cc00*/  LDL R14, [R20+0x80] ;  /* 0x00008000140e7983 */ /* 0x000f280000100800 */
[----:B-1----:R-:W5:Y:S01]  /*cc10*/  LDL R18, [R20+0x74] ;  /* 0x0000740014127983 */ /* 0x002f620000100800 */
[----:B------:R-:W-:-:S04]  /*cc20*/  UIADD3 UR4, UPT, UPT, UR4, 0x20, URZ ;  /* 0x0000002004047890 */ /* 0x000fc8000fffe0ff */
[----:B------:R-:W-:Y:S01]  /*cc30*/  UISETP.NE.AND UP0, UPT, UR4, 0x40, UPT ;  /* 0x000000400400788c */ /* 0x000fe2000bf05270 */
[----:B---3--:R-:W-:-:S04]  /*cc40*/  LOP3.LUT R5, R10, R6, R5, 0x96, !PT ;  /* 0x000000060a057212 */ /* 0x008fc800078e9605 */
[----:B------:R-:W-:-:S04]  /*cc50*/  LOP3.LUT R5, R5, R8, RZ, 0x3c, !PT ;  /* 0x0000000805057212 */ /* 0x000fc800078e3cff */
[----:B------:R-:W-:Y:S02]  /*cc60*/  SHF.L.W.U32.HI R6, R5, 0x1, R5 ;  /* 0x0000000105067819 */ /* 0x000fe40000010e05 */
[----:B--2---:R-:W-:Y:S02]  /*cc70*/  LOP3.LUT R13, R12, R16, R13, 0x96, !PT ;  /* 0x000000100c0d7212 */ /* 0x004fe400078e960d */
[C---:B----4-:R-:W-:Y:S02]  /*cc80*/  LOP3.LUT R8, R11.reuse, R7, R14, 0x96, !PT ;  /* 0x000000070b087212 */ /* 0x050fe400078e960e */
[----:B-----5:R-:W-:Y:S02]  /*cc90*/  LOP3.LUT R15, R11, R18, R15, 0x96, !PT ;  /* 0x000000120b0f7212 */ /* 0x020fe400078e960f */
        /* <DEDUP_REMOVED lines=10> */
[----:B-1----:R-:W-:Y:S01]  /*cd40*/  IMAD.MOV.U32 R20, RZ, RZ, R5 ;  /* 0x000000ffff147224 */ /* 0x002fe200078e0005 */
[----:B------:R-:W-:Y:S06]  /*cd50*/  BRA.U UP0, `(.L_x_101) ;  /* 0xfffffff5000c7547 */ /* 0x000fec000b83ffff */
[----:B------:R-:W2:Y:S04]  /*cd60*/  LDL R22, [R1+0x4] ;  /* 0x0000040001167983 */ /* 0x000ea80000100800 */
[----:B------:R-:W3:Y:S04]  /*cd70*/  LDL.64 R6, [R1+0x8] ;  /* 0x0000080001067983 */ /* 0x000ee80000100a00 */
[----:B------:R-:W4:Y:S04]  /*cd80*/  LDL.128 R8, [R1+0x10] ;  /* 0x0000100001087983 */ /* 0x000f280000100c00 */
[----:B------:R-:W5:Y:S04]  /*cd90*/  LDL.128 R12, [R1+0x20] ;  /* 0x00002000010c7983 */ /* 0x000f680000100c00 */
[----:B------:R-:W5:Y:S01]  /*cda0*/  LDL.128 R16, [R1+0x30] ;  /* 0x0000300001107983 */ /* 0x000f620000100c00 */
[----:B------:R-:W-:-:S05]  /*cdb0*/  LOP3.LUT R5, R3, R25, R2, 0xb8, !PT ;  /* 0x0000001903057212 */ /* 0x000fca00078eb802 */
        /* <DEDUP_REMOVED lines=10> */
[----:B--2---:R-:W-:Y:S02]  /*ce60*/  IADD3 R22, PT, PT, R21, 0x5a827999, R22 ;  /* 0x5a82799915167810 */ /* 0x004fe40007ffe016 */
[----:B------:R-:W-:Y:S02]  /*ce70*/  SHF.L.W.U32.HI R21, R20, 0x1e, R20 ;  /* 0x0000001e14157819 */ /* 0x000fe40000010e14 */
[----:B------:R-:W-:Y:S02]  /*ce80*/  LEA.HI R23, R22, R23, R22, 0x5 ;  /* 0x0000001716177211 */ /* 0x000fe400078f2816 */
[----:B------:R-:W-:Y:S02]  /*ce90*/  LOP3.LUT R20, R4, R22, R21, 0xb8, !PT ;  /* 0x0000001604147212 */ /* 0x000fe400078eb815 */
[----:B---3--:R-:W-:Y:S02]  /*cea0*/  IADD3 R23, PT, PT, R23, 0x5a827999, R6 ;  /* 0x5a82799917177810 */ /* 0x008fe40007ffe006 */
        /* <DEDUP_REMOVED lines=19> */
[C-C-:B------:R-:W-:Y:S02]  /*cfe0*/  LEA.HI R21, R20.reuse, R21, R20.reuse, 0x5 ;  /* 0x0000001514157211 */ /* 0x140fe400078f2814 */
[----:B------:R-:W-:Y:S01]  /*cff0*/  SHF.L.W.U32.HI R20, R20, 0x1e, R20 ;  /* 0x0000001e14147819 */ /* 0x000fe20000010e14 */
[----:B------:R-:W-:Y:S01]  /*d000*/  IMAD.IADD R23, R23, 0x1, R22 ;  /* 0x0000000117177824 */ /* 0x000fe200078e0216 */
[----:B------:R-:W-:-:S04]  /*d010*/  IADD3 R10, PT, PT, R21, 0x5a827999, R10 ;  /* 0x5a827999150a7810 */ /* 0x000fc80007ffe00a */
        /* <DEDUP_REMOVED lines=8> */
[----:B-----5:R-:W-:Y:S02]  /*d0a0*/  IADD3 R26, PT, PT, R11, 0x5a827999, R12 ;  /* 0x5a8279990b1a7810 */ /* 0x020fe40007ffe00c */
[----:B------:R-:W-:Y:S01]  /*d0b0*/  SHF.L.W.U32.HI R12, R23, 0x1e, R23 ;  /* 0x0000001e170c7819 */ /* 0x000fe20000010e17 */
[----:B------:R-:W3:Y:S01]  /*d0c0*/  LDL.128 R8, [R1+0x50] ;  /* 0x0000500001087983 */ /* 0x000ee20000100c00 */
        /* <DEDUP_REMOVED lines=32> */
[----:B------:R-:W-:Y:S02]  /*d2d0*/  IADD3 R26, PT, PT, R22, 0x5a827999, R19 ;  /* 0x5a827999161a7810 */ /* 0x000fe40007ffe013 */
[----:B------:R-:W-:Y:S02]  /*d2e0*/  SHF.L.W.U32.HI R22, R21, 0x1e, R21 ;  /* 0x0000001e15167819 */ /* 0x000fe40000010e15 */
[----:B------:R-:W-:Y:S02]  /*d2f0*/  LOP3.LUT R21, R20, R21, R23, 0xb8, !PT ;  /* 0x0000001514157212 */ /* 0x000fe400078eb817 */
[----:B------:R-:W-:-:S03]  /*d300*/  LOP3.LUT R17, R23, R26, R22, 0xb8, !PT ;  /* 0x0000001a17117212 */ /* 0x000fc600078eb816 */
[----:B------:R-:W-:Y:S02]  /*d310*/  IMAD.IADD R21, R16, 0x1, R21 ;  /* 0x0000000110157824 */ /* 0x000fe400078e0215 */
[----:B------:R-:W-:Y:S02]  /*d320*/  IMAD.IADD R20, R20, 0x1, R17 ;  /* 0x0000000114147824 */ /* 0x000fe400078e0211 */
[----:B------:R-:W5:Y:S01]  /*d330*/  LDL.128 R16, [R1+0x70] ;  /* 0x0000700001107983 */ /* 0x000f620000100c00 */
[----:B------:R-:W-:-:S04]  /*d340*/  LEA.HI R21, R26, R21, R26, 0x5 ;  /* 0x000000151a157211 */ /* 0x000fc800078f281a */
[----:B--2---:R-:W-:Y:S02]  /*d350*/  IADD3 R21, PT, PT, R21, 0x5a827999, R4 ;  /* 0x5a82799915157810 */ /* 0x004fe40007ffe004 */
[----:B------:R-:W-:Y:S02]  /*d360*/  SHF.L.W.U32.HI R4, R26, 0x1e, R26 ;  /* 0x0000001e1a047819 */ /* 0x000fe40000010e1a */
[----:B------:R-:W-:-:S04]  /*d370*/  LEA.HI R20, R21, R20, R21, 0x5 ;  /* 0x0000001415147211 */ /* 0x000fc800078f2815 */
[----:B------:R-:W-:Y:S02]  /*d380*/  IADD3 R5, PT, PT, R20, 0x5a827999, R5 ;  /* 0x5a82799914057810 */ /* 0x000fe40007ffe005 */
[----:B------:R-:W-:Y:S02]  /*d390*/  LOP3.LUT R20, R22, R21, R4, 0xb8, !PT ;  /* 0x0000001516147212 */ /* 0x000fe400078eb804 */
[----:B------:R-:W-:-:S03]  /*d3a0*/  SHF.L.W.U32.HI R21, R21, 0x1e, R21 ;  /* 0x0000001e15157819 */ /* 0x000fc60000010e15 */
[----:B------:R-:W-:Y:S01]  /*d3b0*/  IMAD.IADD R20, R23, 0x1, R20 ;  /* 0x0000000117147824 */ /* 0x000fe200078e0214 */
[----:B------:R-:W-:-:S04]  /*d3c0*/  LOP3.LUT R27, R4, R5, R21, 0xb8, !PT ;  /* 0x00000005041b7212 */ /* 0x000fc800078eb815 */
[----:B------:R-:W-:-:S04]  /*d3d0*/  LEA.HI R23, R5, R20, R5, 0x5 ;  /* 0x0000001405177211 */ /* 0x000fc800078f2805 */
[----:B------:R-:W-:Y:S01]  /*d3e0*/  IADD3 R23, PT, PT, R23, 0x5a827999, R6 ;  /* 0x5a82799917177810 */ /* 0x000fe20007ffe006 */
[----:B------:R-:W-:Y:S01]  /*d3f0*/  IMAD.IADD R6, R22, 0x1, R27 ;  /* 0x0000000116067824 */ /* 0x000fe200078e021b */
[----:B------:R-:W-:-:S04]  /*d400*/  SHF.L.W.U32.HI R22, R5, 0x1e, R5 ;  /* 0x0000001e05167819 */ /* 0x000fc80000010e05 */
        /* <DEDUP_REMOVED lines=8> */
[----:B---3--:R-:W-:Y:S02]  /*d490*/  IADD3 R27, PT, PT, R5, 0x6ed9eba1, R8 ;  /* 0x6ed9eba1051b7810 */ /* 0x008fe40007ffe008 */
[----:B------:R-:W2:Y:S01]  /*d4a0*/  LDL.128 R4, [R1+0x80] ;  /* 0x0000800001047983 */ /* 0x000ea20000100c00 */
[----:B------:R-:W-:Y:S02]  /*d4b0*/  SHF.L.W.U32.HI R8, R26, 0x1e, R26 ;  /* 0x0000001e1a087819 */ /* 0x000fe40000010e1a */
[C---:B------:R-:W-:Y:S02]  /*d4c0*/  LEA.HI R20, R27.reuse, R20, R27, 0x5 ;  /* 0x000000141b147211 */ /* 0x040fe400078f281b */
[----:B------:R-:W-:Y:S02]  /*d4d0*/  LOP3.LUT R21, R27, R8, R23, 0x96, !PT ;  /* 0x000000081b157212 */ /* 0x000fe400078e9617 */
[----:B------:R-:W-:-:S02]  /*d4e0*/  IADD3 R9, PT, PT, R20, 0x6ed9eba1, R9 ;  /* 0x6ed9eba114097810 */ /* 0x000fc40007ffe009 */
[----:B------:R-:W-:Y:S01]  /*d4f0*/  SHF.L.W.U32.HI R20, R27, 0x1e, R27 ;  /* 0x0000001e1b147819 */ /* 0x000fe20000010e1b */
[----:B------:R-:W-:-:S05]  /*d500*/  IMAD.IADD R22, R22, 0x1, R21 ;  /* 0x0000000116167824 */ /* 0x000fca00078e0215 */
[C---:B------:R-:W-:Y:S02]  /*d510*/  LEA.HI R21, R9.reuse, R22, R9, 0x5 ;  /* 0x0000001609157211 */ /* 0x040fe400078f2809 */
[----:B------:R-:W-:Y:S02]  /*d520*/  LOP3.LUT R22, R9, R20, R8, 0x96, !PT ;  /* 0x0000001409167212 */ /* 0x000fe400078e9608 */
[----:B------:R-:W-:-:S03]  /*d530*/  IADD3 R21, PT, PT, R21, 0x6ed9eba1, R10 ;  /* 0x6ed9eba115157810 */ /* 0x000fc60007ffe00a */
[----:B------:R-:W-:Y:S01]  /*d540*/  IMAD.IADD R22, R23, 0x1, R22 ;  /* 0x0000000117167824 */ /* 0x000fe200078e0216 */
[----:B------:R-:W-:-:S04]  /*d550*/  SHF.L.W.U32.HI R23, R9, 0x1e, R9 ;  /* 0x0000001e09177819 */ /* 0x000fc80000010e09 */
        /* <DEDUP_REMOVED lines=8> */
[----:B----4-:R-:W-:Y:S02]  /*d5e0*/  IADD3 R26, PT, PT, R9, 0x6ed9eba1, R12 ;  /* 0x6ed9eba1091a7810 */ /* 0x010fe40007ffe00c */
[----:B------:R-:W3:Y:S01]  /*d5f0*/  LDL.128 R8, [R1+0x90] ;  /* 0x0000900001087983 */ /* 0x000ee20000100c00 */
[----:B------:R-:W-:Y:S02]  /*d600*/  SHF.L.W.U32.HI R12, R22, 0x1e, R22 ;  /* 0x0000001e160c7819 */ /* 0x000fe40000010e16 */
        /* <DEDUP_REMOVED lines=18> */
[----:B-----5:R-:W-:Y:S02]  /*d730*/  IADD3 R26, PT, PT, R13, 0x6ed9eba1, R16 ;  /* 0x6ed9eba10d1a7810 */ /* 0x020fe40007ffe010 */
[----:B------:R-:W4:Y:S01]  /*d740*/  LDL.128 R12, [R1+0xa0] ;  /* 0x0000a000010c7983 */ /* 0x000f220000100c00 */
        /* <DEDUP_REMOVED lines=11> */
[----:B------:R-:W-:-:S04]  /*d800*/  LEA.HI R22, R21, R22, R21, 0x5 ;  /* 0x0000001615167211 */ /* 0x000fc800078f2815 */
[----:B------:R-:W-:Y:S02]  /*d810*/  IADD3 R26, PT, PT, R22, 0x6ed9eba1, R19 ;  /* 0x6ed9eba1161a7810 */ /* 0x000fe40007ffe013 */
[C---:B------:R-:W-:Y:S02]  /*d820*/  SHF.L.W.U32.HI R22, R21.reuse, 0x1e, R21 ;  /* 0x0000001e15167819 */ /* 0x040fe40000010e15 */
        /* <DEDUP_REMOVED lines=10> */
[C---:B------:R-:W-:Y:S02]  /*d8d0*/  LOP3.LUT R20, R21.reuse, R4, R22, 0x96, !PT ;  /* 0x0000000415147212 */ /* 0x040fe400078e9616 */
        /* <DEDUP_REMOVED lines=28> */
[--C-:B------:R-:W-:Y:S02]  /*daa0*/  LOP3.LUT R9, R23, R20, R21.reuse, 0xe8, !PT ;  /* 0x0000001417097212 */ /* 0x100fe400078ee815 */
[C-C-:B------:R-:W-:Y:S02]  /*dab0*/  LEA.HI R22, R21.reuse, R22, R21.reuse, 0x5 ;  /* 0x0000001615167211 */ /* 0x140fe400078f2815 */
[----:B------:R-:W-:Y:S01]  /*dac0*/  SHF.L.W.U32.HI R21, R21, 0x1e, R21 ;  /* 0x0000001e15157819 */ /* 0x000fe20000010e15 */
[----:B------:R-:W-:Y:S01]  /*dad0*/  IMAD.IADD R9, R8, 0x1, R9 ;  /* 0x0000000108097824 */ /* 0x000fe200078e0209 */
[----:B------:R-:W-:-:S04]  /*dae0*/  IADD3 R22, PT, PT, R22, 0x6ed9eba1, R11 ;  /* 0x6ed9eba116167810 */ /* 0x000fc80007ffe00b */
[--C-:B------:R-:W-:Y:S02]  /*daf0*/  LOP3.LUT R11, R21, R23, R22.reuse, 0xe8, !PT ;  /* 0x00000017150b7212 */ /* 0x100fe400078ee816 */
[----:B------:R-:W-:-:S03]  /*db00*/  LEA.HI R9, R22, R9, R22, 0x5 ;  /* 0x0000000916097211 */ /* 0x000fc600078f2816 */
[----:B------:R-:W-:Y:S01]  /*db10*/  IMAD.IADD R27, R20, 0x1, R11 ;  /* 0x00000001141b7824 */ /* 0x000fe200078e020b */
[----:B----4-:R-:W-:Y:S02]  /*db20*/  IADD3 R26, PT, PT, R9, -0x70e44324, R12 ;  /* 0x8f1bbcdc091a7810 */ /* 0x010fe40007ffe00c */
[----:B------:R-:W3:Y:S01]  /*db30*/  LDL.128 R8, [R1+0xd0] ;  /* 0x0000d00001087983 */ /* 0x000ee20000100c00 */
[----:B------:R-:W-:Y:S02]  /*db40*/  SHF.L.W.U32.HI R12, R22, 0x1e, R22 ;  /* 0x0000001e160c7819 */ /* 0x000fe40000010e16 */
        /* <DEDUP_REMOVED lines=11> */
[----:B------:R-:W-:Y:S02]  /*dc00*/  LOP3.LUT R13, R21, R20, R23, 0xe8, !PT ;  /* 0x00000014150d7212 */ /* 0x000fe400078ee817 */
[----:B------:R-:W-:Y:S02]  /*dc10*/  IADD3 R22, PT, PT, R22, -0x70e44324, R15 ;  /* 0x8f1bbcdc16167810 */ /* 0x000fe40007ffe00f */
[----:B------:R-:W-:Y:S01]  /*dc20*/  SHF.L.W.U32.HI R23, R23, 0x1e, R23 ;  /* 0x0000001e17177819 */ /* 0x000fe20000010e17 */
[----:B------:R-:W-:-:S03]  /*dc30*/  IMAD.IADD R13, R12, 0x1, R13 ;  /* 0x000000010c0d7824 */ /* 0x000fc600078e020d */
[--C-:B------:R-:W-:Y:S02]  /*dc40*/  LOP3.LUT R15, R23, R21, R22.reuse, 0xe8, !PT ;  /* 0x00000015170f7212 */ /* 0x100fe400078ee816 */
[----:B------:R-:W-:-:S03]  /*dc50*/  LEA.HI R13, R22, R13, R22, 0x5 ;  /* 0x0000000d160d7211 */ /* 0x000fc600078f2816 */
[----:B------:R-:W-:Y:S01]  /*dc60*/  IMAD.IADD R27, R20, 0x1, R15 ;  /* 0x00000001141b7824 */ /* 0x000fe200078e020f */
[----:B-----5:R-:W-:Y:S02]  /*dc70*/  IADD3 R26, PT, PT, R13, -0x70e44324, R16 ;  /* 0x8f1bbcdc0d1a7810 */ /* 0x020fe40007ffe010 */
[----:B------:R-:W4:Y:S01]  /*dc80*/  LDL.128 R12, [R1+0xe0] ;  /* 0x0000e000010c7983 */ /* 0x000f220000100c00 */
        /* <DEDUP_REMOVED lines=11> */
[----:B------:R-:W-:-:S04]  /*dd40*/  LEA.HI R22, R21, R22, R21, 0x5 ;  /* 0x0000001615167211 */ /* 0x000fc800078f2815 */
[----:B------:R-:W-:Y:S02]  /*dd50*/  IADD3 R26, PT, PT, R22, -0x70e44324, R19 ;  /* 0x8f1bbcdc161a7810 */ /* 0x000fe40007ffe013 */
[--C-:B------:R-:W-:Y:S02]  /*dd60*/  SHF.L.W.U32.HI R22, R21, 0x1e, R21.reuse ;  /* 0x0000001e15167819 */ /* 0x100fe40000010e15 */
        /* <DEDUP_REMOVED lines=18> */
[C-C-:B------:R-:W-:Y:S02]  /*de90*/  LEA.HI R22, R23.reuse, R22, R23.reuse, 0x5 ;  /* 0x0000001617167211 */ /* 0x140fe400078f2817 */
[----:B------:R-:W-:Y:S02]  /*dea0*/  LOP3.LUT R5, R20, R21, R23, 0xe8, !PT ;  /* 0x0000001514057212 */ /* 0x000fe400078ee817 */
[----:B------:R-:W-:Y:S02]  /*deb0*/  IADD3 R7, PT, PT, R22, -0x70e44324, R7 ;  /* 0x8f1bbcdc16077810 */ /* 0x000fe40007ffe007 */
[----:B------:R-:W-:Y:S01]  /*dec0*/  SHF.L.W.U32.HI R23, R23, 0x1e, R23 ;  /* 0x0000001e17177819 */ /* 0x000fe20000010e17 */
[----:B------:R-:W-:Y:S01]  /*ded0*/  IMAD.IADD R4, R4, 0x1, R5 ;  /* 0x0000000104047824 */ /* 0x000fe200078e0205 */
[--C-:B------:R-:W-:Y:S02]  /*dee0*/  SHF.L.W.U32.HI R22, R7, 0x1e, R7.reuse ;  /* 0x0000001e07167819 */ /* 0x100fe40000010e07 */
[----:B------:R-:W-:-:S02]  /*def0*/  LOP3.LUT R6, R23, R20, R7, 0xe8, !PT ;  /* 0x0000001417067212 */ /* 0x000fc400078ee807 */
[----:B------:R-:W-:-:S03]  /*df00*/  LEA.HI R5, R7, R4, R7, 0x5 ;  /* 0x0000000407057211 */ /* 0x000fc600078f2807 */
[----:B------:R-:W-:Y:S01]  /*df10*/  IMAD.IADD R21, R21, 0x1, R6 ;  /* 0x0000000115157824 */ /* 0x000fe200078e0206 */
[----:B---3--:R-:W-:-:S04]  /*df20*/  IADD3 R8, PT, PT, R5, -0x70e44324, R8 ;  /* 0x8f1bbcdc05087810 */ /* 0x008fc80007ffe008 */
[----:B------:R-:W-:-:S04]  /*df30*/  LEA.HI R4, R8, R21, R8, 0x5 ;  /* 0x0000001508047211 */ /* 0x000fc800078f2808 */
        /* <DEDUP_REMOVED lines=9> */
[----:B------:R-:W-:-:S04]  /*dfd0*/  IADD3 R9, PT, PT, R9, -0x70e44324, R10 ;  /* 0x8f1bbcdc09097810 */ /* 0x000fc80007ffe00a */
        /* <DEDUP_REMOVED lines=11> */
[----:B------:R-:W3:Y:S01]  /*e090*/  LDL.128 R8, [R1+0x110] ;  /* 0x0001100001087983 */ /* 0x000ee20000100c00 */
[----:B------:R-:W-:Y:S02]  /*e0a0*/  LOP3.LUT R12, R23, R20, R26, 0xe8, !PT ;  /* 0x00000014170c7212 */ /* 0x000fe400078ee81a */
[----:B------:R-:W-:-:S03]  /*e0b0*/  IADD3 R22, PT, PT, R22, -0x70e44324, R13 ;  /* 0x8f1bbcdc16167810 */ /* 0x000fc60007ffe00d */
[----:B------:R-:W-:Y:S01]  /*e0c0*/  IMAD.IADD R21, R21, 0x1, R12 ;  /* 0x0000000115157824 */ /* 0x000fe200078e020c */
[----:B------:R-:W-:-:S04]  /*e0d0*/  SHF.L.W.U32.HI R12, R26, 0x1e, R26 ;  /* 0x0000001e1a0c7819 */ /* 0x000fc80000010e1a */
[--C-:B------:R-:W-:Y:S02]  /*e0e0*/  LOP3.LUT R13, R12, R23, R22.reuse, 0xe8, !PT ;  /* 0x000000170c0d7212 */ /* 0x100fe400078ee816 */
[----:B------:R-:W-:-:S03]  /*e0f0*/  LEA.HI R21, R22, R21, R22, 0x5 ;  /* 0x0000001516157211 */ /* 0x000fc600078f2816 */
[----:B------:R-:W-:Y:S01]  /*e100*/  IMAD.IADD R13, R20, 0x1, R13 ;  /* 0x00000001140d7824 */ /* 0x000fe200078e020d */
[----:B------:R-:W-:Y:S02]  /*e110*/  IADD3 R14, PT, PT, R21, -0x70e44324, R14 ;  /* 0x8f1bbcdc150e7810 */ /* 0x000fe40007ffe00e */
[----:B------:R-:W-:Y:S02]  /*e120*/  SHF.L.W.U32.HI R21, R22, 0x1e, R22 ;  /* 0x0000001e16157819 */ /* 0x000fe40000010e16 */
        /* <DEDUP_REMOVED lines=8> */
[----:B------:R-:W-:Y:S02]  /*e1b0*/  SHF.L.W.U32.HI R23, R15, 0x1e, R15 ;  /* 0x0000001e0f177819 */ /* 0x000fe40000010e0f */
[----:B-----5:R-:W-:Y:S02]  /*e1c0*/  IADD3 R26, PT, PT, R13, -0x359d3e2a, R16 ;  /* 0xca62c1d60d1a7810 */ /* 0x020fe40007ffe010 */
[----:B------:R-:W4:Y:S02]  /*e1d0*/  LDL.128 R12, [R1+0x120] ;  /* 0x00012000010c7983 */ /* 0x000f240000100c00 */
[----:B------:R-:W-:-:S04]  /*e1e0*/  LEA.HI R16, R26, R27, R26, 0x5 ;  /* 0x0000001b1a107211 */ /* 0x000fc800078f281a */
[----:B------:R-:W-:Y:S02]  /*e1f0*/  IADD3 R17, PT, PT, R16, -0x359d3e2a, R17 ;  /* 0xca62c1d610117810 */ /* 0x000fe40007ffe011 */
[----:B------:R-:W-:-:S05]  /*e200*/  LOP3.LUT R16, R26, R23, R20, 0x96, !PT ;  /* 0x000000171a107212 */ /* 0x000fca00078e9614 */
[----:B------:R-:W-:Y:S01]  /*e210*/  IMAD.IADD R22, R21, 0x1, R16 ;  /* 0x0000000115167824 */ /* 0x000fe200078e0210 */
[----:B------:R-:W-:-:S04]  /*e220*/  SHF.L.W.U32.HI R16, R26, 0x1e, R26 ;  /* 0x0000001e1a107819 */ /* 0x000fc80000010e1a */
[C---:B------:R-:W-:Y:S02]  /*e230*/  LOP3.LUT R27, R17.reuse, R16, R23, 0x96, !PT ;  /* 0x00000010111b7212 */ /* 0x040fe400078e9617 */
[----:B------:R-:W-:-:S03]  /*e240*/  LEA.HI R21, R17, R22, R17, 0x5 ;  /* 0x0000001611157211 */ /* 0x000fc600078f2811 */
[----:B------:R-:W-:Y:S01]  /*e250*/  IMAD.IADD R27, R20, 0x1, R27 ;  /* 0x00000001141b7824 */ /* 0x000fe200078e021b */
[----:B------:R-:W-:-:S04]  /*e260*/  IADD3 R18, PT, PT, R21, -0x359d3e2a, R18 ;  /* 0xca62c1d615127810 */ /* 0x000fc80007ffe012 */
[--C-:B------:R-:W-:Y:S02]  /*e270*/  LEA.HI R20, R18, R27, R18.reuse, 0x5 ;  /* 0x0000001b12147211 */ /* 0x100fe400078f2812 */
[----:B------:R-:W-:Y:S02]  /*e280*/  SHF.L.W.U32.HI R29, R17, 0x1e, R17 ;  /* 0x0000001e111d7819 */ /* 0x000fe40000010e11 */
[----:B------:R-:W-:Y:S02]  /*e290*/  IADD3 R20, PT, PT, R20, -0x359d3e2a, R19 ;  /* 0xca62c1d614147810 */ /* 0x000fe40007ffe013 */
[C---:B------:R-:W-:Y:S02]  /*e2a0*/  SHF.L.W.U32.HI R27, R18.reuse, 0x1e, R18 ;  /* 0x0000001e121b7819 */ /* 0x040fe40000010e12 */
        /* <DEDUP_REMOVED lines=8> */
[----:B------:R-:W-:-:S04]  /*e330*/  LEA.HI R4, R21, R22, R21, 0x5 ;  /* 0x0000001615047211 */ /* 0x000fc800078f2815 */
[----:B------:R-:W-:Y:S02]  /*e340*/  IADD3 R5, PT, PT, R4, -0x359d3e2a, R5 ;  /* 0xca62c1d604057810 */ /* 0x000fe40007ffe005 */
        /* <DEDUP_REMOVED lines=56> */
[----:B-----5:R-:W-:Y:S02]  /*e6d0*/  IADD3 R5, PT, PT, R5, -0x359d3e2a, R16 ;  /* 0xca62c1d605057810 */ /* 0x020fe40007ffe010 */
        /* <DEDUP_REMOVED lines=16> */
[----:B------:R-:W-:-:S07]  /*e7e0*/  VIADD R24, R7, 0xca62c1d6 ;  /* 0xca62c1d607187836 */ /* 0x000fce0000000000 */
.L_x_93:
[----:B------:R-:W1:Y:S01]  /*e7f0*/  LDC.64 R4, c[0x0][0x380] ;  /* 0x0000e000ff047b82 */ /* 0x000e620000000a00 */
[--C-:B------:R-:W-:Y:S02]  /*e800*/  SHF.R.U32.HI R7, RZ, 0x18, R24.reuse ;  /* 0x00000018ff077819 */ /* 0x100fe40000011618 */
[--C-:B------:R-:W-:Y:S02]  /*e810*/  SHF.R.U32.HI R9, RZ, 0x10, R24.reuse ;  /* 0x00000010ff097819 */ /* 0x100fe40000011618 */
[----:B------:R-:W-:Y:S02]  /*e820*/  SHF.R.U32.HI R11, RZ, 0x8, R24 ;  /* 0x00000008ff0b7819 */ /* 0x000fe40000011618 */
[--C-:B------:R-:W-:Y:S02]  /*e830*/  SHF.R.U32.HI R13, RZ, 0x18, R25.reuse ;  /* 0x00000018ff0d7819 */ /* 0x100fe40000011619 */
[--C-:B------:R-:W-:Y:S02]  /*e840*/  SHF.R.U32.HI R15, RZ, 0x10, R25.reuse ;  /* 0x00000010ff0f7819 */ /* 0x100fe40000011619 */
[----:B------:R-:W-:-:S02]  /*e850*/  SHF.R.U32.HI R17, RZ, 0x8, R25 ;  /* 0x00000008ff117819 */ /* 0x000fc40000011619 */
[--C-:B------:R-:W-:Y:S02]  /*e860*/  SHF.R.U32.HI R19, RZ, 0x18, R2.reuse ;  /* 0x00000018ff137819 */ /* 0x100fe40000011602 */
[----:B------:R-:W-:Y:S01]  /*e870*/  SHF.R.U32.HI R21, RZ, 0x10, R3 ;  /* 0x00000010ff157819 */ /* 0x000fe20000011603 */
[----:B-1----:R1:W-:Y:S04]  /*e880*/  STG.E.U8 desc[UR6][R4.64], R7 ;  /* 0x0000000704007986 */ /* 0x0023e8000c101106 */
[----:B------:R2:W-:Y:S04]  /*e890*/  STG.E.U8 desc[UR6][R4.64+0x1], R9 ;  /* 0x0000010904007986 */ /* 0x0005e8000c101106 */
[----:B------:R4:W-:Y:S04]  /*e8a0*/  STG.E.U8 desc[UR6][R4.64+0x2], R11 ;  /* 0x0000020b04007986 */ /* 0x0009e8000c101106 */
[----:B------:R5:W-:Y:S01]  /*e8b0*/  STG.E.U8 desc[UR6][R4.64+0x4], R13 ;  /* 0x0000040d04007986 */ /* 0x000be2000c101106 */
[----:B-1----:R-:W-:-:S03]  /*e8c0*/  SHF.R.U32.HI R7, RZ, 0x10, R2 ;  /* 0x00000010ff077819 */ /* 0x002fc60000011602 */
[----:B------:R1:W-:Y:S01]  /*e8d0*/  STG.E.U8 desc[UR6][R4.64+0x5], R15 ;  /* 0x0000050f04007986 */ /* 0x0003e2000c101106 */
[----:B--2---:R-:W-:-:S03]  /*e8e0*/  SHF.R.U32.HI R9, RZ, 0x8, R2 ;  /* 0x00000008ff097819 */ /* 0x004fc60000011602 */
[----:B------:R2:W-:Y:S01]  /*e8f0*/  STG.E.U8 desc[UR6][R4.64+0x6], R17 ;  /* 0x0000061104007986 */ /* 0x0005e2000c101106 */
[----:B----4-:R-:W-:-:S03]  /*e900*/  SHF.R.U32.HI R11, RZ, 0x18, R3 ;  /* 0x00000018ff0b7819 */ /* 0x010fc60000011603 */
[----:B------:R4:W-:Y:S01]  /*e910*/  STG.E.U8 desc[UR6][R4.64+0x8], R19 ;  /* 0x0000081304007986 */ /* 0x0009e2000c101106 */
[----:B-----5:R-:W-:Y:S02]  /*e920*/  SHF.R.U32.HI R13, RZ, 0x8, R3 ;  /* 0x00000008ff0d7819 */ /* 0x020fe40000011603 */
[--C-:B-1----:R-:W-:Y:S01]  /*e930*/  SHF.R.U32.HI R15, RZ, 0x18, R0.reuse ;  /* 0x00000018ff0f7819 */ /* 0x102fe20000011600 */
[----:B------:R-:W-:Y:S01]  /*e940*/  STG.E.U8 desc[UR6][R4.64+0x3], R24 ;  /* 0x0000031804007986 */ /* 0x000fe2000c101106 */
[----:B--2---:R-:W-:-:S03]  /*e950*/  SHF.R.U32.HI R17, RZ, 0x10, R0 ;  /* 0x00000010ff117819 */ /* 0x004fc60000011600 */
[----:B------:R-:W-:Y:S01]  /*e960*/  STG.E.U8 desc[UR6][R4.64+0x7], R25 ;  /* 0x0000071904007986 */ /* 0x000fe2000c101106 */
[----:B----4-:R-:W-:-:S03]  /*e970*/  SHF.R.U32.HI R19, RZ, 0x8, R0 ;  /* 0x00000008ff137819 */ /* 0x010fc60000011600 */
[----:B------:R-:W-:Y:S04]  /*e980*/  STG.E.U8 desc[UR6][R4.64+0x9], R7 ;  /* 0x0000090704007986 */ /* 0x000fe8000c101106 */
        /* <DEDUP_REMOVED lines=9> */
[----:B------:R-:W-:Y:S01]  /*ea20*/  STG.E.U8 desc[UR6][R4.64+0x13], R0 ;  /* 0x0000130004007986 */ /* 0x000fe2000c101106 */
[----:B------:R-:W-:Y:S05]  /*ea30*/  EXIT ;  /* 0x000000000000794d */ /* 0x000fea0003800000 */
.L_x_102:
        /* <DEDUP_REMOVED lines=12> */
.L_x_104:


//--------------------- .nv.shared.reserved.0     --------------------------
	.section	.nv.shared.reserved.0,"aw",@nobits
	.weak		__nv_reservedSMEM_offset_0_alias
	.size		__nv_reservedSMEM_offset_0_alias, 0, 64
	.other		__nv_reservedSMEM_offset_0_alias,@"STO_CUDA_RESERVED_SHARED STV_DEFAULT"
__nv_reservedSMEM_offset_0_alias:
	.zero		0
	.zero		64


//--------------------- .nv.constant0._Z17find_nonce_kernelPhPjPimm --------------------------
	.section	.nv.constant0._Z17find_nonce_kernelPhPjPimm,"a",@progbits
	.sectionflags	@""
	.align	4
.nv.constant0._Z17find_nonce_kernelPhPjPimm:
	.zero		936


//--------------------- .nv.constant0._Z11sha1_kernelPhPKhj --------------------------
	.section	.nv.constant0._Z11sha1_kernelPhPKhj,"a",@progbits
	.sectionflags	@""
	.align	4
.nv.constant0._Z11sha1_kernelPhPKhj:
	.zero		916


//--------------------- SYMBOLS --------------------------

	.type		.nv.reservedSmem.offset0,@object
	.size		.nv.reservedSmem.offset0,0x4
